	.target	sm_90a

	.elftype	@"ET_EXEC"


//--------------------- .note.nv.tkinfo           --------------------------
	.section	.note.nv.tkinfo,"",@"SHT_NOTE"
	.sectionflags	@"SHF_NOTE_NV_TKINFO"
	.tkinfo
        /*0018*/ 	.word	0x00000002
        /*0030*/ 	.string	""
        /*0030*/ 	.string	"ptxas"
        /*0030*/ 	.string	"Cuda compilation tools, release 13.0, V13.0.88"
        /*0030*/ 	.string	"Build cuda_13.0.r13.0/compiler.36424714_0"
        /*0030*/ 	.string	"-v  -suppress-debug-info  -lineinfo  -arch sm_90a "



//--------------------- .note.nv.cuinfo           --------------------------
	.section	.note.nv.cuinfo,"",@"SHT_NOTE"
	.sectionflags	@"SHF_NOTE_NV_CUINFO"
        /*0018*/ 	.short	0x0002
        /*001a*/ 	.short	0x005a
        /*001c*/ 	.short	0x0082
	.zero		2


//--------------------- .nv.info                  --------------------------
	.section	.nv.info,"",@"SHT_CUDA_INFO"
	.align	4


	//----- nvinfo : EIATTR_REGCOUNT
	.align		4
        /*0000*/ 	.byte	0x04, 0x2f
        /*0002*/ 	.short	(.L_1 - .L_0)
	.align		4
.L_0:
        /*0004*/ 	.word	index@(matmul_kernel)
        /*0008*/ 	.word	0x000000ff


	//----- nvinfo : EIATTR_FRAME_SIZE
	.align		4
.L_1:
        /*000c*/ 	.byte	0x04, 0x11
        /*000e*/ 	.short	(.L_3 - .L_2)
	.align		4
.L_2:
        /*0010*/ 	.word	index@(matmul_kernel)
        /*0014*/ 	.word	0x000010b0


	//----- nvinfo : EIATTR_MIN_STACK_SIZE
	.align		4
.L_3:
        /*0018*/ 	.byte	0x04, 0x12
        /*001a*/ 	.short	(.L_5 - .L_4)
	.align		4
.L_4:
        /*001c*/ 	.word	index@(matmul_kernel)
        /*0020*/ 	.word	0x000010b0
.L_5:


//--------------------- .nv.compat                --------------------------
	.section	.nv.compat,"",@"SHT_CUDA_COMPAT_INFO"
	.align	4
        /*0000*/ 	.byte	0x02, 0x09, 0x01, 0x00, 0x02, 0x02, 0x04, 0x00, 0x02, 0x05, 0x05, 0x00, 0x03, 0x07, 0x01, 0x01
        /*0010*/ 	.byte	0x02, 0x03, 0x00, 0x00, 0x02, 0x06, 0x01, 0x00, 0x04, 0x0b, 0x08, 0x00, 0x00, 0x00, 0x00, 0x00
        /*0020*/ 	.byte	0x00, 0x00, 0x00, 0x00


//--------------------- .nv.info.matmul_kernel    --------------------------
	.section	.nv.info.matmul_kernel,"",@"SHT_CUDA_INFO"
	.sectionflags	@""
	.align	4


	//----- nvinfo : EIATTR_CUDA_API_VERSION
	.align		4
        /*0000*/ 	.byte	0x04, 0x37
        /*0002*/ 	.short	(.L_7 - .L_6)
.L_6:
        /*0004*/ 	.word	0x00000082


	//----- nvinfo : EIATTR_KPARAM_INFO
	.align		4
.L_7:
        /*0008*/ 	.byte	0x04, 0x17
        /*000a*/ 	.short	(.L_9 - .L_8)
.L_8:
        /*000c*/ 	.word	0x00000000
        /*0010*/ 	.short	0x000d
        /*0012*/ 	.short	0x0048
        /*0014*/ 	.byte	0x00, 0xf4, 0x21, 0x00


	//----- nvinfo : EIATTR_KPARAM_INFO
	.align		4
.L_9:
        /*0018*/ 	.byte	0x04, 0x17
        /*001a*/ 	.short	(.L_11 - .L_10)
.L_10:
        /*001c*/ 	.word	0x00000000
        /*0020*/ 	.short	0x000c
        /*0022*/ 	.short	0x0040
        /*0024*/ 	.byte	0x00, 0xf4, 0x21, 0x00


	//----- nvinfo : EIATTR_KPARAM_INFO
	.align		4
.L_11:
        /*0028*/ 	.byte	0x04, 0x17
        /*002a*/ 	.short	(.L_13 - .L_12)
.L_12:
        /*002c*/ 	.word	0x00000000
        /*0030*/ 	.short	0x000b
        /*0032*/ 	.short	0x0038
        /*0034*/ 	.byte	0x00, 0xf0, 0x11, 0x00


	//----- nvinfo : EIATTR_KPARAM_INFO
	.align		4
.L_13:
        /*0038*/ 	.byte	0x04, 0x17
        /*003a*/ 	.short	(.L_15 - .L_14)
.L_14:
        /*003c*/ 	.word	0x00000000
        /*0040*/ 	.short	0x000a
        /*0042*/ 	.short	0x0034
        /*0044*/ 	.byte	0x00, 0xf0, 0x11, 0x00


	//----- nvinfo : EIATTR_KPARAM_INFO
	.align		4
.L_15:
        /*0048*/ 	.byte	0x04, 0x17
        /*004a*/ 	.short	(.L_17 - .L_16)
.L_16:
        /*004c*/ 	.word	0x00000000
        /*0050*/ 	.short	0x0009
        /*0052*/ 	.short	0x0030
        /*0054*/ 	.byte	0x00, 0xf0, 0x11, 0x00


	//----- nvinfo : EIATTR_KPARAM_INFO
	.align		4
.L_17:
        /*0058*/ 	.byte	0x04, 0x17
        /*005a*/ 	.short	(.L_19 - .L_18)
.L_18:
        /*005c*/ 	.word	0x00000000
        /*0060*/ 	.short	0x0008
        /*0062*/ 	.short	0x002c
        /*0064*/ 	.byte	0x00, 0xf0, 0x11, 0x00


	//----- nvinfo : EIATTR_KPARAM_INFO
	.align		4
.L_19:
        /*0068*/ 	.byte	0x04, 0x17
        /*006a*/ 	.short	(.L_21 - .L_20)
.L_20:
        /*006c*/ 	.word	0x00000000
        /*0070*/ 	.short	0x0007
        /*0072*/ 	.short	0x0028
        /*0074*/ 	.byte	0x00, 0xf0, 0x11, 0x00


	//----- nvinfo : EIATTR_KPARAM_INFO
	.align		4
.L_21:
        /*0078*/ 	.byte	0x04, 0x17
        /*007a*/ 	.short	(.L_23 - .L_22)
.L_22:
        /*007c*/ 	.word	0x00000000
        /*0080*/ 	.short	0x0006
        /*0082*/ 	.short	0x0024
        /*0084*/ 	.byte	0x00, 0xf0, 0x11, 0x00


	//----- nvinfo : EIATTR_KPARAM_INFO
	.align		4
.L_23:
        /*0088*/ 	.byte	0x04, 0x17
        /*008a*/ 	.short	(.L_25 - .L_24)
.L_24:
        /*008c*/ 	.word	0x00000000
        /*0090*/ 	.short	0x0005
        /*0092*/ 	.short	0x0020
        /*0094*/ 	.byte	0x00, 0xf0, 0x11, 0x00


	//----- nvinfo : EIATTR_KPARAM_INFO
	.align		4
.L_25:
        /*0098*/ 	.byte	0x04, 0x17
        /*009a*/ 	.short	(.L_27 - .L_26)
.L_26:
        /*009c*/ 	.word	0x00000000
        /*00a0*/ 	.short	0x0004
        /*00a2*/ 	.short	0x001c
        /*00a4*/ 	.byte	0x00, 0xf0, 0x11, 0x00


	//----- nvinfo : EIATTR_KPARAM_INFO
	.align		4
.L_27:
        /*00a8*/ 	.byte	0x04, 0x17
        /*00aa*/ 	.short	(.L_29 - .L_28)
.L_28:
        /*00ac*/ 	.word	0x00000000
        /*00b0*/ 	.short	0x0003
        /*00b2*/ 	.short	0x0018
        /*00b4*/ 	.byte	0x00, 0xf0, 0x11, 0x00


	//----- nvinfo : EIATTR_KPARAM_INFO
	.align		4
.L_29:
        /*00b8*/ 	.byte	0x04, 0x17
        /*00ba*/ 	.short	(.L_31 - .L_30)
.L_30:
        /*00bc*/ 	.word	0x00000000
        /*00c0*/ 	.short	0x0002
        /*00c2*/ 	.short	0x0010
        /*00c4*/ 	.byte	0x00, 0xf4, 0x21, 0x00


	//----- nvinfo : EIATTR_KPARAM_INFO
	.align		4
.L_31:
        /*00c8*/ 	.byte	0x04, 0x17
        /*00ca*/ 	.short	(.L_33 - .L_32)
.L_32:
        /*00cc*/ 	.word	0x00000000
        /*00d0*/ 	.short	0x0001
        /*00d2*/ 	.short	0x0008
        /*00d4*/ 	.byte	0x00, 0xf4, 0x21, 0x00


	//----- nvinfo : EIATTR_KPARAM_INFO
	.align		4
.L_33:
        /*00d8*/ 	.byte	0x04, 0x17
        /*00da*/ 	.short	(.L_35 - .L_34)
.L_34:
        /*00dc*/ 	.word	0x00000000
        /*00e0*/ 	.short	0x0000
        /*00e2*/ 	.short	0x0000
        /*00e4*/ 	.byte	0x00, 0xf4, 0x21, 0x00


	//----- nvinfo : EIATTR_SPARSE_MMA_MASK
	.align		4
.L_35:
        /*00e8*/ 	.byte	0x03, 0x50
        /*00ea*/ 	.short	0x0000


	//----- nvinfo : EIATTR_MAXREG_COUNT
	.align		4
        /*00ec*/ 	.byte	0x03, 0x1b
        /*00ee*/ 	.short	0x00ff


	//----- nvinfo : EIATTR_NUM_BARRIERS
	.align		4
        /*00f0*/ 	.byte	0x02, 0x4c
        /*00f2*/ 	.byte	0x01
	.zero		1


	//----- nvinfo : EIATTR_ANNOTATIONS
	.align		4
        /*00f4*/ 	.byte	0x04, 0x55
        /*00f6*/ 	.short	(.L_37 - .L_36)


	//   ....[0]....
.L_36:
        /*00f8*/ 	.word	0x00000001
        /*00fc*/ 	.byte	0x60, 0x05, 0x00, 0x00, 0x01, 0x00, 0x00, 0x00, 0x90, 0x09, 0x00, 0x00, 0x01, 0x00, 0x00, 0x00
        /* <DEDUP_REMOVED lines=1693> */
        /*6adc*/ 	.byte	0x20, 0x0e, 0x02, 0x00


	//----- nvinfo : EIATTR_MERCURY_ISA_VERSION
	.align		4
.L_37:
        /*6ae0*/ 	.byte	0x03, 0x5f
        /*6ae2*/ 	.short	0x0101


	//----- nvinfo : EIATTR_EXIT_INSTR_OFFSETS
	.align		4
        /*6ae4*/ 	.byte	0x04, 0x1c
        /*6ae6*/ 	.short	(.L_39 - .L_38)


	//   ....[0]....
.L_38:
        /*6ae8*/ 	.word	0x000269d0


	//   ....[1]....
        /*6aec*/ 	.word	0x000269f0


	//----- nvinfo : EIATTR_REQNTID
	.align		4
.L_39:
        /*6af0*/ 	.byte	0x04, 0x10
        /*6af2*/ 	.short	(.L_41 - .L_40)
.L_40:
        /*6af4*/ 	.word	0x00000080
        /*6af8*/ 	.word	0x00000001
        /*6afc*/ 	.word	0x00000001


	//----- nvinfo : EIATTR_CBANK_PARAM_SIZE
	.align		4
.L_41:
        /*6b00*/ 	.byte	0x03, 0x19
        /*6b02*/ 	.short	0x0050


	//----- nvinfo : EIATTR_PARAM_CBANK
	.align		4
        /*6b04*/ 	.byte	0x04, 0x0a
        /*6b06*/ 	.short	(.L_43 - .L_42)
	.align		4
.L_42:
        /*6b08*/ 	.word	index@(.nv.constant0.matmul_kernel)
        /*6b0c*/ 	.short	0x0210
        /*6b0e*/ 	.short	0x0050


	//----- nvinfo : EIATTR_SW_WAR
	.align		4
.L_43:
        /*6b10*/ 	.byte	0x04, 0x36
        /*6b12*/ 	.short	(.L_45 - .L_44)
.L_44:
        /*6b14*/ 	.word	0x00000008
.L_45:


//--------------------- .nv.callgraph             --------------------------
	.section	.nv.callgraph,"",@"SHT_CUDA_CALLGRAPH"
	.align	4
	.sectionentsize	8
	.align		4
        /*0000*/ 	.word	0x00000000
	.align		4
        /*0004*/ 	.word	0xffffffff
	.align		4
        /*0008*/ 	.word	0x00000000
	.align		4
        /*000c*/ 	.word	0xfffffffe
	.align		4
        /*0010*/ 	.word	0x00000000
	.align		4
        /*0014*/ 	.word	0xfffffffd
	.align		4
        /*0018*/ 	.word	0x00000000
	.align		4
        /*001c*/ 	.word	0xfffffffc


//--------------------- .text.matmul_kernel       --------------------------
	.section	.text.matmul_kernel,"ax",@progbits
	.align	128
        .global         matmul_kernel
        .type           matmul_kernel,@function
        .size           matmul_kernel,(.L_x_4 - matmul_kernel)
        .other          matmul_kernel,@"STO_CUDA_ENTRY STV_DEFAULT"
matmul_kernel:
.text.matmul_kernel:
[----:B------:R-:W0:Y:S08]  /*0000*/  LDC R1, c[0x0][0x28] ;  /* 0x00000a00ff017b82 */ /* 0x000e300000000800 */
[----:B------:R-:W1:Y:S01]  /*0010*/  LDC.64 R4, c[0x0][0x228] ;  /* 0x00008a00ff047b82 */ /* 0x000e620000000a00 */
[----:B------:R-:W2:Y:S01]  /*0020*/  S2R R7, SR_CTAID.X ;  /* 0x0000000000077919 */ /* 0x000ea20000002500 */
[----:B0-----:R-:W-:Y:S01]  /*0030*/  VIADD R1, R1, 0xffffef50 ;  /* 0xffffef5001017836 */ /* 0x001fe20000000000 */
[----:B------:R-:W-:Y:S01]  /*0040*/  UMOV UR58, 0x400 ;  /* 0x00000400003a7882 */ /* 0x000fe20000000000 */
[----:B------:R-:W-:Y:S01]  /*0050*/  ULDC.64 UR56, c[0x0][0x208] ;  /* 0x0000820000387ab9 */ /* 0x000fe20000000a00 */
[----:B------:R-:W0:Y:S03]  /*0060*/  S2R R74, SR_TID.X ;  /* 0x00000000004a7919 */ /* 0x000e260000002100 */
[----:B------:R-:W3:Y:S08]  /*0070*/  LDC R152, c[0x0][0x230] ;  /* 0x00008c00ff987b82 */ /* 0x000ef00000000800 */
[----:B------:R-:W4:Y:S01]  /*0080*/  S2UR UR4, SR_CgaCtaId ;  /* 0x00000000000479c3 */ /* 0x000f220000008800 */
[----:B-1----:R-:W-:-:S05]  /*0090*/  VIADD R0, R5, 0x3f ;  /* 0x0000003f05007836 */ /* 0x002fca0000000000 */
[----:B------:R-:W-:Y:S01]  /*00a0*/  SHF.R.S32.HI R3, RZ, 0x1f, R0 ;  /* 0x0000001fff037819 */ /* 0x000fe20000011400 */
[----:B---3--:R-:W-:-:S03]  /*00b0*/  VIADD R152, R152, 0x7f ;  /* 0x0000007f98987836 */ /* 0x008fc60000000000 */
[----:B------:R-:W-:Y:S02]  /*00c0*/  LEA.HI R3, R3, R0, RZ, 0x6 ;  /* 0x0000000003037211 */ /* 0x000fe400078f30ff */
[----:B--2---:R-:W-:Y:S02]  /*00d0*/  IABS R10, R7 ;  /* 0x00000007000a7213 */ /* 0x004fe40000000000 */
[----:B------:R-:W-:Y:S02]  /*00e0*/  SHF.R.S32.HI R3, RZ, 0x6, R3 ;  /* 0x00000006ff037819 */ /* 0x000fe40000011403 */
[----:B0-----:R-:W-:Y:S01]  /*00f0*/  LOP3.LUT R153, R74, 0x7f, RZ, 0xc0, !PT ;  /* 0x0000007f4a997812 */ /* 0x001fe200078ec0ff */
[----:B----4-:R-:W-:Y:S02]  /*0100*/  ULEA UR58, UR4, UR58, 0x18 ;  /* 0x0000003a043a7291 */ /* 0x010fe4000f8ec03f */
[----:B------:R-:W-:-:S05]  /*0110*/  IMAD.SHL.U32 R6, R3, 0x4, RZ ;  /* 0x0000000403067824 */ /* 0x000fca00078e00ff */
[-C--:B------:R-:W-:Y:S02]  /*0120*/  IABS R9, R6.reuse ;  /* 0x0000000600097213 */ /* 0x080fe40000000000 */
[----:B------:R-:W-:Y:S02]  /*0130*/  IABS R12, R6 ;  /* 0x00000006000c7213 */ /* 0x000fe40000000000 */
[----:B------:R-:W0:Y:S08]  /*0140*/  I2F.RP R0, R9 ;  /* 0x0000000900007306 */ /* 0x000e300000209400 */
[----:B0-----:R-:W0:Y:S02]  /*0150*/  MUFU.RCP R0, R0 ;  /* 0x0000000000007308 */ /* 0x001e240000001000 */
[----:B0-----:R-:W-:-:S02]  /*0160*/  VIADD R2, R0, 0xffffffe ;  /* 0x0ffffffe00027836 */ /* 0x001fc40000000000 */
[----:B------:R-:W-:-:S04]  /*0170*/  IMAD.MOV R0, RZ, RZ, -R12 ;  /* 0x000000ffff007224 */ /* 0x000fc800078e0a0c */
[----:B------:R0:W1:Y:S02]  /*0180*/  F2I.FTZ.U32.TRUNC.NTZ R3, R2 ;  /* 0x0000000200037305 */ /* 0x000064000021f000 */
[----:B0-----:R-:W-:Y:S02]  /*0190*/  IMAD.MOV.U32 R2, RZ, RZ, RZ ;  /* 0x000000ffff027224 */ /* 0x001fe400078e00ff */
[----:B-1----:R-:W-:-:S04]  /*01a0*/  IMAD.MOV R8, RZ, RZ, -R3 ;  /* 0x000000ffff087224 */ /* 0x002fc800078e0a03 */
[----:B------:R-:W-:Y:S02]  /*01b0*/  IMAD R11, R8, R9, RZ ;  /* 0x00000009080b7224 */ /* 0x000fe400078e02ff */
[----:B------:R-:W-:Y:S02]  /*01c0*/  IMAD.MOV.U32 R8, RZ, RZ, R10 ;  /* 0x000000ffff087224 */ /* 0x000fe400078e000a */
[----:B------:R-:W-:-:S06]  /*01d0*/  IMAD.HI.U32 R3, R3, R11, R2 ;  /* 0x0000000b03037227 */ /* 0x000fcc00078e0002 */
[----:B------:R-:W-:-:S04]  /*01e0*/  IMAD.HI.U32 R3, R3, R8, RZ ;  /* 0x0000000803037227 */ /* 0x000fc800078e00ff */
[----:B------:R-:W-:-:S05]  /*01f0*/  IMAD R0, R3, R0, R8 ;  /* 0x0000000003007224 */ /* 0x000fca00078e0208 */
[----:B------:R-:W-:-:S13]  /*0200*/  ISETP.GT.U32.AND P1, PT, R9, R0, PT ;  /* 0x000000000900720c */ /* 0x000fda0003f24070 */
[----:B------:R-:W-:Y:S02]  /*0210*/  @!P1 IMAD.IADD R0, R0, 0x1, -R9 ;  /* 0x0000000100009824 */ /* 0x000fe400078e0a09 */
[----:B------:R-:W-:Y:S01]  /*0220*/  @!P1 VIADD R3, R3, 0x1 ;  /* 0x0000000103039836 */ /* 0x000fe20000000000 */
[----:B------:R-:W-:Y:S02]  /*0230*/  ISETP.NE.AND P1, PT, R6, RZ, PT ;  /* 0x000000ff0600720c */ /* 0x000fe40003f25270 */
[----:B------:R-:W-:Y:S02]  /*0240*/  ISETP.GE.U32.AND P0, PT, R0, R9, PT ;  /* 0x000000090000720c */ /* 0x000fe40003f06070 */
[----:B------:R-:W-:-:S04]  /*0250*/  LOP3.LUT R0, R7, R6, RZ, 0x3c, !PT ;  /* 0x0000000607007212 */ /* 0x000fc800078e3cff */
[----:B------:R-:W-:Y:S01]  /*0260*/  ISETP.GE.AND P2, PT, R0, RZ, PT ;  /* 0x000000ff0000720c */ /* 0x000fe20003f46270 */
[----:B------:R-:W-:-:S06]  /*0270*/  VIADD R0, R4, 0xff ;  /* 0x000000ff04007836 */ /* 0x000fcc0000000000 */
[----:B------:R-:W-:-:S04]  /*0280*/  @P0 VIADD R3, R3, 0x1 ;  /* 0x0000000103030836 */ /* 0x000fc80000000000 */
[----:B------:R-:W-:Y:S01]  /*0290*/  IMAD.MOV.U32 R2, RZ, RZ, R3 ;  /* 0x000000ffff027224 */ /* 0x000fe200078e0003 */
[----:B------:R-:W-:-:S03]  /*02a0*/  SHF.R.S32.HI R3, RZ, 0x1f, R0 ;  /* 0x0000001fff037819 */ /* 0x000fc60000011400 */
[----:B------:R-:W-:Y:S01]  /*02b0*/  @!P2 IMAD.MOV R2, RZ, RZ, -R2 ;  /* 0x000000ffff02a224 */ /* 0x000fe200078e0a02 */
[----:B------:R-:W-:Y:S02]  /*02c0*/  @!P1 LOP3.LUT R2, RZ, R6, RZ, 0x33, !PT ;  /* 0x00000006ff029212 */ /* 0x000fe400078e33ff */
[----:B------:R-:W-:-:S03]  /*02d0*/  LEA.HI R3, R3, R0, RZ, 0x8 ;  /* 0x0000000003037211 */ /* 0x000fc600078f40ff */
[----:B------:R-:W-:Y:S02]  /*02e0*/  IMAD.SHL.U32 R8, R2, 0x4, RZ ;  /* 0x0000000402087824 */ /* 0x000fe400078e00ff */
[----:B------:R-:W-:-:S03]  /*02f0*/  IMAD.MOV R2, RZ, RZ, -R2 ;  /* 0x000000ffff027224 */ /* 0x000fc600078e0a02 */
[----:B------:R-:W-:Y:S01]  /*0300*/  LEA.HI.SX32 R3, R3, -R8, 0x18 ;  /* 0x8000000803037211 */ /* 0x000fe200078fc2ff */
[----:B------:R-:W-:-:S03]  /*0310*/  IMAD R6, R6, R2, R7 ;  /* 0x0000000206067224 */ /* 0x000fc600078e0207 */
[----:B------:R-:W-:Y:S02]  /*0320*/  VIMNMX R13, R3, 0x4, PT ;  /* 0x00000004030d7848 */ /* 0x000fe40003fe0100 */
[----:B------:R-:W-:Y:S02]  /*0330*/  IABS R11, R6 ;  /* 0x00000006000b7213 */ /* 0x000fe40000000000 */
[----:B------:R-:W-:-:S04]  /*0340*/  IABS R9, R13 ;  /* 0x0000000d00097213 */ /* 0x000fc80000000000 */
[----:B------:R-:W0:Y:S08]  /*0350*/  I2F.RP R0, R9 ;  /* 0x0000000900007306 */ /* 0x000e300000209400 */
[----:B0-----:R-:W0:Y:S02]  /*0360*/  MUFU.RCP R0, R0 ;  /* 0x0000000000007308 */ /* 0x001e240000001000 */
[----:B0-----:R-:W-:-:S06]  /*0370*/  VIADD R3, R0, 0xffffffe ;  /* 0x0ffffffe00037836 */ /* 0x001fcc0000000000 */
[----:B------:R-:W0:Y:S02]  /*0380*/  F2I.FTZ.U32.TRUNC.NTZ R3, R3 ;  /* 0x0000000300037305 */ /* 0x000e24000021f000 */
[----:B0-----:R-:W-:-:S04]  /*0390*/  IMAD.MOV R10, RZ, RZ, -R3 ;  /* 0x000000ffff0a7224 */ /* 0x001fc800078e0a03 */
[----:B------:R-:W-:Y:S01]  /*03a0*/  IMAD.MOV.U32 R2, RZ, RZ, R10 ;  /* 0x000000ffff027224 */ /* 0x000fe200078e000a */
[----:B------:R-:W-:-:S03]  /*03b0*/  IABS R10, R13 ;  /* 0x0000000d000a7213 */ /* 0x000fc60000000000 */
[----:B------:R-:W-:Y:S02]  /*03c0*/  IMAD R7, R2, R9, RZ ;  /* 0x0000000902077224 */ /* 0x000fe400078e02ff */
[----:B------:R-:W-:Y:S02]  /*03d0*/  IMAD.MOV.U32 R2, RZ, RZ, RZ ;  /* 0x000000ffff027224 */ /* 0x000fe400078e00ff */
[----:B------:R-:W-:Y:S02]  /*03e0*/  IMAD.MOV R0, RZ, RZ, -R10 ;  /* 0x000000ffff007224 */ /* 0x000fe400078e0a0a */
        /* <DEDUP_REMOVED lines=9> */
[----:B------:R-:W-:-:S07]  /*0480*/  ISETP.GE.AND P2, PT, R0, RZ, PT ;  /* 0x000000ff0000720c */ /* 0x000fce0003f46270 */
[----:B------:R-:W-:Y:S01]  /*0490*/  @P0 VIADD R2, R2, 0x1 ;  /* 0x0000000102020836 */ /* 0x000fe20000000000 */
[----:B------:R-:W-:-:S05]  /*04a0*/  ISETP.GT.AND P0, PT, R152, 0x7f, PT ;  /* 0x0000007f9800780c */ /* 0x000fca0003f04270 */
[----:B------:R-:W-:Y:S01]  /*04b0*/  @!P2 IMAD.MOV R2, RZ, RZ, -R2 ;  /* 0x000000ffff02a224 */ /* 0x000fe200078e0a02 */
[----:B------:R-:W-:-:S05]  /*04c0*/  @!P1 LOP3.LUT R2, RZ, R13, RZ, 0x33, !PT ;  /* 0x0000000dff029212 */ /* 0x000fca00078e33ff */
[----:B------:R-:W-:-:S04]  /*04d0*/  IMAD.MOV R0, RZ, RZ, -R2 ;  /* 0x000000ffff007224 */ /* 0x000fc800078e0a02 */
[----:B------:R-:W-:-:S04]  /*04e0*/  IMAD R0, R13, R0, R6 ;  /* 0x000000000d007224 */ /* 0x000fc800078e0206 */
[----:B------:R-:W-:Y:S02]  /*04f0*/  IMAD.IADD R3, R8, 0x1, R0 ;  /* 0x0000000108037824 */ /* 0x000fe400078e0200 */
[----:B------:R-:W-:Y:S02]  /*0500*/  IMAD.SHL.U32 R0, R2, 0x40, RZ ;  /* 0x0000004002007824 */ /* 0x000fe400078e00ff */
[----:B------:R-:W-:Y:S02]  /*0510*/  IMAD R2, R3, 0x100, R153 ;  /* 0x0000010003027824 */ /* 0x000fe400078e0299 */
[----:B------:R-:W-:Y:S02]  /*0520*/  VIADD R52, R0, 0x1 ;  /* 0x0000000100347836 */ /* 0x000fe40000000000 */
[----:B------:R-:W-:Y:S02]  /*0530*/  VIADD R23, R2, 0x80 ;  /* 0x0000008002177836 */ /* 0x000fe40000000000 */
[----:B------:R-:W-:-:S02]  /*0540*/  VIADD R62, R0, 0x2 ;  /* 0x00000002003e7836 */ /* 0x000fc40000000000 */
[C---:B------:R-:W-:Y:S01]  /*0550*/  VIADD R60, R0.reuse, 0x3 ;  /* 0x00000003003c7836 */ /* 0x040fe20000000000 */
[----:B------:R0:W-:Y:S01]  /*0560*/  STL [R1+0xb4], R23 ;  /* 0x0000b41701007387 */ /* 0x0001e20000100800 */
[C---:B------:R-:W-:Y:S02]  /*0570*/  VIADD R58, R0.reuse, 0x4 ;  /* 0x00000004003a7836 */ /* 0x040fe40000000000 */
[C---:B------:R-:W-:Y:S02]  /*0580*/  VIADD R56, R0.reuse, 0x5 ;  /* 0x0000000500387836 */ /* 0x040fe40000000000 */
[C---:B------:R-:W-:Y:S02]  /*0590*/  VIADD R54, R0.reuse, 0x6 ;  /* 0x0000000600367836 */ /* 0x040fe40000000000 */
[C---:B------:R-:W-:Y:S02]  /*05a0*/  VIADD R64, R0.reuse, 0x7 ;  /* 0x0000000700407836 */ /* 0x040fe40000000000 */
[----:B------:R-:W-:-:S02]  /*05b0*/  VIADD R76, R0, 0x8 ;  /* 0x00000008004c7836 */ /* 0x000fc40000000000 */
[C---:B------:R-:W-:Y:S02]  /*05c0*/  VIADD R66, R0.reuse, 0x9 ;  /* 0x0000000900427836 */ /* 0x040fe40000000000 */
        /* <DEDUP_REMOVED lines=53> */
[----:B------:R-:W-:Y:S01]  /*0920*/  VIADD R20, R0, 0x3f ;  /* 0x0000003f00147836 */ /* 0x000fe20000000000 */
[----:B0-----:R-:W-:Y:S06]  /*0930*/  @P0 BRA `(.L_x_0) ;  /* 0x00000004000c0947 */ /* 0x001fec0003800000 */
[----:B------:R-:W-:Y:S01]  /*0940*/  IMAD.SHL.U32 R3, R74, 0x10, RZ ;  /* 0x000000104a037824 */ /* 0x000fe200078e00ff */
[----:B------:R-:W-:Y:S02]  /*0950*/  CS2R R120, SRZ ;  /* 0x0000000000787805 */ /* 0x000fe4000001ff00 */
[----:B------:R-:W-:Y:S02]  /*0960*/  CS2R R122, SRZ ;  /* 0x00000000007a7805 */ /* 0x000fe4000001ff00 */
[----:B------:R-:W-:Y:S02]  /*0970*/  CS2R R124, SRZ ;  /* 0x00000000007c7805 */ /* 0x000fe4000001ff00 */
[----:B------:R-:W-:Y:S01]  /*0980*/  CS2R R126, SRZ ;  /* 0x00000000007e7805 */ /* 0x000fe2000001ff00 */
[----:B------:R0:W-:Y:S01]  /*0990*/  STL [R1+0xd4c], R3 ;  /* 0x000d4c0301007387 */ /* 0x0001e20000100800 */
[----:B------:R-:W-:Y:S02]  /*09a0*/  CS2R R128, SRZ ;  /* 0x0000000000807805 */ /* 0x000fe4000001ff00 */
[----:B------:R-:W-:-:S02]  /*09b0*/  CS2R R130, SRZ ;  /* 0x0000000000827805 */ /* 0x000fc4000001ff00 */
[----:B------:R-:W-:Y:S02]  /*09c0*/  CS2R R132, SRZ ;  /* 0x0000000000847805 */ /* 0x000fe4000001ff00 */
[----:B------:R-:W-:Y:S02]  /*09d0*/  CS2R R134, SRZ ;  /* 0x0000000000867805 */ /* 0x000fe4000001ff00 */
[----:B------:R-:W-:Y:S02]  /*09e0*/  CS2R R136, SRZ ;  /* 0x0000000000887805 */ /* 0x000fe4000001ff00 */
[----:B------:R-:W-:Y:S02]  /*09f0*/  CS2R R138, SRZ ;  /* 0x00000000008a7805 */ /* 0x000fe4000001ff00 */
        /* <DEDUP_REMOVED lines=53> */
[----:B------:R-:W-:Y:S01]  /*0d50*/  CS2R R54, SRZ ;  /* 0x0000000000367805 */ /* 0x000fe2000001ff00 */
[----:B0-----:R-:W-:Y:S06]  /*0d60*/  BRA `(.L_x_1) ;  /* 0x000001fc00f87947 */ /* 0x001fec0003800000 */
.L_x_0:
[----:B------:R-:W-:Y:S01]  /*0d70*/  IABS R12, R4 ;  /* 0x00000004000c7213 */ /* 0x000fe20000000000 */
[----:B------:R-:W-:Y:S01]  /*0d80*/  ULDC UR4, c[0x0][0x234] ;  /* 0x00008d0000047ab9 */ /* 0x000fe20000000800 */
[----:B------:R-:W-:Y:S01]  /*0d90*/  IABS R6, R5 ;  /* 0x0000000500067213 */ /* 0x000fe20000000000 */
[----:B------:R-:W-:Y:S01]  /*0da0*/  ULDC.64 UR6, c[0x0][0x210] ;  /* 0x0000840000067ab9 */ /* 0x000fe20000000a00 */
[----:B------:R-:W0:Y:S01]  /*0db0*/  I2F.RP R3, R12 ;  /* 0x0000000c00037306 */ /* 0x000e220000209400 */
[----:B------:R-:W-:Y:S01]  /*0dc0*/  IABS R14, R20 ;  /* 0x00000014000e7213 */ /* 0x000fe20000000000 */
[----:B------:R-:W-:Y:S01]  /*0dd0*/  ULDC.64 UR10, c[0x0][0x218] ;  /* 0x00008600000a7ab9 */ /* 0x000fe20000000a00 */
[----:B------:R-:W-:Y:S01]  /*0de0*/  ISETP.GE.AND P6, PT, R2, RZ, PT ;  /* 0x000000ff0200720c */ /* 0x000fe20003fc6270 */
[----:B------:R-:W-:Y:S01]  /*0df0*/  ULDC UR30, c[0x0][0x240] ;  /* 0x00009000001e7ab9 */ /* 0x000fe20000000800 */
[----:B------:R-:W-:Y:S01]  /*0e00*/  ISETP.GE.AND P2, PT, R23, RZ, PT ;  /* 0x000000ff1700720c */ /* 0x000fe20003f46270 */
[----:B------:R-:W-:Y:S01]  /*0e10*/  ULDC UR14, c[0x0][0x238] ;  /* 0x00008e00000e7ab9 */ /* 0x000fe20000000800 */
[----:B------:R-:W-:Y:S01]  /*0e20*/  ISETP.GE.AND P5, PT, R20, RZ, PT ;  /* 0x000000ff1400720c */ /* 0x000fe20003fa6270 */
[----:B------:R-:W1:Y:S01]  /*0e30*/  I2F.RP R7, R6 ;  /* 0x0000000600077306 */ /* 0x000e620000209400 */
[----:B------:R-:W-:Y:S01]  /*0e40*/  IABS R20, R30 ;  /* 0x0000001e00147213 */ /* 0x000fe20000000000 */
[----:B------:R-:W-:Y:S01]  /*0e50*/  ULDC UR18, c[0x0][0x238] ;  /* 0x00008e0000127ab9 */ /* 0x000fe20000000800 */
[----:B------:R-:W-:Y:S01]  /*0e60*/  IABS R35, R80 ;  /* 0x0000005000237213 */ /* 0x000fe20000000000 */
[----:B------:R-:W-:Y:S01]  /*0e70*/  ULDC UR22, c[0x0][0x238] ;  /* 0x00008e0000167ab9 */ /* 0x000fe20000000800 */
[----:B------:R-:W-:Y:S01]  /*0e80*/  IABS R38, R79 ;  /* 0x0000004f00267213 */ /* 0x000fe20000000000 */
[----:B------:R-:W-:Y:S01]  /*0e90*/  ULDC UR23, c[0x0][0x238] ;  /* 0x00008e0000177ab9 */ /* 0x000fe20000000800 */
[----:B------:R-:W-:Y:S01]  /*0ea0*/  IABS R36, R51 ;  /* 0x0000003300247213 */ /* 0x000fe20000000000 */
[----:B0-----:R-:W0:Y:S01]  /*0eb0*/  MUFU.RCP R3, R3 ;  /* 0x0000000300037308 */ /* 0x001e220000001000 */
[----:B------:R-:W-:Y:S01]  /*0ec0*/  ULDC UR26, c[0x0][0x238] ;  /* 0x00008e00001a7ab9 */ /* 0x000fe20000000800 */
[----:B------:R-:W-:Y:S01]  /*0ed0*/  ULDC UR27, c[0x0][0x238] ;  /* 0x00008e00001b7ab9 */ /* 0x000fe20000000800 */
[----:B------:R-:W-:Y:S01]  /*0ee0*/  ULDC UR20, c[0x0][0x238] ;  /* 0x00008e0000147ab9 */ /* 0x000fe20000000800 */
[----:B------:R-:W-:Y:S01]  /*0ef0*/  ULDC UR43, c[0x0][0x238] ;  /* 0x00008e00002b7ab9 */ /* 0x000fe20000000800 */
[----:B------:R-:W-:Y:S01]  /*0f00*/  UIMAD UR20, UR20, 0x34, URZ ;  /* 0x00000034141478a4 */ /* 0x000fe2000f8e023f */
[----:B------:R-:W-:Y:S01]  /*0f10*/  CS2R R134, SRZ ;  /* 0x0000000000867805 */ /* 0x000fe2000001ff00 */
[----:B------:R-:W-:Y:S01]  /*0f20*/  UIMAD UR43, UR43, 0x33, URZ ;  /* 0x000000332b2b78a4 */ /* 0x000fe2000f8e023f */
[----:B-1----:R-:W1:Y:S01]  /*0f30*/  MUFU.RCP R7, R7 ;  /* 0x0000000700077308 */ /* 0x002e620000001000 */
[----:B------:R-:W-:Y:S01]  /*0f40*/  ULDC UR21, c[0x0][0x238] ;  /* 0x00008e0000157ab9 */ /* 0x000fe20000000800 */
[----:B------:R-:W-:Y:S01]  /*0f50*/  ULDC UR9, c[0x0][0x238] ;  /* 0x00008e0000097ab9 */ /* 0x000fe20000000800 */
[----:B------:R-:W-:Y:S01]  /*0f60*/  ULDC UR29, c[0x0][0x238] ;  /* 0x00008e00001d7ab9 */ /* 0x000fe20000000800 */
[----:B------:R-:W-:Y:S01]  /*0f70*/  UIMAD UR9, UR9, 0x30, URZ ;  /* 0x00000030090978a4 */ /* 0x000fe2000f8e023f */
[----:B------:R-:W-:Y:S01]  /*0f80*/  CS2R R136, SRZ ;  /* 0x0000000000887805 */ /* 0x000fe2000001ff00 */
[----:B------:R-:W-:Y:S01]  /*0f90*/  UIMAD UR29, UR29, 0x2f, URZ ;  /* 0x0000002f1d1d78a4 */ /* 0x000fe2000f8e023f */
[----:B------:R-:W-:Y:S01]  /*0fa0*/  CS2R R138, SRZ ;  /* 0x00000000008a7805 */ /* 0x000fe2000001ff00 */
[----:B------:R-:W-:Y:S01]  /*0fb0*/  ULDC UR60, c[0x0][0x238] ;  /* 0x00008e00003c7ab9 */ /* 0x000fe20000000800 */
[----:B0-----:R-:W-:Y:S01]  /*0fc0*/  VIADD R8, R3, 0xffffffe ;  /* 0x0ffffffe03087836 */ /* 0x001fe20000000000 */
[----:B------:R-:W-:Y:S01]  /*0fd0*/  IABS R3, R2 ;  /* 0x0000000200037213 */ /* 0x000fe20000000000 */
[----:B------:R-:W-:Y:S01]  /*0fe0*/  ULDC UR19, c[0x0][0x238] ;  /* 0x00008e0000137ab9 */ /* 0x000fe20000000800 */
[----:B------:R-:W-:Y:S01]  /*0ff0*/  ULDC UR53, c[0x0][0x238] ;  /* 0x00008e0000357ab9 */ /* 0x000fe20000000800 */
[----:B------:R0:W2:Y:S01]  /*1000*/  F2I.FTZ.U32.TRUNC.NTZ R9, R8 ;  /* 0x0000000800097305 */ /* 0x0000a2000021f000 */
[----:B------:R-:W-:Y:S01]  /*1010*/  UIMAD UR19, UR19, 0x2d, URZ ;  /* 0x0000002d131378a4 */ /* 0x000fe2000f8e023f */
[----:B------:R-:W-:Y:S01]  /*1020*/  CS2R R140, SRZ ;  /* 0x00000000008c7805 */ /* 0x000fe2000001ff00 */
[----:B------:R-:W-:Y:S01]  /*1030*/  UIMAD UR53, UR53, 0x2c, URZ ;  /* 0x0000002c353578a4 */ /* 0x000fe2000f8e023f */
[----:B-1----:R-:W-:Y:S01]  /*1040*/  VIADD R10, R7, 0xffffffe ;  /* 0x0ffffffe070a7836 */ /* 0x002fe20000000000 */
[----:B------:R-:W-:Y:S01]  /*1050*/  ULDC UR45, c[0x0][0x238] ;  /* 0x00008e00002d7ab9 */ /* 0x000fe20000000800 */
[----:B------:R-:W-:Y:S01]  /*1060*/  ULDC UR38, c[0x0][0x238] ;  /* 0x00008e0000267ab9 */ /* 0x000fe20000000800 */
[----:B------:R-:W-:Y:S01]  /*1070*/  UIMAD UR45, UR45, 0x2b, URZ ;  /* 0x0000002b2d2d78a4 */ /* 0x000fe2000f8e023f */
[----:B------:R1:W3:Y:S01]  /*1080*/  F2I.FTZ.U32.TRUNC.NTZ R11, R10 ;  /* 0x0000000a000b7305 */ /* 0x0002e2000021f000 */
[----:B0-----:R-:W-:Y:S01]  /*1090*/  IMAD.MOV.U32 R8, RZ, RZ, RZ ;  /* 0x000000ffff087224 */ /* 0x001fe200078e00ff */
[----:B------:R-:W-:Y:S01]  /*10a0*/  UIMAD UR38, UR38, 0x2a, URZ ;  /* 0x0000002a262678a4 */ /* 0x000fe2000f8e023f */
[----:B------:R-:W-:Y:S01]  /*10b0*/  CS2R R142, SRZ ;  /* 0x00000000008e7805 */ /* 0x000fe2000001ff00 */
[----:B------:R-:W-:Y:S01]  /*10c0*/  ULDC UR17, c[0x0][0x238] ;  /* 0x00008e0000117ab9 */ /* 0x000fe20000000800 */
[----:B------:R-:W-:Y:S01]  /*10d0*/  ULDC UR49, c[0x0][0x238] ;  /* 0x00008e0000317ab9 */ /* 0x000fe20000000800 */
[----:B------:R-:W-:Y:S01]  /*10e0*/  UIMAD UR17, UR17, 0x29, URZ ;  /* 0x00000029111178a4 */ /* 0x000fe2000f8e023f */
[--C-:B--2---:R-:W-:Y:S01]  /*10f0*/  IMAD.MOV R13, RZ, RZ, -R9.reuse ;  /* 0x000000ffff0d7224 */ /* 0x104fe200078e0a09 */
[----:B------:R-:W-:Y:S01]  /*1100*/  UIMAD UR49, UR49, 0x28, URZ ;  /* 0x00000028313178a4 */ /* 0x000fe2000f8e023f */
[----:B-1----:R-:W-:Y:S01]  /*1110*/  IMAD.MOV.U32 R10, RZ, RZ, RZ ;  /* 0x000000ffff0a7224 */ /* 0x002fe200078e00ff */
[----:B------:R-:W-:Y:S01]  /*1120*/  ULDC UR37, c[0x0][0x238] ;  /* 0x00008e0000257ab9 */ /* 0x000fe20000000800 */
[----:B------:R-:W-:Y:S01]  /*1130*/  IMAD R13, R13, R12, RZ ;  /* 0x0000000c0d0d7224 */ /* 0x000fe200078e02ff */
[----:B------:R-:W-:Y:S01]  /*1140*/  UIMAD UR37, UR37, 0x27, URZ ;  /* 0x00000027252578a4 */ /* 0x000fe2000f8e023f */
[----:B------:R-:W-:Y:S01]  /*1150*/  CS2R R144, SRZ ;  /* 0x0000000000907805 */ /* 0x000fe2000001ff00 */
[----:B------:R-:W-:Y:S01]  /*1160*/  ULDC UR42, c[0x0][0x238] ;  /* 0x00008e00002a7ab9 */ /* 0x000fe20000000800 */
[----:B------:R-:W-:Y:S01]  /*1170*/  IMAD.HI.U32 R9, R9, R13, R8 ;  /* 0x0000000d09097227 */ /* 0x000fe200078e0008 */
[----:B------:R-:W-:Y:S01]  /*1180*/  IABS R8, R23 ;  /* 0x0000001700087213 */ /* 0x000fe20000000000 */
[----:B------:R-:W-:Y:S01]  /*1190*/  UIMAD UR42, UR42, 0x26, URZ ;  /* 0x000000262a2a78a4 */ /* 0x000fe2000f8e023f */
[----:B------:R-:W-:Y:S01]  /*11a0*/  IABS R23, R24 ;  /* 0x0000001800177213 */ /* 0x000fe20000000000 */
[----:B------:R-:W-:Y:S01]  /*11b0*/  IMAD.MOV.U32 R13, RZ, RZ, R3 ;  /* 0x000000ffff0d7224 */ /* 0x000fe200078e0003 */
[----:B------:R-:W-:Y:S01]  /*11c0*/  ULDC UR34, c[0x0][0x238] ;  /* 0x00008e0000227ab9 */ /* 0x000fe20000000800 */
[----:B---3--:R-:W-:Y:S01]  /*11d0*/  IMAD.MOV R7, RZ, RZ, -R11 ;  /* 0x000000ffff077224 */ /* 0x008fe200078e0a0b */
[----:B------:R-:W-:Y:S01]  /*11e0*/  UIMAD UR34, UR34, 0x25, URZ ;  /* 0x00000025222278a4 */ /* 0x000fe2000f8e023f */
[C---:B------:R-:W-:Y:S01]  /*11f0*/  IMAD.HI.U32 R3, R9.reuse, R13, RZ ;  /* 0x0000000d09037227 */ /* 0x040fe200078e00ff */
[----:B------:R-:W-:Y:S01]  /*1200*/  ULDC UR48, c[0x0][0x238] ;  /* 0x00008e0000307ab9 */ /* 0x000fe20000000800 */
[----:B------:R-:W-:Y:S01]  /*1210*/  ULDC UR13, c[0x0][0x238] ;  /* 0x00008e00000d7ab9 */ /* 0x000fe20000000800 */
[----:B------:R-:W-:Y:S01]  /*1220*/  ULDC UR55, c[0x0][0x238] ;  /* 0x00008e0000377ab9 */ /* 0x000fe20000000800 */
[----:B------:R-:W-:Y:S01]  /*1230*/  IMAD.HI.U32 R9, R9, R8, RZ ;  /* 0x0000000809097227 */ /* 0x000fe200078e00ff */
[----:B------:R-:W-:Y:S01]  /*1240*/  UIMAD UR13, UR13, 0x23, URZ ;  /* 0x000000230d0d78a4 */ /* 0x000fe2000f8e023f */
[----:B------:R-:W-:Y:S01]  /*1250*/  CS2R R146, SRZ ;  /* 0x0000000000927805 */ /* 0x000fe2000001ff00 */
[----:B------:R-:W-:Y:S01]  /*1260*/  UIMAD UR55, UR55, 0x22, URZ ;  /* 0x00000022373778a4 */ /* 0x000fe2000f8e023f */
[----:B------:R-:W-:Y:S01]  /*1270*/  IMAD.MOV R3, RZ, RZ, -R3 ;  /* 0x000000ffff037224 */ /* 0x000fe200078e0a03 */
[----:B------:R-:W-:Y:S01]  /*1280*/  ULDC UR51, c[0x0][0x238] ;  /* 0x00008e0000337ab9 */ /* 0x000fe20000000800 */
[----:B------:R-:W-:Y:S01]  /*1290*/  IMAD.MOV R9, RZ, RZ, -R9 ;  /* 0x000000ffff097224 */ /* 0x000fe200078e0a09 */
[----:B------:R-:W-:Y:S01]  /*12a0*/  UIMAD UR51, UR51, 0x21, URZ ;  /* 0x00000021333378a4 */ /* 0x000fe2000f8e023f */
[----:B------:R-:W-:Y:S01]  /*12b0*/  IMAD R7, R7, R6, RZ ;  /* 0x0000000607077224 */ /* 0x000fe200078e02ff */
[----:B------:R-:W-:Y:S01]  /*12c0*/  ULDC UR25, c[0x0][0x238] ;  /* 0x00008e0000197ab9 */ /* 0x000fe20000000800 */
[C---:B------:R-:W-:Y:S01]  /*12d0*/  IMAD R3, R12.reuse, R3, R13 ;  /* 0x000000030c037224 */ /* 0x040fe200078e020d */
[----:B------:R-:W-:Y:S01]  /*12e0*/  IABS R13, R19 ;  /* 0x00000013000d7213 */ /* 0x000fe20000000000 */
[C---:B------:R-:W-:Y:S01]  /*12f0*/  IMAD R8, R12.reuse, R9, R8 ;  /* 0x000000090c087224 */ /* 0x040fe200078e0208 */
[----:B------:R-:W-:Y:S01]  /*1300*/  USHF.L.U32 UR25, UR25, 0x5, URZ ;  /* 0x0000000519197899 */ /* 0x000fe2000800063f */
[----:B------:R-:W-:Y:S01]  /*1310*/  IMAD.HI.U32 R7, R11, R7, R10 ;  /* 0x000000070b077227 */ /* 0x000fe200078e000a */
[C---:B------:R-:W-:Y:S01]  /*1320*/  ISETP.GT.U32.AND P0, PT, R12.reuse, R3, PT ;  /* 0x000000030c00720c */ /* 0x040fe20003f04070 */
[----:B------:R-:W-:Y:S01]  /*1330*/  ULDC UR33, c[0x0][0x238] ;  /* 0x00008e0000217ab9 */ /* 0x000fe20000000800 */
[----:B------:R-:W-:Y:S01]  /*1340*/  ISETP.GT.U32.AND P1, PT, R12, R8, PT ;  /* 0x000000080c00720c */ /* 0x000fe20003f24070 */
[----:B------:R-:W-:Y:S01]  /*1350*/  IMAD.MOV.U32 R11, RZ, RZ, R14 ;  /* 0x000000ffff0b7224 */ /* 0x000fe200078e000e */
[----:B------:R-:W-:Y:S01]  /*1360*/  IABS R14, R16 ;  /* 0x00000010000e7213 */ /* 0x000fe20000000000 */
[C---:B------:R-:W-:Y:S01]  /*1370*/  IMAD.HI.U32 R10, R7.reuse, R13, RZ ;  /* 0x0000000d070a7227 */ /* 0x040fe200078e00ff */
[----:B------:R-:W-:Y:S01]  /*1380*/  UIMAD UR33, UR33, 0x1f, URZ ;  /* 0x0000001f212178a4 */ /* 0x000fe2000f8e023f */
[----:B------:R-:W-:Y:S01]  /*1390*/  CS2R R148, SRZ ;  /* 0x0000000000947805 */ /* 0x000fe2000001ff00 */
[----:B------:R-:W-:Y:S01]  /*13a0*/  ULDC UR41, c[0x0][0x238] ;  /* 0x00008e0000297ab9 */ /* 0x000fe20000000800 */
[----:B------:R-:W-:Y:S01]  /*13b0*/  IMAD.HI.U32 R9, R7, R11, RZ ;  /* 0x0000000b07097227 */ /* 0x000fe200078e00ff */
[----:B------:R-:W-:Y:S01]  /*13c0*/  UIMAD UR41, UR41, 0x1e, URZ ;  /* 0x0000001e292978a4 */ /* 0x000fe2000f8e023f */
[----:B------:R-:W-:Y:S01]  /*13d0*/  CS2R R150, SRZ ;  /* 0x0000000000967805 */ /* 0x000fe2000001ff00 */
[----:B------:R-:W-:Y:S01]  /*13e0*/  ULDC UR47, c[0x0][0x238] ;  /* 0x00008e00002f7ab9 */ /* 0x000fe20000000800 */
[----:B------:R-:W-:Y:S01]  /*13f0*/  IMAD.MOV R9, RZ, RZ, -R9 ;  /* 0x000000ffff097224 */ /* 0x000fe200078e0a09 */
[----:B------:R-:W-:Y:S01]  /*1400*/  UIMAD UR47, UR47, 0x1d, URZ ;  /* 0x0000001d2f2f78a4 */ /* 0x000fe2000f8e023f */
[----:B------:R-:W-:Y:S01]  /*1410*/  IMAD.MOV R10, RZ, RZ, -R10 ;  /* 0x000000ffff0a7224 */ /* 0x000fe200078e0a0a */
[----:B------:R-:W-:Y:S01]  /*1420*/  ULDC UR15, c[0x0][0x238] ;  /* 0x00008e00000f7ab9 */ /* 0x000fe20000000800 */
[C---:B------:R-:W-:Y:S01]  /*1430*/  IMAD R9, R6.reuse, R9, R11 ;  /* 0x0000000906097224 */ /* 0x040fe200078e020b */
[----:B------:R-:W-:Y:S01]  /*1440*/  UIMAD UR15, UR15, 0x1c, URZ ;  /* 0x0000001c0f0f78a4 */ /* 0x000fe2000f8e023f */
[--C-:B------:R-:W-:Y:S01]  /*1450*/  @!P0 IMAD.IADD R3, R3, 0x1, -R12.reuse ;  /* 0x0000000103038824 */ /* 0x100fe200078e0a0c */
[----:B------:R-:W-:Y:S01]  /*1460*/  ULDC UR31, c[0x0][0x238] ;  /* 0x00008e00001f7ab9 */ /* 0x000fe20000000800 */
[C---:B------:R-:W-:Y:S01]  /*1470*/  IMAD R11, R6.reuse, R10, R13 ;  /* 0x0000000a060b7224 */ /* 0x040fe200078e020d */
[----:B------:R-:W-:Y:S01]  /*1480*/  ISETP.GT.U32.AND P3, PT, R6, R9, PT ;  /* 0x000000090600720c */ /* 0x000fe20003f64070 */
[----:B------:R-:W-:Y:S01]  /*1490*/  @!P1 IMAD.IADD R8, R8, 0x1, -R12 ;  /* 0x0000000108089824 */ /* 0x000fe200078e0a0c */
[----:B------:R-:W-:Y:S01]  /*14a0*/  ISETP.GT.U32.AND P1, PT, R12, R3, PT ;  /* 0x000000030c00720c */ /* 0x000fe20003f24070 */
[----:B------:R-:W-:Y:S01]  /*14b0*/  IMAD.HI.U32 R10, R7, R14, RZ ;  /* 0x0000000e070a7227 */ /* 0x000fe200078e00ff */
[----:B------:R-:W-:Y:S01]  /*14c0*/  ISETP.GT.U32.AND P0, PT, R6, R11, PT ;  /* 0x0000000b0600720c */ /* 0x000fe20003f04070 */
[----:B------:R-:W-:Y:S01]  /*14d0*/  UIMAD UR31, UR31, 0x1b, URZ ;  /* 0x0000001b1f1f78a4 */ /* 0x000fe2000f8e023f */
[----:B------:R-:W-:Y:S01]  /*14e0*/  ISETP.GT.U32.AND P4, PT, R12, R8, PT ;  /* 0x000000080c00720c */ /* 0x000fe20003f84070 */
[----:B------:R-:W-:Y:S01]  /*14f0*/  IMAD.MOV R13, RZ, RZ, -R10 ;  /* 0x000000ffff0d7224 */ /* 0x000fe200078e0a0a */
[----:B------:R-:W-:Y:S01]  /*1500*/  ULDC UR35, c[0x0][0x238] ;  /* 0x00008e0000237ab9 */ /* 0x000fe20000000800 */
[----:B------:R-:W-:Y:S01]  /*1510*/  ULDC UR39, c[0x0][0x238] ;  /* 0x00008e0000277ab9 */ /* 0x000fe20000000800 */
[----:B------:R-:W-:Y:S01]  /*1520*/  UIMAD UR35, UR35, 0x1a, URZ ;  /* 0x0000001a232378a4 */ /* 0x000fe2000f8e023f */
[C---:B------:R-:W-:Y:S01]  /*1530*/  IMAD R10, R6.reuse, R13, R14 ;  /* 0x0000000d060a7224 */ /* 0x040fe200078e020e */
[----:B------:R-:W-:Y:S01]  /*1540*/  IABS R13, R15 ;  /* 0x0000000f000d7213 */ /* 0x000fe20000000000 */
[----:B------:R-:W-:Y:S01]  /*1550*/  @!P3 IMAD.IADD R9, R9, 0x1, -R6 ;  /* 0x000000010909b824 */ /* 0x000fe200078e0a06 */
[----:B------:R-:W-:Y:S01]  /*1560*/  UIMAD UR39, UR39, 0x19, URZ ;  /* 0x00000019272778a4 */ /* 0x000fe2000f8e023f */
[----:B------:R-:W-:Y:S01]  /*1570*/  @!P1 IMAD.IADD R3, R3, 0x1, -R12 ;  /* 0x0000000103039824 */ /* 0x000fe200078e0a0c */
[----:B------:R-:W-:Y:S01]  /*1580*/  ISETP.GE.AND P1, PT, R19, RZ, PT ;  /* 0x000000ff1300720c */ /* 0x000fe20003f26270 */
[----:B------:R-:W-:Y:S01]  /*1590*/  @!P0 IMAD.IADD R11, R11, 0x1, -R6 ;  /* 0x000000010b0b8824 */ /* 0x000fe200078e0a06 */
[----:B------:R-:W-:Y:S01]  /*15a0*/  ISETP.GT.U32.AND P3, PT, R6, R9, PT ;  /* 0x000000090600720c */ /* 0x000fe20003f64070 */
[----:B------:R-:W-:Y:S01]  /*15b0*/  @!P4 IMAD.IADD R8, R8, 0x1, -R12 ;  /* 0x000000010808c824 */ /* 0x000fe200078e0a0c */
[----:B------:R-:W-:Y:S01]  /*15c0*/  ISETP.GE.AND P4, PT, R16, RZ, PT ;  /* 0x000000ff1000720c */ /* 0x000fe20003f86270 */
[----:B------:R-:W-:Y:S01]  /*15d0*/  @!P6 IMAD.MOV R3, RZ, RZ, -R3 ;  /* 0x000000ffff03e224 */ /* 0x000fe200078e0a03 */
[----:B------:R-:W-:Y:S01]  /*15e0*/  ISETP.NE.AND P6, PT, R4, RZ, PT ;  /* 0x000000ff0400720c */ /* 0x000fe20003fc5270 */
[----:B------:R-:W-:Y:S01]  /*15f0*/  @!P2 IMAD.MOV R8, RZ, RZ, -R8 ;  /* 0x000000ffff08a224 */ /* 0x000fe200078e0a08 */
[----:B------:R-:W-:Y:S01]  /*1600*/  LOP3.LUT R4, RZ, R4, RZ, 0x33, !PT ;  /* 0x00000004ff047212 */ /* 0x000fe200078e33ff */
[----:B------:R-:W-:Y:S01]  /*1610*/  ULDC UR8, c[0x0][0x238] ;  /* 0x00008e0000087ab9 */ /* 0x000fe20000000800 */
[----:B------:R-:W-:Y:S01]  /*1620*/  ISETP.GT.U32.AND P0, PT, R6, R11, PT ;  /* 0x0000000b0600720c */ /* 0x000fe20003f04070 */
[----:B------:R-:W-:Y:S01]  /*1630*/  UIMAD UR8, UR8, 0x18, URZ ;  /* 0x00000018080878a4 */ /* 0x000fe2000f8e023f */
[C---:B------:R-:W-:Y:S01]  /*1640*/  SEL R3, R4.reuse, R3, !P6 ;  /* 0x0000000304037207 */ /* 0x040fe20007000000 */
[----:B------:R-:W-:Y:S01]  /*1650*/  ULDC UR5, c[0x0][0x238] ;  /* 0x00008e0000057ab9 */ /* 0x000fe20000000800 */
[----:B------:R-:W-:Y:S01]  /*1660*/  SEL R4, R4, R8, !P6 ;  /* 0x0000000804047207 */ /* 0x000fe20007000000 */
[----:B------:R-:W-:Y:S01]  /*1670*/  IMAD.HI.U32 R8, R7, R13, RZ ;  /* 0x0000000d07087227 */ /* 0x000fe200078e00ff */
[----:B------:R-:W-:Y:S01]  /*1680*/  IABS R16, R17 ;  /* 0x0000001100107213 */ /* 0x000fe20000000000 */
[----:B------:R-:W-:Y:S01]  /*1690*/  UIMAD UR5, UR5, 0x17, URZ ;  /* 0x00000017050578a4 */ /* 0x000fe2000f8e023f */
[----:B------:R-:W-:Y:S01]  /*16a0*/  ISETP.GT.U32.AND P6, PT, R6, R10, PT ;  /* 0x0000000a0600720c */ /* 0x000fe20003fc4070 */
[----:B------:R-:W-:Y:S01]  /*16b0*/  IMAD.MOV R14, RZ, RZ, -R8 ;  /* 0x000000ffff0e7224 */ /* 0x000fe200078e0a08 */
[----:B------:R-:W-:Y:S01]  /*16c0*/  ISETP.GE.AND P2, PT, R15, RZ, PT ;  /* 0x000000ff0f00720c */ /* 0x000fe20003f46270 */
[----:B------:R-:W-:Y:S01]  /*16d0*/  IMAD.HI.U32 R8, R7, R16, RZ ;  /* 0x0000001007087227 */ /* 0x000fe200078e00ff */
[----:B------:R-:W-:Y:S01]  /*16e0*/  IABS R15, R18 ;  /* 0x00000012000f7213 */ /* 0x000fe20000000000 */
[----:B------:R-:W-:Y:S01]  /*16f0*/  ULDC UR61, c[0x0][0x238] ;  /* 0x00008e00003d7ab9 */ /* 0x000fe20000000800 */
[----:B------:R-:W-:Y:S01]  /*1700*/  ULDC UR12, c[0x0][0x238] ;  /* 0x00008e00000c7ab9 */ /* 0x000fe20000000800 */
[--C-:B------:R-:W-:Y:S01]  /*1710*/  @!P3 IMAD.IADD R9, R9, 0x1, -R6.reuse ;  /* 0x000000010909b824 */ /* 0x100fe200078e0a06 */
[----:B------:R-:W-:Y:S01]  /*1720*/  ISETP.GE.AND P3, PT, R18, RZ, PT ;  /* 0x000000ff1200720c */ /* 0x000fe20003f66270 */
[----:B------:R-:W-:Y:S01]  /*1730*/  @!P0 IMAD.IADD R11, R11, 0x1, -R6 ;  /* 0x000000010b0b8824 */ /* 0x000fe200078e0a06 */
[----:B------:R-:W-:Y:S01]  /*1740*/  ISETP.GE.AND P0, PT, R17, RZ, PT ;  /* 0x000000ff1100720c */ /* 0x000fe20003f06270 */
[----:B------:R-:W-:Y:S01]  /*1750*/  IMAD.MOV R17, RZ, RZ, -R8 ;  /* 0x000000ffff117224 */ /* 0x000fe200078e0a08 */
[----:B------:R-:W-:Y:S01]  /*1760*/  IABS R18, R22 ;  /* 0x0000001600127213 */ /* 0x000fe20000000000 */
[----:B------:R-:W-:Y:S01]  /*1770*/  IMAD R13, R6, R14, R13 ;  /* 0x0000000e060d7224 */ /* 0x000fe200078e020d */
[----:B------:R-:W-:Y:S01]  /*1780*/  UIMAD UR61, UR61, 0x16, URZ ;  /* 0x000000163d3d78a4 */ /* 0x000fe2000f8e023f */
[----:B------:R-:W-:Y:S01]  /*1790*/  IMAD.MOV.U32 R8, RZ, RZ, R9 ;  /* 0x000000ffff087224 */ /* 0x000fe200078e0009 */
[----:B------:R-:W-:Y:S01]  /*17a0*/  UIMAD UR12, UR12, 0x15, URZ ;  /* 0x000000150c0c78a4 */ /* 0x000fe2000f8e023f */
[C---:B------:R-:W-:Y:S01]  /*17b0*/  IMAD.HI.U32 R12, R7.reuse, R15, RZ ;  /* 0x0000000f070c7227 */ /* 0x040fe200078e00ff */
[----:B------:R-:W-:Y:S01]  /*17c0*/  ULDC UR16, c[0x0][0x238] ;  /* 0x00008e0000107ab9 */ /* 0x000fe20000000800 */
[----:B------:R-:W-:Y:S01]  /*17d0*/  ULDC UR59, c[0x0][0x238] ;  /* 0x00008e00003b7ab9 */ /* 0x000fe20000000800 */
[----:B------:R-:W-:Y:S01]  /*17e0*/  UIMAD UR16, UR16, 0x14, URZ ;  /* 0x00000014101078a4 */ /* 0x000fe2000f8e023f */
[----:B------:R-:W-:Y:S01]  /*17f0*/  @!P6 IMAD.IADD R10, R10, 0x1, -R6 ;  /* 0x000000010a0ae824 */ /* 0x000fe200078e0a06 */
[----:B------:R-:W-:Y:S01]  /*1800*/  UIMAD UR59, UR59, 0x13, URZ ;  /* 0x000000133b3b78a4 */ /* 0x000fe2000f8e023f */
[----:B------:R-:W-:Y:S01]  /*1810*/  @!P5 IMAD.MOV R8, RZ, RZ, -R8 ;  /* 0x000000ffff08d224 */ /* 0x000fe200078e0a08 */
[C---:B------:R-:W-:Y:S01]  /*1820*/  ISETP.GT.U32.AND P5, PT, R6.reuse, R13, PT ;  /* 0x0000000d0600720c */ /* 0x040fe20003fa4070 */
[----:B------:R-:W-:Y:S01]  /*1830*/  IMAD.MOV R12, RZ, RZ, -R12 ;  /* 0x000000ffff0c7224 */ /* 0x000fe200078e0a0c */
[C---:B------:R-:W-:Y:S01]  /*1840*/  ISETP.GT.U32.AND P6, PT, R6.reuse, R10, PT ;  /* 0x0000000a0600720c */ /* 0x040fe20003fc4070 */
[----:B------:R-:W-:Y:S01]  /*1850*/  IMAD.HI.U32 R14, R7, R18, RZ ;  /* 0x00000012070e7227 */ /* 0x000fe200078e00ff */
[----:B------:R-:W-:Y:S01]  /*1860*/  ULDC UR54, c[0x0][0x238] ;  /* 0x00008e0000367ab9 */ /* 0x000fe20000000800 */
[----:B------:R-:W-:Y:S01]  /*1870*/  ULDC UR52, c[0x0][0x238] ;  /* 0x00008e0000347ab9 */ /* 0x000fe20000000800 */
[----:B------:R-:W-:Y:S01]  /*1880*/  UIMAD UR54, UR54, 0x12, URZ ;  /* 0x00000012363678a4 */ /* 0x000fe2000f8e023f */
[----:B------:R-:W-:Y:S01]  /*1890*/  IMAD.MOV.U32 R9, RZ, RZ, R11 ;  /* 0x000000ffff097224 */ /* 0x000fe200078e000b */
[----:B------:R-:W-:Y:S01]  /*18a0*/  UIMAD UR52, UR52, 0x11, URZ ;  /* 0x00000011343478a4 */ /* 0x000fe2000f8e023f */
[C---:B------:R-:W-:Y:S01]  /*18b0*/  IMAD R12, R6.reuse, R12, R15 ;  /* 0x0000000c060c7224 */ /* 0x040fe200078e020f */
[----:B------:R-:W-:Y:S01]  /*18c0*/  ULDC UR50, c[0x0][0x238] ;  /* 0x00008e0000327ab9 */ /* 0x000fe20000000800 */
[----:B------:R-:W-:Y:S01]  /*18d0*/  IMAD.MOV R11, RZ, RZ, -R14 ;  /* 0x000000ffff0b7224 */ /* 0x000fe200078e0a0e */
[----:B------:R-:W-:Y:S01]  /*18e0*/  USHF.L.U32 UR50, UR50, 0x4, URZ ;  /* 0x0000000432327899 */ /* 0x000fe2000800063f */
[----:B------:R-:W-:Y:S01]  /*18f0*/  @!P1 IMAD.MOV R9, RZ, RZ, -R9 ;  /* 0x000000ffff099224 */ /* 0x000fe200078e0a09 */
[C---:B------:R-:W-:Y:S01]  /*1900*/  ISETP.GT.U32.AND P1, PT, R6.reuse, R12, PT ;  /* 0x0000000c0600720c */ /* 0x040fe20003f24070 */
[C---:B------:R-:W-:Y:S01]  /*1910*/  IMAD R14, R6.reuse, R11, R18 ;  /* 0x0000000b060e7224 */ /* 0x040fe200078e0212 */
[----:B------:R-:W-:Y:S01]  /*1920*/  ULDC UR24, c[0x0][0x238] ;  /* 0x00008e0000187ab9 */ /* 0x000fe20000000800 */
[C---:B------:R-:W-:Y:S01]  /*1930*/  IMAD R15, R6.reuse, R17, R16 ;  /* 0x00000011060f7224 */ /* 0x040fe200078e0210 */
[----:B------:R-:W-:Y:S01]  /*1940*/  IABS R17, R32 ;  /* 0x0000002000117213 */ /* 0x000fe20000000000 */
[--C-:B------:R-:W-:Y:S01]  /*1950*/  @!P5 IMAD.IADD R13, R13, 0x1, -R6.reuse ;  /* 0x000000010d0dd824 */ /* 0x100fe200078e0a06 */
[----:B------:R-:W-:Y:S01]  /*1960*/  ISETP.GT.U32.AND P5, PT, R6, R14, PT ;  /* 0x0000000e0600720c */ /* 0x000fe20003fa4070 */
[----:B------:R-:W-:Y:S01]  /*1970*/  @!P6 IMAD.IADD R10, R10, 0x1, -R6 ;  /* 0x000000010a0ae824 */ /* 0x000fe200078e0a06 */
[----:B------:R-:W-:Y:S01]  /*1980*/  ISETP.GT.U32.AND P6, PT, R6, R15, PT ;  /* 0x0000000f0600720c */ /* 0x000fe20003fc4070 */
[----:B------:R-:W-:Y:S01]  /*1990*/  IMAD.HI.U32 R11, R7, R17, RZ ;  /* 0x00000011070b7227 */ /* 0x000fe200078e00ff */
[----:B------:R-:W-:Y:S01]  /*19a0*/  IABS R16, R21 ;  /* 0x0000001500107213 */ /* 0x000fe20000000000 */
[----:B------:R-:W-:-:S02]  /*19b0*/  UIMAD UR24, UR24, 0xf, URZ ;  /* 0x0000000f181878a4 */ /* 0x000fc4000f8e023f */
[----:B------:R-:W-:Y:S01]  /*19c0*/  @!P1 IMAD.IADD R12, R12, 0x1, -R6 ;  /* 0x000000010c0c9824 */ /* 0x000fe200078e0a06 */
[C---:B------:R-:W-:Y:S01]  /*19d0*/  ISETP.GT.U32.AND P1, PT, R6.reuse, R13, PT ;  /* 0x0000000d0600720c */ /* 0x040fe20003f24070 */
[----:B------:R-:W-:Y:S01]  /*19e0*/  IMAD.MOV.U32 R18, RZ, RZ, R16 ;  /* 0x000000ffff127224 */ /* 0x000fe200078e0010 */
[----:B------:R-:W-:Y:S01]  /*19f0*/  ULDC UR28, c[0x0][0x238] ;  /* 0x00008e00001c7ab9 */ /* 0x000fe20000000800 */
[----:B------:R-:W-:Y:S01]  /*1a00*/  @!P4 IMAD.MOV R10, RZ, RZ, -R10 ;  /* 0x000000ffff0ac224 */ /* 0x000fe200078e0a0a */
[----:B------:R-:W-:Y:S01]  /*1a10*/  ISETP.GT.U32.AND P4, PT, R6, R12, PT ;  /* 0x0000000c0600720c */ /* 0x000fe20003f84070 */
[----:B------:R-:W-:Y:S01]  /*1a20*/  @!P5 IMAD.IADD R14, R14, 0x1, -R6 ;  /* 0x000000010e0ed824 */ /* 0x000fe200078e0a06 */
[----:B------:R-:W-:Y:S01]  /*1a30*/  UIMAD UR28, UR28, 0xe, URZ ;  /* 0x0000000e1c1c78a4 */ /* 0x000fe2000f8e023f */
[----:B------:R-:W-:Y:S01]  /*1a40*/  IMAD.MOV R11, RZ, RZ, -R11 ;  /* 0x000000ffff0b7224 */ /* 0x000fe200078e0a0b */
[----:B------:R-:W-:Y:S01]  /*1a50*/  ULDC UR32, c[0x0][0x238] ;  /* 0x00008e0000207ab9 */ /* 0x000fe20000000800 */
[----:B------:R-:W-:Y:S01]  /*1a60*/  IMAD.HI.U32 R16, R7, R18, RZ ;  /* 0x0000001207107227 */ /* 0x000fe200078e00ff */
[----:B------:R-:W-:Y:S01]  /*1a70*/  ISETP.GT.U32.AND P5, PT, R6, R14, PT ;  /* 0x0000000e0600720c */ /* 0x000fe20003fa4070 */
[----:B------:R-:W-:-:S02]  /*1a80*/  UIMAD UR32, UR32, 0xd, URZ ;  /* 0x0000000d202078a4 */ /* 0x000fc4000f8e023f */
[----:B------:R-:W-:Y:S01]  /*1a90*/  @!P6 IMAD.IADD R15, R15, 0x1, -R6 ;  /* 0x000000010f0fe824 */ /* 0x000fe200078e0a06 */
[----:B------:R-:W-:Y:S01]  /*1aa0*/  ULDC UR36, c[0x0][0x238] ;  /* 0x00008e0000247ab9 */ /* 0x000fe20000000800 */
[C---:B------:R-:W-:Y:S01]  /*1ab0*/  IMAD R17, R6.reuse, R11, R17 ;  /* 0x0000000b06117224 */ /* 0x040fe200078e0211 */
[----:B------:R-:W-:Y:S01]  /*1ac0*/  UIMAD UR36, UR36, 0xc, URZ ;  /* 0x0000000c242478a4 */ /* 0x000fe2000f8e023f */
[----:B------:R-:W-:Y:S01]  /*1ad0*/  IMAD.MOV R19, RZ, RZ, -R16 ;  /* 0x000000ffff137224 */ /* 0x000fe200078e0a10 */
[C---:B------:R-:W-:Y:S01]  /*1ae0*/  ISETP.GT.U32.AND P6, PT, R6.reuse, R15, PT ;  /* 0x0000000f0600720c */ /* 0x040fe20003fc4070 */
[----:B------:R-:W-:Y:S01]  /*1af0*/  IMAD.HI.U32 R11, R7, R20, RZ ;  /* 0x00000014070b7227 */ /* 0x000fe200078e00ff */
[----:B------:R-:W-:Y:S01]  /*1b00*/  ULDC UR40, c[0x0][0x238] ;  /* 0x00008e0000287ab9 */ /* 0x000fe20000000800 */
[----:B------:R-:W-:Y:S01]  /*1b10*/  ULDC UR44, c[0x0][0x238] ;  /* 0x00008e00002c7ab9 */ /* 0x000fe20000000800 */
[----:B------:R-:W-:Y:S01]  /*1b20*/  UIMAD UR40, UR40, 0xb, URZ ;  /* 0x0000000b282878a4 */ /* 0x000fe2000f8e023f */
[----:B------:R-:W-:Y:S01]  /*1b30*/  IMAD R16, R6, R19, R18 ;  /* 0x0000001306107224 */ /* 0x000fe200078e0212 */
[----:B------:R-:W-:Y:S01]  /*1b40*/  IABS R18, R25 ;  /* 0x0000001900127213 */ /* 0x000fe20000000000 */
[----:B------:R-:W-:Y:S01]  /*1b50*/  IMAD.MOV R11, RZ, RZ, -R11 ;  /* 0x000000ffff0b7224 */ /* 0x000fe200078e0a0b */
[----:B------:R-:W-:Y:S01]  /*1b60*/  UIMAD UR44, UR44, 0xa, URZ ;  /* 0x0000000a2c2c78a4 */ /* 0x000fe2000f8e023f */
[----:B------:R-:W-:Y:S01]  /*1b70*/  @!P4 IMAD.IADD R12, R12, 0x1, -R6 ;  /* 0x000000010c0cc824 */ /* 0x000fe200078e0a06 */
[C---:B------:R-:W-:Y:S01]  /*1b80*/  ISETP.GT.U32.AND P4, PT, R6.reuse, R16, PT ;  /* 0x000000100600720c */ /* 0x040fe20003f84070 */
[----:B------:R-:W-:Y:S01]  /*1b90*/  IMAD R19, R6, R11, R20 ;  /* 0x0000000b06137224 */ /* 0x000fe200078e0214 */
[----:B------:R-:W-:Y:S01]  /*1ba0*/  ULDC UR46, c[0x0][0x238] ;  /* 0x00008e00002e7ab9 */ /* 0x000fe20000000800 */
[--C-:B------:R-:W-:Y:S01]  /*1bb0*/  @!P5 IMAD.IADD R14, R14, 0x1, -R6.reuse ;  /* 0x000000010e0ed824 */ /* 0x100fe200078e0a06 */
[----:B------:R-:W-:Y:S01]  /*1bc0*/  USHF.L.U32 UR46, UR46, 0x3, URZ ;  /* 0x000000032e2e7899 */ /* 0x000fe2000800063f */
[----:B------:R-:W-:Y:S01]  /*1bd0*/  @!P6 IMAD.IADD R15, R15, 0x1, -R6 ;  /* 0x000000010f0fe824 */ /* 0x000fe200078e0a06 */
[----:B------:R-:W-:Y:S01]  /*1be0*/  ISETP.GT.U32.AND P5, PT, R6, R19, PT ;  /* 0x000000130600720c */ /* 0x000fe20003fa4070 */
[----:B------:R-:W-:Y:S01]  /*1bf0*/  IMAD.HI.U32 R11, R7, R18, RZ ;  /* 0x00000012070b7227 */ /* 0x000fe200078e00ff */
[----:B------:R-:W-:-:S02]  /*1c00*/  ISETP.GE.AND P6, PT, R22, RZ, PT ;  /* 0x000000ff1600720c */ /* 0x000fc40003fc6270 */
[----:B------:R-:W-:Y:S01]  /*1c10*/  IABS R22, R26 ;  /* 0x0000001a00167213 */ /* 0x000fe20000000000 */
[--C-:B------:R-:W-:Y:S01]  /*1c20*/  @!P1 IMAD.IADD R13, R13, 0x1, -R6.reuse ;  /* 0x000000010d0d9824 */ /* 0x100fe200078e0a06 */
[----:B------:R-:W-:Y:S01]  /*1c30*/  ISETP.GT.U32.AND P1, PT, R6, R17, PT ;  /* 0x000000110600720c */ /* 0x000fe20003f24070 */
[----:B------:R-:W-:Y:S02]  /*1c40*/  IMAD.MOV R11, RZ, RZ, -R11 ;  /* 0x000000ffff0b7224 */ /* 0x000fe400078e0a0b */
[----:B------:R-:W-:Y:S01]  /*1c50*/  @!P4 IMAD.IADD R16, R16, 0x1, -R6 ;  /* 0x000000011010c824 */ /* 0x000fe200078e0a06 */
[----:B------:R-:W-:Y:S01]  /*1c60*/  ISETP.GE.AND P4, PT, R21, RZ, PT ;  /* 0x000000ff1500720c */ /* 0x000fe20003f86270 */
[C---:B------:R-:W-:Y:S02]  /*1c70*/  IMAD R18, R6.reuse, R11, R18 ;  /* 0x0000000b06127224 */ /* 0x040fe400078e0212 */
[----:B------:R-:W-:Y:S01]  /*1c80*/  @!P5 IMAD.IADD R19, R19, 0x1, -R6 ;  /* 0x000000011313d824 */ /* 0x000fe200078e0a06 */
[----:B------:R-:W-:Y:S01]  /*1c90*/  ISETP.GT.U32.AND P5, PT, R6, R16, PT ;  /* 0x000000100600720c */ /* 0x000fe20003fa4070 */
[----:B------:R-:W-:-:S04]  /*1ca0*/  IMAD.HI.U32 R20, R7, R22, RZ ;  /* 0x0000001607147227 */ /* 0x000fc800078e00ff */
[----:B------:R-:W-:Y:S01]  /*1cb0*/  @!P6 IMAD.MOV R14, RZ, RZ, -R14 ;  /* 0x000000ffff0ee224 */ /* 0x000fe200078e0a0e */
[----:B------:R-:W-:Y:S01]  /*1cc0*/  ISETP.GT.U32.AND P6, PT, R6, R18, PT ;  /* 0x000000120600720c */ /* 0x000fe20003fc4070 */
[----:B------:R-:W-:-:S04]  /*1cd0*/  IMAD.HI.U32 R21, R7, R23, RZ ;  /* 0x0000001707157227 */ /* 0x000fc800078e00ff */
[----:B------:R-:W-:Y:S02]  /*1ce0*/  IMAD.MOV.U32 R11, RZ, RZ, R15 ;  /* 0x000000ffff0b7224 */ /* 0x000fe400078e000f */
[----:B------:R-:W-:Y:S02]  /*1cf0*/  IMAD.MOV R15, RZ, RZ, -R20 ;  /* 0x000000ffff0f7224 */ /* 0x000fe400078e0a14 */
[----:B------:R-:W-:Y:S01]  /*1d00*/  @!P1 IMAD.IADD R17, R17, 0x1, -R6 ;  /* 0x0000000111119824 */ /* 0x000fe200078e0a06 */
[----:B------:R-:W-:Y:S01]  /*1d10*/  ISETP.GE.AND P1, PT, R32, RZ, PT ;  /* 0x000000ff2000720c */ /* 0x000fe20003f26270 */
[----:B------:R-:W-:Y:S01]  /*1d20*/  IMAD.MOV R20, RZ, RZ, -R21 ;  /* 0x000000ffff147224 */ /* 0x000fe200078e0a15 */
[----:B------:R-:W-:Y:S01]  /*1d30*/  IABS R32, R81 ;  /* 0x0000005100207213 */ /* 0x000fe20000000000 */
[C---:B------:R-:W-:Y:S02]  /*1d40*/  IMAD R21, R6.reuse, R15, R22 ;  /* 0x0000000f06157224 */ /* 0x040fe400078e0216 */
[----:B------:R-:W-:Y:S01]  /*1d50*/  @!P2 IMAD.MOV R13, RZ, RZ, -R13 ;  /* 0x000000ffff0da224 */ /* 0x000fe200078e0a0d */
[C---:B------:R-:W-:Y:S01]  /*1d60*/  ISETP.GT.U32.AND P2, PT, R6.reuse, R17, PT ;  /* 0x000000110600720c */ /* 0x040fe20003f44070 */
[----:B------:R-:W-:Y:S01]  /*1d70*/  IMAD R20, R6, R20, R23 ;  /* 0x0000001406147224 */ /* 0x000fe200078e0217 */
[----:B------:R-:W-:Y:S01]  /*1d80*/  IABS R23, R29 ;  /* 0x0000001d00177213 */ /* 0x000fe20000000000 */
[--C-:B------:R-:W-:Y:S01]  /*1d90*/  @!P5 IMAD.IADD R16, R16, 0x1, -R6.reuse ;  /* 0x000000011010d824 */ /* 0x100fe200078e0a06 */
[----:B------:R-:W-:Y:S01]  /*1da0*/  ISETP.GT.U32.AND P5, PT, R6, R21, PT ;  /* 0x000000150600720c */ /* 0x000fe20003fa4070 */
[----:B------:R-:W-:Y:S01]  /*1db0*/  @!P6 IMAD.IADD R18, R18, 0x1, -R6 ;  /* 0x000000011212e824 */ /* 0x000fe200078e0a06 */
[C---:B------:R-:W-:Y:S01]  /*1dc0*/  ISETP.GT.U32.AND P6, PT, R6.reuse, R20, PT ;  /* 0x000000140600720c */ /* 0x040fe20003fc4070 */
[----:B------:R-:W-:Y:S01]  /*1dd0*/  @!P3 IMAD.MOV R12, RZ, RZ, -R12 ;  /* 0x000000ffff0cb224 */ /* 0x000fe200078e0a0c */
[----:B------:R-:W-:Y:S01]  /*1de0*/  ISETP.GT.U32.AND P3, PT, R6, R19, PT ;  /* 0x000000130600720c */ /* 0x000fe20003f64070 */
[----:B------:R-:W-:-:S02]  /*1df0*/  @!P4 IMAD.MOV R16, RZ, RZ, -R16 ;  /* 0x000000ffff10c224 */ /* 0x000fc400078e0a10 */
[----:B------:R-:W-:Y:S01]  /*1e00*/  @!P0 IMAD.MOV R11, RZ, RZ, -R11 ;  /* 0x000000ffff0b8224 */ /* 0x000fe200078e0a0b */
[----:B------:R-:W-:Y:S01]  /*1e10*/  ISETP.GE.AND P0, PT, R30, RZ, PT ;  /* 0x000000ff1e00720c */ /* 0x000fe20003f06270 */
[--C-:B------:R-:W-:Y:S01]  /*1e20*/  @!P2 IMAD.IADD R17, R17, 0x1, -R6.reuse ;  /* 0x000000011111a824 */ /* 0x100fe200078e0a06 */
[----:B------:R-:W-:Y:S01]  /*1e30*/  ISETP.GE.AND P2, PT, R25, RZ, PT ;  /* 0x000000ff1900720c */ /* 0x000fe20003f46270 */
[----:B------:R-:W-:Y:S01]  /*1e40*/  IMAD R3, R3, UR4, RZ ;  /* 0x0000000403037c24 */ /* 0x000fe2000f8e02ff */
[----:B------:R-:W-:Y:S01]  /*1e50*/  IABS R25, R28 ;  /* 0x0000001c00197213 */ /* 0x000fe20000000000 */
[--C-:B------:R-:W-:Y:S01]  /*1e60*/  @!P5 IMAD.IADD R21, R21, 0x1, -R6.reuse ;  /* 0x000000011515d824 */ /* 0x100fe200078e0a06 */
[----:B------:R-:W-:Y:S01]  /*1e70*/  ISETP.GT.U32.AND P5, PT, R6, R18, PT ;  /* 0x000000120600720c */ /* 0x000fe20003fa4070 */
[----:B------:R-:W-:Y:S01]  /*1e80*/  @!P6 IMAD.IADD R20, R20, 0x1, -R6 ;  /* 0x000000011414e824 */ /* 0x000fe200078e0a06 */
[----:B------:R-:W-:Y:S01]  /*1e90*/  IABS R30, R82 ;  /* 0x00000052001e7213 */ /* 0x000fe20000000000 */
[----:B------:R-:W-:Y:S01]  /*1ea0*/  IMAD.HI.U32 R22, R7, R25, RZ ;  /* 0x0000001907167227 */ /* 0x000fe200078e00ff */
[----:B------:R-:W-:-:S02]  /*1eb0*/  ISETP.GT.U32.AND P6, PT, R6, R21, PT ;  /* 0x000000150600720c */ /* 0x000fc40003fc4070 */
[----:B------:R-:W-:Y:S01]  /*1ec0*/  ISETP.GT.U32.AND P4, PT, R6, R20, PT ;  /* 0x000000140600720c */ /* 0x000fe20003f84070 */
[----:B------:R-:W-:Y:S02]  /*1ed0*/  IMAD.MOV R22, RZ, RZ, -R22 ;  /* 0x000000ffff167224 */ /* 0x000fe400078e0a16 */
[----:B------:R-:W-:Y:S02]  /*1ee0*/  IMAD.MOV.U32 R15, RZ, RZ, R17 ;  /* 0x000000ffff0f7224 */ /* 0x000fe400078e0011 */
[----:B------:R-:W-:-:S04]  /*1ef0*/  IMAD.HI.U32 R17, R7, R23, RZ ;  /* 0x0000001707117227 */ /* 0x000fc800078e00ff */
[C---:B------:R-:W-:Y:S02]  /*1f00*/  IMAD R22, R6.reuse, R22, R25 ;  /* 0x0000001606167224 */ /* 0x040fe400078e0219 */
[----:B------:R-:W-:Y:S02]  /*1f10*/  IMAD.MOV R17, RZ, RZ, -R17 ;  /* 0x000000ffff117224 */ /* 0x000fe400078e0a11 */
[--C-:B------:R-:W-:Y:S01]  /*1f20*/  @!P6 IMAD.IADD R21, R21, 0x1, -R6.reuse ;  /* 0x000000011515e824 */ /* 0x100fe200078e0a06 */
[----:B------:R-:W-:Y:S01]  /*1f30*/  ISETP.GT.U32.AND P6, PT, R6, R22, PT ;  /* 0x000000160600720c */ /* 0x000fe20003fc4070 */
[--C-:B------:R-:W-:Y:S01]  /*1f40*/  @!P3 IMAD.IADD R19, R19, 0x1, -R6.reuse ;  /* 0x000000011313b824 */ /* 0x100fe200078e0a06 */
[----:B------:R-:W-:Y:S01]  /*1f50*/  ISETP.GE.AND P3, PT, R26, RZ, PT ;  /* 0x000000ff1a00720c */ /* 0x000fe20003f66270 */
[----:B------:R-:W-:Y:S01]  /*1f60*/  IMAD R23, R6, R17, R23 ;  /* 0x0000001106177224 */ /* 0x000fe200078e0217 */
[----:B------:R-:W-:Y:S01]  /*1f70*/  IABS R26, R27 ;  /* 0x0000001b001a7213 */ /* 0x000fe20000000000 */
[----:B------:R-:W-:-:S02]  /*1f80*/  @!P5 IMAD.IADD R18, R18, 0x1, -R6 ;  /* 0x000000011212d824 */ /* 0x000fc400078e0a06 */
[----:B------:R-:W-:Y:S01]  /*1f90*/  @!P1 IMAD.MOV R15, RZ, RZ, -R15 ;  /* 0x000000ffff0f9224 */ /* 0x000fe200078e0a0f */
[----:B------:R-:W-:Y:S01]  /*1fa0*/  ISETP.GT.U32.AND P5, PT, R6, R23, PT ;  /* 0x000000170600720c */ /* 0x000fe20003fa4070 */
[----:B------:R-:W-:Y:S01]  /*1fb0*/  IMAD.MOV.U32 R17, RZ, RZ, R19 ;  /* 0x000000ffff117224 */ /* 0x000fe200078e0013 */
[----:B------:R-:W-:Y:S01]  /*1fc0*/  ISETP.GE.AND P1, PT, R24, RZ, PT ;  /* 0x000000ff1800720c */ /* 0x000fe20003f26270 */
[----:B------:R-:W-:-:S04]  /*1fd0*/  IMAD.HI.U32 R24, R7, R26, RZ ;  /* 0x0000001a07187227 */ /* 0x000fc800078e00ff */
[----:B------:R-:W-:Y:S01]  /*1fe0*/  IMAD.MOV R25, RZ, RZ, -R24 ;  /* 0x000000ffff197224 */ /* 0x000fe200078e0a18 */
[----:B------:R-:W-:Y:S01]  /*1ff0*/  IABS R24, R31 ;  /* 0x0000001f00187213 */ /* 0x000fe20000000000 */
[----:B------:R-:W-:Y:S02]  /*2000*/  @!P6 IMAD.IADD R22, R22, 0x1, -R6 ;  /* 0x000000011616e824 */ /* 0x000fe400078e0a06 */
[----:B------:R-:W-:Y:S02]  /*2010*/  IMAD.MOV.U32 R19, RZ, RZ, R21 ;  /* 0x000000ffff137224 */ /* 0x000fe400078e0015 */
[C---:B------:R-:W-:Y:S01]  /*2020*/  IMAD R25, R6.reuse, R25, R26 ;  /* 0x0000001906197224 */ /* 0x040fe200078e021a */
[----:B------:R-:W-:Y:S01]  /*2030*/  ISETP.GT.U32.AND P6, PT, R6, R22, PT ;  /* 0x000000160600720c */ /* 0x000fe20003fc4070 */
[----:B------:R-:W-:-:S04]  /*2040*/  IMAD.HI.U32 R21, R7, R24, RZ ;  /* 0x0000001807157227 */ /* 0x000fc800078e00ff */
[----:B------:R-:W-:Y:S02]  /*2050*/  @!P5 IMAD.IADD R23, R23, 0x1, -R6 ;  /* 0x000000011717d824 */ /* 0x000fe400078e0a06 */
[----:B------:R-:W-:Y:S01]  /*2060*/  @!P2 IMAD.MOV R18, RZ, RZ, -R18 ;  /* 0x000000ffff12a224 */ /* 0x000fe200078e0a12 */
[----:B------:R-:W-:Y:S01]  /*2070*/  ISETP.GE.AND P2, PT, R28, RZ, PT ;  /* 0x000000ff1c00720c */ /* 0x000fe20003f46270 */
[----:B------:R-:W-:Y:S01]  /*2080*/  @!P3 IMAD.MOV R19, RZ, RZ, -R19 ;  /* 0x000000ffff13b224 */ /* 0x000fe200078e0a13 */
[----:B------:R-:W-:Y:S01]  /*2090*/  ISETP.GE.AND P3, PT, R27, RZ, PT ;  /* 0x000000ff1b00720c */ /* 0x000fe20003f66270 */
[----:B------:R-:W-:Y:S01]  /*20a0*/  @!P4 IMAD.IADD R20, R20, 0x1, -R6 ;  /* 0x000000011414c824 */ /* 0x000fe200078e0a06 */
[----:B------:R-:W-:Y:S01]  /*20b0*/  IABS R28, R84 ;  /* 0x00000054001c7213 */ /* 0x000fe20000000000 */
[----:B------:R-:W-:Y:S01]  /*20c0*/  IMAD.MOV R27, RZ, RZ, -R21 ;  /* 0x000000ffff1b7224 */ /* 0x000fe200078e0a15 */
[C---:B------:R-:W-:Y:S01]  /*20d0*/  ISETP.GT.U32.AND P4, PT, R6.reuse, R25, PT ;  /* 0x000000190600720c */ /* 0x040fe20003f84070 */
[----:B------:R-:W-:Y:S01]  /*20e0*/  @!P0 IMAD.MOV R17, RZ, RZ, -R17 ;  /* 0x000000ffff118224 */ /* 0x000fe200078e0a11 */
[C---:B------:R-:W-:Y:S01]  /*20f0*/  ISETP.GT.U32.AND P5, PT, R6.reuse, R23, PT ;  /* 0x000000170600720c */ /* 0x040fe20003fa4070 */
[----:B------:R-:W-:Y:S01]  /*2100*/  IMAD R24, R6, R27, R24 ;  /* 0x0000001b06187224 */ /* 0x000fe200078e0218 */
[----:B------:R-:W-:Y:S01]  /*2110*/  ISETP.GE.AND P0, PT, R29, RZ, PT ;  /* 0x000000ff1d00720c */ /* 0x000fe20003f06270 */
[----:B------:R-:W-:Y:S01]  /*2120*/  IMAD.HI.U32 R21, R7, R28, RZ ;  /* 0x0000001c07157227 */ /* 0x000fe200078e00ff */
[----:B------:R-:W-:-:S03]  /*2130*/  IABS R29, R83 ;  /* 0x00000053001d7213 */ /* 0x000fc60000000000 */
[----:B------:R-:W-:Y:S01]  /*2140*/  @!P6 IMAD.IADD R22, R22, 0x1, -R6 ;  /* 0x000000011616e824 */ /* 0x000fe200078e0a06 */
[----:B------:R-:W-:Y:S01]  /*2150*/  ISETP.GT.U32.AND P6, PT, R6, R24, PT ;  /* 0x000000180600720c */ /* 0x000fe20003fc4070 */
[----:B------:R-:W-:Y:S02]  /*2160*/  IMAD.MOV R27, RZ, RZ, -R21 ;  /* 0x000000ffff1b7224 */ /* 0x000fe400078e0a15 */
[----:B------:R-:W-:-:S04]  /*2170*/  IMAD.HI.U32 R21, R7, R29, RZ ;  /* 0x0000001d07157227 */ /* 0x000fc800078e00ff */
[----:B------:R-:W-:-:S04]  /*2180*/  IMAD.HI.U32 R26, R7, R30, RZ ;  /* 0x0000001e071a7227 */ /* 0x000fc800078e00ff */
[--C-:B------:R-:W-:Y:S02]  /*2190*/  @!P4 IMAD.IADD R25, R25, 0x1, -R6.reuse ;  /* 0x000000011919c824 */ /* 0x100fe400078e0a06 */
[----:B------:R-:W-:Y:S02]  /*21a0*/  IMAD.MOV R21, RZ, RZ, -R21 ;  /* 0x000000ffff157224 */ /* 0x000fe400078e0a15 */
[----:B------:R-:W-:Y:S01]  /*21b0*/  @!P5 IMAD.IADD R23, R23, 0x1, -R6 ;  /* 0x000000011717d824 */ /* 0x000fe200078e0a06 */
[----:B------:R-:W-:Y:S01]  /*21c0*/  ISETP.GE.AND P5, PT, R31, RZ, PT ;  /* 0x000000ff1f00720c */ /* 0x000fe20003fa6270 */
[----:B------:R-:W-:Y:S01]  /*21d0*/  IMAD.MOV R31, RZ, RZ, -R26 ;  /* 0x000000ffff1f7224 */ /* 0x000fe200078e0a1a */
[C---:B------:R-:W-:Y:S01]  /*21e0*/  ISETP.GT.U32.AND P4, PT, R6.reuse, R25, PT ;  /* 0x000000190600720c */ /* 0x040fe20003f84070 */
[C---:B------:R-:W-:Y:S01]  /*21f0*/  IMAD R27, R6.reuse, R27, R28 ;  /* 0x0000001b061b7224 */ /* 0x040fe200078e021c */
[----:B------:R-:W-:Y:S01]  /*2200*/  IABS R28, R39 ;  /* 0x00000027001c7213 */ /* 0x000fe20000000000 */
[----:B------:R-:W-:-:S02]  /*2210*/  IMAD R26, R6, R21, R29 ;  /* 0x00000015061a7224 */ /* 0x000fc400078e021d */
[----:B------:R-:W-:Y:S02]  /*2220*/  @!P6 IMAD.IADD R24, R24, 0x1, -R6 ;  /* 0x000000011818e824 */ /* 0x000fe400078e0a06 */
[----:B------:R-:W-:Y:S01]  /*2230*/  IMAD.HI.U32 R21, R7, R28, RZ ;  /* 0x0000001c07157227 */ /* 0x000fe200078e00ff */
[----:B------:R-:W-:-:S03]  /*2240*/  ISETP.GT.U32.AND P6, PT, R6, R26, PT ;  /* 0x0000001a0600720c */ /* 0x000fc60003fc4070 */
[----:B------:R-:W-:Y:S02]  /*2250*/  IMAD.MOV R21, RZ, RZ, -R21 ;  /* 0x000000ffff157224 */ /* 0x000fe400078e0a15 */
[----:B------:R-:W-:Y:S01]  /*2260*/  @!P4 IMAD.IADD R25, R25, 0x1, -R6 ;  /* 0x000000011919c824 */ /* 0x000fe200078e0a06 */
[C---:B------:R-:W-:Y:S01]  /*2270*/  ISETP.GT.U32.AND P4, PT, R6.reuse, R27, PT ;  /* 0x0000001b0600720c */ /* 0x040fe20003f84070 */
[C---:B------:R-:W-:Y:S02]  /*2280*/  IMAD R28, R6.reuse, R21, R28 ;  /* 0x00000015061c7224 */ /* 0x040fe400078e021c */
[----:B------:R-:W-:Y:S02]  /*2290*/  IMAD R29, R6, R31, R30 ;  /* 0x0000001f061d7224 */ /* 0x000fe400078e021e */
[----:B------:R-:W-:-:S04]  /*22a0*/  IMAD.HI.U32 R21, R7, R32, RZ ;  /* 0x0000002007157227 */ /* 0x000fc800078e00ff */
[----:B------:R-:W-:Y:S01]  /*22b0*/  @!P6 IMAD.IADD R26, R26, 0x1, -R6 ;  /* 0x000000011a1ae824 */ /* 0x000fe200078e0a06 */
[----:B------:R-:W-:Y:S01]  /*22c0*/  ISETP.GT.U32.AND P6, PT, R6, R28, PT ;  /* 0x0000001c0600720c */ /* 0x000fe20003fc4070 */
[----:B------:R-:W-:-:S04]  /*22d0*/  IMAD.HI.U32 R30, R7, R35, RZ ;  /* 0x00000023071e7227 */ /* 0x000fc800078e00ff */
[----:B------:R-:W-:Y:S01]  /*22e0*/  @!P1 IMAD.MOV R20, RZ, RZ, -R20 ;  /* 0x000000ffff149224 */ /* 0x000fe200078e0a14 */
[C---:B------:R-:W-:Y:S01]  /*22f0*/  ISETP.GT.U32.AND P1, PT, R6.reuse, R24, PT ;  /* 0x000000180600720c */ /* 0x040fe20003f24070 */
[----:B------:R-:W-:Y:S01]  /*2300*/  @!P4 IMAD.IADD R27, R27, 0x1, -R6 ;  /* 0x000000011b1bc824 */ /* 0x000fe200078e0a06 */
[----:B------:R-:W-:Y:S01]  /*2310*/  ISETP.GT.U32.AND P4, PT, R6, R29, PT ;  /* 0x0000001d0600720c */ /* 0x000fe20003f84070 */
[----:B------:R-:W-:Y:S02]  /*2320*/  IMAD.MOV R33, RZ, RZ, -R21 ;  /* 0x000000ffff217224 */ /* 0x000fe400078e0a15 */
[----:B------:R-:W-:Y:S02]  /*2330*/  IMAD.MOV R30, RZ, RZ, -R30 ;  /* 0x000000ffff1e7224 */ /* 0x000fe400078e0a1e */
[----:B------:R-:W-:-:S04]  /*2340*/  IMAD.HI.U32 R21, R7, R38, RZ ;  /* 0x0000002607157227 */ /* 0x000fc800078e00ff */
[----:B------:R-:W-:-:S04]  /*2350*/  IMAD.HI.U32 R31, R7, R36, RZ ;  /* 0x00000024071f7227 */ /* 0x000fc800078e00ff */
[----:B------:R-:W-:Y:S02]  /*2360*/  IMAD R30, R6, R30, R35 ;  /* 0x0000001e061e7224 */ /* 0x000fe400078e0223 */
[----:B------:R-:W-:Y:S02]  /*2370*/  @!P6 IMAD.IADD R28, R28, 0x1, -R6 ;  /* 0x000000011c1ce824 */ /* 0x000fe400078e0a06 */
[----:B------:R-:W-:Y:S02]  /*2380*/  IMAD.MOV R35, RZ, RZ, -R21 ;  /* 0x000000ffff237224 */ /* 0x000fe400078e0a15 */
[----:B------:R-:W-:Y:S01]  /*2390*/  IMAD.MOV.U32 R21, RZ, RZ, R23 ;  /* 0x000000ffff157224 */ /* 0x000fe200078e0017 */
[C---:B------:R-:W-:Y:S01]  /*23a0*/  ISETP.GT.U32.AND P6, PT, R6.reuse, R28, PT ;  /* 0x0000001c0600720c */ /* 0x040fe20003fc4070 */
[----:B------:R-:W-:Y:S02]  /*23b0*/  IMAD.MOV R37, RZ, RZ, -R31 ;  /* 0x000000ffff257224 */ /* 0x000fe400078e0a1f */
[----:B------:R-:W-:-:S02]  /*23c0*/  IMAD R31, R6, R33, R32 ;  /* 0x00000021061f7224 */ /* 0x000fc400078e0220 */
[----:B------:R-:W-:Y:S01]  /*23d0*/  @!P0 IMAD.MOV R21, RZ, RZ, -R21 ;  /* 0x000000ffff158224 */ /* 0x000fe200078e0a15 */
[----:B------:R-:W-:Y:S01]  /*23e0*/  ISETP.GT.U32.AND P0, PT, R6, R27, PT ;  /* 0x0000001b0600720c */ /* 0x000fe20003f04070 */
[--C-:B------:R-:W-:Y:S01]  /*23f0*/  @!P1 IMAD.IADD R24, R24, 0x1, -R6.reuse ;  /* 0x0000000118189824 */ /* 0x100fe200078e0a06 */
[----:B------:R-:W-:Y:S01]  /*2400*/  ISETP.GT.U32.AND P1, PT, R6, R31, PT ;  /* 0x0000001f0600720c */ /* 0x000fe20003f24070 */
[----:B------:R-:W-:Y:S01]  /*2410*/  @!P4 IMAD.IADD R29, R29, 0x1, -R6 ;  /* 0x000000011d1dc824 */ /* 0x000fe200078e0a06 */
[----:B------:R-:W-:Y:S01]  /*2420*/  ISETP.GE.AND P4, PT, R84, RZ, PT ;  /* 0x000000ff5400720c */ /* 0x000fe20003f86270 */
[----:B------:R-:W-:Y:S02]  /*2430*/  IMAD.MOV.U32 R23, RZ, RZ, R25 ;  /* 0x000000ffff177224 */ /* 0x000fe400078e0019 */
[----:B------:R-:W-:Y:S01]  /*2440*/  @!P2 IMAD.MOV R22, RZ, RZ, -R22 ;  /* 0x000000ffff16a224 */ /* 0x000fe200078e0a16 */
[C---:B------:R-:W-:Y:S01]  /*2450*/  ISETP.GT.U32.AND P2, PT, R6.reuse, R26, PT ;  /* 0x0000001a0600720c */ /* 0x040fe20003f44070 */
[----:B------:R-:W-:Y:S01]  /*2460*/  @!P3 IMAD.MOV R23, RZ, RZ, -R23 ;  /* 0x000000ffff17b224 */ /* 0x000fe200078e0a17 */
[C---:B------:R-:W-:Y:S01]  /*2470*/  ISETP.GT.U32.AND P3, PT, R6.reuse, R29, PT ;  /* 0x0000001d0600720c */ /* 0x040fe20003f64070 */
[----:B------:R-:W-:-:S02]  /*2480*/  IMAD R32, R6, R35, R38 ;  /* 0x0000002306207224 */ /* 0x000fc400078e0226 */
[----:B------:R-:W-:Y:S01]  /*2490*/  IMAD R33, R6, R37, R36 ;  /* 0x0000002506217224 */ /* 0x000fe200078e0224 */
[----:B------:R-:W-:Y:S01]  /*24a0*/  IABS R36, R45 ;  /* 0x0000002d00247213 */ /* 0x000fe20000000000 */
[--C-:B------:R-:W-:Y:S01]  /*24b0*/  @!P6 IMAD.IADD R28, R28, 0x1, -R6.reuse ;  /* 0x000000011c1ce824 */ /* 0x100fe200078e0a06 */
[C---:B------:R-:W-:Y:S01]  /*24c0*/  ISETP.GT.U32.AND P6, PT, R6.reuse, R32, PT ;  /* 0x000000200600720c */ /* 0x040fe20003fc4070 */
[----:B------:R-:W-:Y:S01]  /*24d0*/  @!P0 IMAD.IADD R27, R27, 0x1, -R6 ;  /* 0x000000011b1b8824 */ /* 0x000fe200078e0a06 */
[----:B------:R-:W-:Y:S01]  /*24e0*/  IABS R37, R44 ;  /* 0x0000002c00257213 */ /* 0x000fe20000000000 */
[----:B------:R-:W-:Y:S01]  /*24f0*/  IMAD.HI.U32 R25, R7, R36, RZ ;  /* 0x0000002407197227 */ /* 0x000fe200078e00ff */
[----:B------:R-:W-:-:S03]  /*2500*/  ISETP.GT.U32.AND P0, PT, R6, R30, PT ;  /* 0x0000001e0600720c */ /* 0x000fc60003f04070 */
[----:B------:R-:W-:Y:S01]  /*2510*/  @!P1 IMAD.IADD R31, R31, 0x1, -R6 ;  /* 0x000000011f1f9824 */ /* 0x000fe200078e0a06 */
[----:B------:R-:W-:Y:S01]  /*2520*/  ISETP.GE.AND P1, PT, R82, RZ, PT ;  /* 0x000000ff5200720c */ /* 0x000fe20003f26270 */
[----:B------:R-:W-:-:S04]  /*2530*/  IMAD.HI.U32 R35, R7, R37, RZ ;  /* 0x0000002507237227 */ /* 0x000fc800078e00ff */
[--C-:B------:R-:W-:Y:S01]  /*2540*/  @!P2 IMAD.IADD R26, R26, 0x1, -R6.reuse ;  /* 0x000000011a1aa824 */ /* 0x100fe200078e0a06 */
[C---:B------:R-:W-:Y:S01]  /*2550*/  ISETP.GT.U32.AND P2, PT, R6.reuse, R33, PT ;  /* 0x000000210600720c */ /* 0x040fe20003f44070 */
[----:B------:R-:W-:Y:S02]  /*2560*/  IMAD.MOV R25, RZ, RZ, -R25 ;  /* 0x000000ffff197224 */ /* 0x000fe400078e0a19 */
[----:B------:R-:W-:Y:S01]  /*2570*/  @!P3 IMAD.IADD R29, R29, 0x1, -R6 ;  /* 0x000000011d1db824 */ /* 0x000fe200078e0a06 */
[----:B------:R-:W-:Y:S01]  /*2580*/  ISETP.GE.AND P3, PT, R83, RZ, PT ;  /* 0x000000ff5300720c */ /* 0x000fe20003f66270 */
[----:B------:R-:W-:Y:S02]  /*2590*/  IMAD.MOV R38, RZ, RZ, -R35 ;  /* 0x000000ffff267224 */ /* 0x000fe400078e0a23 */
[----:B------:R-:W-:Y:S02]  /*25a0*/  IMAD R35, R6, R25, R36 ;  /* 0x0000001906237224 */ /* 0x000fe400078e0224 */
[----:B------:R-:W-:-:S02]  /*25b0*/  IMAD.MOV.U32 R25, RZ, RZ, R27 ;  /* 0x000000ffff197224 */ /* 0x000fc400078e001b */
[--C-:B------:R-:W-:Y:S01]  /*25c0*/  @!P6 IMAD.IADD R32, R32, 0x1, -R6.reuse ;  /* 0x000000012020e824 */ /* 0x100fe200078e0a06 */
[----:B------:R-:W-:Y:S01]  /*25d0*/  ISETP.GT.U32.AND P6, PT, R6, R31, PT ;  /* 0x0000001f0600720c */ /* 0x000fe20003fc4070 */
[----:B------:R-:W-:Y:S02]  /*25e0*/  IMAD.MOV.U32 R27, RZ, RZ, R29 ;  /* 0x000000ffff1b7224 */ /* 0x000fe400078e001d */
[--C-:B------:R-:W-:Y:S01]  /*25f0*/  @!P0 IMAD.IADD R30, R30, 0x1, -R6.reuse ;  /* 0x000000011e1e8824 */ /* 0x100fe200078e0a06 */
[----:B------:R-:W-:Y:S01]  /*2600*/  ISETP.GE.AND P0, PT, R39, RZ, PT ;  /* 0x000000ff2700720c */ /* 0x000fe20003f06270 */
[----:B------:R-:W-:Y:S01]  /*2610*/  @!P1 IMAD.MOV R27, RZ, RZ, -R27 ;  /* 0x000000ffff1b9224 */ /* 0x000fe200078e0a1b */
[----:B------:R-:W-:Y:S01]  /*2620*/  IABS R39, R43 ;  /* 0x0000002b00277213 */ /* 0x000fe20000000000 */
[----:B------:R-:W-:Y:S01]  /*2630*/  @!P2 IMAD.IADD R33, R33, 0x1, -R6 ;  /* 0x000000012121a824 */ /* 0x000fe200078e0a06 */
[C---:B------:R-:W-:Y:S01]  /*2640*/  ISETP.GT.U32.AND P1, PT, R6.reuse, R35, PT ;  /* 0x000000230600720c */ /* 0x040fe20003f24070 */
[----:B------:R-:W-:Y:S01]  /*2650*/  @!P5 IMAD.MOV R24, RZ, RZ, -R24 ;  /* 0x000000ffff18d224 */ /* 0x000fe200078e0a18 */
[----:B------:R-:W-:Y:S01]  /*2660*/  ISETP.GE.AND P2, PT, R81, RZ, PT ;  /* 0x000000ff5100720c */ /* 0x000fe20003f46270 */
[----:B------:R-:W-:Y:S01]  /*2670*/  IMAD.HI.U32 R29, R7, R39, RZ ;  /* 0x00000027071d7227 */ /* 0x000fe200078e00ff */
[----:B------:R-:W-:-:S03]  /*2680*/  ISETP.GT.U32.AND P5, PT, R6, R33, PT ;  /* 0x000000210600720c */ /* 0x000fc60003fa4070 */
[----:B------:R-:W-:Y:S02]  /*2690*/  IMAD.MOV R29, RZ, RZ, -R29 ;  /* 0x000000ffff1d7224 */ /* 0x000fe400078e0a1d */
[----:B------:R-:W-:Y:S02]  /*26a0*/  @!P6 IMAD.IADD R31, R31, 0x1, -R6 ;  /* 0x000000011f1fe824 */ /* 0x000fe400078e0a06 */
[----:B------:R-:W-:Y:S01]  /*26b0*/  @!P3 IMAD.MOV R26, RZ, RZ, -R26 ;  /* 0x000000ffff1ab224 */ /* 0x000fe200078e0a1a */
[C---:B------:R-:W-:Y:S01]  /*26c0*/  ISETP.GT.U32.AND P3, PT, R6.reuse, R32, PT ;  /* 0x000000200600720c */ /* 0x040fe20003f64070 */
[----:B------:R-:W-:Y:S02]  /*26d0*/  IMAD R39, R6, R29, R39 ;  /* 0x0000001d06277224 */ /* 0x000fe400078e0227 */
[----:B------:R-:W-:Y:S01]  /*26e0*/  @!P1 IMAD.IADD R35, R35, 0x1, -R6 ;  /* 0x0000000123239824 */ /* 0x000fe200078e0a06 */
[----:B------:R-:W-:Y:S01]  /*26f0*/  ISETP.GE.AND P1, PT, R44, RZ, PT ;  /* 0x000000ff2c00720c */ /* 0x000fe20003f26270 */
[----:B------:R-:W-:Y:S01]  /*2700*/  IMAD.MOV.U32 R29, RZ, RZ, R31 ;  /* 0x000000ffff1d7224 */ /* 0x000fe200078e001f */
[----:B------:R-:W-:Y:S01]  /*2710*/  IABS R44, R47 ;  /* 0x0000002f002c7213 */ /* 0x000fe20000000000 */
[C---:B------:R-:W-:Y:S01]  /*2720*/  IMAD R37, R6.reuse, R38, R37 ;  /* 0x0000002606257224 */ /* 0x040fe200078e0225 */
[----:B------:R-:W-:Y:S01]  /*2730*/  IABS R38, R40 ;  /* 0x0000002800267213 */ /* 0x000fe20000000000 */
[----:B------:R-:W-:Y:S01]  /*2740*/  @!P2 IMAD.MOV R29, RZ, RZ, -R29 ;  /* 0x000000ffff1da224 */ /* 0x000fe200078e0a1d */
[C---:B------:R-:W-:Y:S01]  /*2750*/  ISETP.GT.U32.AND P2, PT, R6.reuse, R35, PT ;  /* 0x000000230600720c */ /* 0x040fe20003f44070 */
[----:B------:R-:W-:Y:S01]  /*2760*/  @!P4 IMAD.MOV R25, RZ, RZ, -R25 ;  /* 0x000000ffff19c224 */ /* 0x000fe200078e0a19 */
[C---:B------:R-:W-:Y:S01]  /*2770*/  ISETP.GT.U32.AND P4, PT, R6.reuse, R30, PT ;  /* 0x0000001e0600720c */ /* 0x040fe20003f84070 */
[----:B------:R-:W-:Y:S01]  /*2780*/  @!P0 IMAD.MOV R28, RZ, RZ, -R28 ;  /* 0x000000ffff1c8224 */ /* 0x000fe200078e0a1c */
[----:B------:R-:W-:Y:S01]  /*2790*/  ISETP.GT.U32.AND P6, PT, R6, R37, PT ;  /* 0x000000250600720c */ /* 0x000fe20003fc4070 */
[--C-:B------:R-:W-:Y:S01]  /*27a0*/  @!P5 IMAD.IADD R33, R33, 0x1, -R6.reuse ;  /* 0x000000012121d824 */ /* 0x100fe200078e0a06 */
[----:B------:R-:W-:Y:S01]  /*27b0*/  ISETP.GE.AND P0, PT, R80, RZ, PT ;  /* 0x000000ff5000720c */ /* 0x000fe20003f06270 */
[----:B------:R-:W-:Y:S01]  /*27c0*/  @!P3 IMAD.IADD R32, R32, 0x1, -R6 ;  /* 0x000000012020b824 */ /* 0x000fe200078e0a06 */
[----:B------:R-:W-:Y:S01]  /*27d0*/  ISETP.GE.AND P5, PT, R79, RZ, PT ;  /* 0x000000ff4f00720c */ /* 0x000fe20003fa6270 */
[----:B------:R-:W-:Y:S01]  /*27e0*/  IMAD.HI.U32 R36, R7, R38, RZ ;  /* 0x0000002607247227 */ /* 0x000fe200078e00ff */
[----:B------:R-:W-:-:S02]  /*27f0*/  ISETP.GE.AND P3, PT, R45, RZ, PT ;  /* 0x000000ff2d00720c */ /* 0x000fc40003f66270 */
[----:B------:R-:W-:Y:S01]  /*2800*/  IABS R45, R77 ;  /* 0x0000004d002d7213 */ /* 0x000fe20000000000 */
[----:B------:R-:W-:Y:S01]  /*2810*/  IMAD.MOV.U32 R31, RZ, RZ, R33 ;  /* 0x000000ffff1f7224 */ /* 0x000fe200078e0021 */
[----:B------:R-:W-:Y:S01]  /*2820*/  IABS R79, R52 ;  /* 0x00000034004f7213 */ /* 0x000fe20000000000 */
[----:B------:R-:W-:Y:S02]  /*2830*/  IMAD.MOV R33, RZ, RZ, -R36 ;  /* 0x000000ffff217224 */ /* 0x000fe400078e0a24 */
[--C-:B------:R-:W-:Y:S01]  /*2840*/  @!P2 IMAD.IADD R35, R35, 0x1, -R6.reuse ;  /* 0x000000012323a824 */ /* 0x100fe200078e0a06 */
[----:B------:R-:W-:Y:S01]  /*2850*/  ISETP.GE.AND P2, PT, R42, RZ, PT ;  /* 0x000000ff2a00720c */ /* 0x000fe20003f46270 */
[--C-:B------:R-:W-:Y:S01]  /*2860*/  @!P4 IMAD.IADD R30, R30, 0x1, -R6.reuse ;  /* 0x000000011e1ec824 */ /* 0x100fe200078e0a06 */
[----:B------:R-:W-:Y:S01]  /*2870*/  ISETP.GE.AND P4, PT, R51, RZ, PT ;  /* 0x000000ff3300720c */ /* 0x000fe20003f86270 */
[----:B------:R-:W-:Y:S01]  /*2880*/  @!P6 IMAD.IADD R37, R37, 0x1, -R6 ;  /* 0x000000012525e824 */ /* 0x000fe200078e0a06 */
[C---:B------:R-:W-:Y:S01]  /*2890*/  ISETP.GT.U32.AND P6, PT, R6.reuse, R39, PT ;  /* 0x000000270600720c */ /* 0x040fe20003fc4070 */
[----:B------:R-:W-:Y:S01]  /*28a0*/  IMAD R36, R6, R33, R38 ;  /* 0x0000002106247224 */ /* 0x000fe200078e0226 */
[----:B------:R-:W-:Y:S01]  /*28b0*/  IABS R51, R49 ;  /* 0x0000003100337213 */ /* 0x000fe20000000000 */
[----:B------:R-:W-:-:S02]  /*28c0*/  IMAD.MOV.U32 R33, RZ, RZ, R35 ;  /* 0x000000ffff217224 */ /* 0x000fc400078e0023 */
[----:B------:R-:W-:Y:S01]  /*28d0*/  @!P0 IMAD.MOV R30, RZ, RZ, -R30 ;  /* 0x000000ffff1e8224 */ /* 0x000fe200078e0a1e */
[----:B------:R-:W-:Y:S01]  /*28e0*/  ISETP.GT.U32.AND P0, PT, R6, R37, PT ;  /* 0x000000250600720c */ /* 0x000fe20003f04070 */
[----:B------:R-:W-:Y:S01]  /*28f0*/  @!P5 IMAD.MOV R32, RZ, RZ, -R32 ;  /* 0x000000ffff20d224 */ /* 0x000fe200078e0a20 */
[----:B------:R-:W-:Y:S01]  /*2900*/  ISETP.GE.AND P5, PT, R40, RZ, PT ;  /* 0x000000ff2800720c */ /* 0x000fe20003fa6270 */
[----:B------:R-:W-:Y:S01]  /*2910*/  @!P3 IMAD.MOV R33, RZ, RZ, -R33 ;  /* 0x000000ffff21b224 */ /* 0x000fe200078e0a21 */
[----:B------:R-:W-:Y:S01]  /*2920*/  IABS R40, R42 ;  /* 0x0000002a00287213 */ /* 0x000fe20000000000 */
[----:B------:R-:W-:Y:S01]  /*2930*/  @!P4 IMAD.MOV R31, RZ, RZ, -R31 ;  /* 0x000000ffff1fc224 */ /* 0x000fe200078e0a1f */
[----:B------:R-:W-:Y:S01]  /*2940*/  ISETP.GT.U32.AND P3, PT, R6, R36, PT ;  /* 0x000000240600720c */ /* 0x000fe20003f64070 */
[----:B------:R-:W-:Y:S01]  /*2950*/  @!P6 IMAD.IADD R39, R39, 0x1, -R6 ;  /* 0x000000012727e824 */ /* 0x000fe200078e0a06 */
[----:B------:R-:W-:Y:S01]  /*2960*/  IABS R42, R41 ;  /* 0x00000029002a7213 */ /* 0x000fe20000000000 */
[----:B------:R-:W-:Y:S01]  /*2970*/  IMAD.MOV.U32 R38, RZ, RZ, R40 ;  /* 0x000000ffff267224 */ /* 0x000fe200078e0028 */
[----:B------:R-:W-:Y:S01]  /*2980*/  IABS R40, R34 ;  /* 0x0000002200287213 */ /* 0x000fe20000000000 */
[----:B------:R-:W-:Y:S01]  /*2990*/  IMAD R4, R4, UR4, RZ ;  /* 0x0000000404047c24 */ /* 0x000fe2000f8e02ff */
[----:B------:R-:W-:Y:S01]  /*29a0*/  ISETP.GT.U32.AND P6, PT, R6, R39, PT ;  /* 0x000000270600720c */ /* 0x000fe20003fc4070 */
[----:B------:R-:W-:Y:S01]  /*29b0*/  IMAD.HI.U32 R35, R7, R38, RZ ;  /* 0x0000002607237227 */ /* 0x000fe200078e00ff */
[----:B------:R-:W-:Y:S01]  /*29c0*/  ISETP.GE.AND P4, PT, R43, RZ, PT ;  /* 0x000000ff2b00720c */ /* 0x000fe20003f86270 */
[----:B------:R-:W-:-:S02]  /*29d0*/  ULDC UR4, c[0x0][0x238] ;  /* 0x00008e0000047ab9 */ /* 0x000fc40000000800 */
[--C-:B------:R-:W-:Y:S01]  /*29e0*/  @!P0 IMAD.IADD R37, R37, 0x1, -R6.reuse ;  /* 0x0000000125258824 */ /* 0x100fe200078e0a06 */
[----:B------:R-:W-:Y:S01]  /*29f0*/  ISETP.GE.AND P0, PT, R34, RZ, PT ;  /* 0x000000ff2200720c */ /* 0x000fe20003f06270 */
[----:B------:R-:W-:Y:S01]  /*2a00*/  IMAD.MOV R35, RZ, RZ, -R35 ;  /* 0x000000ffff237224 */ /* 0x000fe200078e0a23 */
[----:B------:R-:W-:Y:S01]  /*2a10*/  UIMAD UR4, UR4, 0x31, URZ ;  /* 0x00000031040478a4 */ /* 0x000fe2000f8e023f */
[----:B------:R-:W-:Y:S02]  /*2a20*/  @!P3 IMAD.IADD R36, R36, 0x1, -R6 ;  /* 0x000000012424b824 */ /* 0x000fe400078e0a06 */
[----:B------:R-:W-:Y:S02]  /*2a30*/  IMAD.MOV.U32 R34, RZ, RZ, R37 ;  /* 0x000000ffff227224 */ /* 0x000fe400078e0025 */
[C---:B------:R-:W-:Y:S01]  /*2a40*/  IMAD R37, R6.reuse, R35, R38 ;  /* 0x0000002306257224 */ /* 0x040fe200078e0226 */
[----:B------:R-:W-:Y:S01]  /*2a50*/  ISETP.GT.U32.AND P3, PT, R6, R36, PT ;  /* 0x000000240600720c */ /* 0x000fe20003f64070 */
[----:B------:R-:W-:-:S04]  /*2a60*/  IMAD.HI.U32 R35, R7, R40, RZ ;  /* 0x0000002807237227 */ /* 0x000fc800078e00ff */
[----:B------:R-:W-:Y:S01]  /*2a70*/  @!P1 IMAD.MOV R34, RZ, RZ, -R34 ;  /* 0x000000ffff229224 */ /* 0x000fe200078e0a22 */
[----:B------:R-:W-:Y:S01]  /*2a80*/  ISETP.GE.AND P1, PT, R41, RZ, PT ;  /* 0x000000ff2900720c */ /* 0x000fe20003f26270 */
[----:B------:R-:W-:Y:S02]  /*2a90*/  IMAD.MOV R41, RZ, RZ, -R35 ;  /* 0x000000ffff297224 */ /* 0x000fe400078e0a23 */
[----:B------:R-:W-:-:S04]  /*2aa0*/  IMAD.HI.U32 R38, R7, R42, RZ ;  /* 0x0000002a07267227 */ /* 0x000fc800078e00ff */
[----:B------:R-:W-:-:S04]  /*2ab0*/  IMAD.HI.U32 R35, R7, R44, RZ ;  /* 0x0000002c07237227 */ /* 0x000fc800078e00ff */
[----:B------:R-:W-:Y:S02]  /*2ac0*/  IMAD.MOV R43, RZ, RZ, -R38 ;  /* 0x000000ffff2b7224 */ /* 0x000fe400078e0a26 */
[----:B------:R-:W-:Y:S02]  /*2ad0*/  IMAD.MOV R35, RZ, RZ, -R35 ;  /* 0x000000ffff237224 */ /* 0x000fe400078e0a23 */
[----:B------:R-:W-:Y:S01]  /*2ae0*/  @!P6 IMAD.IADD R39, R39, 0x1, -R6 ;  /* 0x000000012727e824 */ /* 0x000fe200078e0a06 */
[C---:B------:R-:W-:Y:S01]  /*2af0*/  ISETP.GT.U32.AND P6, PT, R6.reuse, R37, PT ;  /* 0x000000250600720c */ /* 0x040fe20003fc4070 */
[C---:B------:R-:W-:Y:S02]  /*2b00*/  IMAD R38, R6.reuse, R41, R40 ;  /* 0x0000002906267224 */ /* 0x040fe400078e0228 */
[C---:B------:R-:W-:Y:S02]  /*2b10*/  IMAD R40, R6.reuse, R35, R44 ;  /* 0x0000002306287224 */ /* 0x040fe400078e022c */
[----:B------:R-:W-:-:S02]  /*2b20*/  IMAD R41, R6, R43, R42 ;  /* 0x0000002b06297224 */ /* 0x000fc400078e022a */
[----:B------:R-:W-:Y:S01]  /*2b30*/  @!P3 IMAD.IADD R36, R36, 0x1, -R6 ;  /* 0x000000012424b824 */ /* 0x000fe200078e0a06 */
[----:B------:R-:W-:Y:S01]  /*2b40*/  ISETP.GT.U32.AND P3, PT, R6, R38, PT ;  /* 0x000000260600720c */ /* 0x000fe20003f64070 */
[----:B------:R-:W-:Y:S02]  /*2b50*/  IMAD.MOV.U32 R35, RZ, RZ, R39 ;  /* 0x000000ffff237224 */ /* 0x000fe400078e0027 */
[----:B------:R-:W-:-:S04]  /*2b60*/  IMAD.HI.U32 R42, R7, R45, RZ ;  /* 0x0000002d072a7227 */ /* 0x000fc800078e00ff */
[----:B------:R-:W-:Y:S01]  /*2b70*/  @!P4 IMAD.MOV R35, RZ, RZ, -R35 ;  /* 0x000000ffff23c224 */ /* 0x000fe200078e0a23 */
[C---:B------:R-:W-:Y:S01]  /*2b80*/  ISETP.GT.U32.AND P4, PT, R6.reuse, R41, PT ;  /* 0x000000290600720c */ /* 0x040fe20003f84070 */
[----:B------:R-:W-:Y:S02]  /*2b90*/  IMAD.MOV R42, RZ, RZ, -R42 ;  /* 0x000000ffff2a7224 */ /* 0x000fe400078e0a2a */
[----:B------:R-:W-:Y:S02]  /*2ba0*/  @!P6 IMAD.IADD R37, R37, 0x1, -R6 ;  /* 0x000000012525e824 */ /* 0x000fe400078e0a06 */
[C---:B------:R-:W-:Y:S01]  /*2bb0*/  IMAD R43, R6.reuse, R42, R45 ;  /* 0x0000002a062b7224 */ /* 0x040fe200078e022d */
[----:B------:R-:W-:Y:S01]  /*2bc0*/  IABS R45, R78 ;  /* 0x0000004e002d7213 */ /* 0x000fe20000000000 */
[----:B------:R-:W-:Y:S01]  /*2bd0*/  @!P5 IMAD.MOV R36, RZ, RZ, -R36 ;  /* 0x000000ffff24d224 */ /* 0x000fe200078e0a24 */
[----:B------:R-:W-:Y:S01]  /*2be0*/  ISETP.GT.U32.AND P6, PT, R6, R37, PT ;  /* 0x000000250600720c */ /* 0x000fe20003fc4070 */
[--C-:B------:R-:W-:Y:S01]  /*2bf0*/  @!P3 IMAD.IADD R38, R38, 0x1, -R6.reuse ;  /* 0x000000012626b824 */ /* 0x100fe200078e0a06 */
[C---:B------:R-:W-:Y:S01]  /*2c00*/  ISETP.GT.U32.AND P5, PT, R6.reuse, R40, PT ;  /* 0x000000280600720c */ /* 0x040fe20003fa4070 */
[----:B------:R-:W-:Y:S01]  /*2c10*/  IMAD.MOV.U32 R44, RZ, RZ, R51 ;  /* 0x000000ffff2c7224 */ /* 0x000fe200078e0033 */
[C---:B------:R-:W-:Y:S01]  /*2c20*/  ISETP.GT.U32.AND P3, PT, R6.reuse, R43, PT ;  /* 0x0000002b0600720c */ /* 0x040fe20003f64070 */
[----:B------:R-:W-:Y:S01]  /*2c30*/  @!P4 IMAD.IADD R41, R41, 0x1, -R6 ;  /* 0x000000012929c824 */ /* 0x000fe200078e0a06 */
[----:B------:R-:W-:Y:S01]  /*2c40*/  ISETP.GT.U32.AND P4, PT, R6, R38, PT ;  /* 0x000000260600720c */ /* 0x000fe20003f84070 */
[----:B------:R-:W-:Y:S01]  /*2c50*/  IMAD.HI.U32 R39, R7, R44, RZ ;  /* 0x0000002c07277227 */ /* 0x000fe200078e00ff */
[----:B------:R-:W-:-:S03]  /*2c60*/  IABS R51, R73 ;  /* 0x0000004900337213 */ /* 0x000fc60000000000 */
[----:B------:R-:W-:Y:S02]  /*2c70*/  IMAD.MOV R39, RZ, RZ, -R39 ;  /* 0x000000ffff277224 */ /* 0x000fe400078e0a27 */
[----:B------:R-:W-:Y:S01]  /*2c80*/  @!P6 IMAD.IADD R37, R37, 0x1, -R6 ;  /* 0x000000012525e824 */ /* 0x000fe200078e0a06 */
[----:B------:R-:W-:Y:S01]  /*2c90*/  ISETP.GE.AND P6, PT, R47, RZ, PT ;  /* 0x000000ff2f00720c */ /* 0x000fe20003fc6270 */
[----:B------:R-:W-:Y:S01]  /*2ca0*/  IMAD R42, R6, R39, R44 ;  /* 0x00000027062a7224 */ /* 0x000fe200078e022c */
[----:B------:R-:W-:Y:S01]  /*2cb0*/  IABS R47, R71 ;  /* 0x00000047002f7213 */ /* 0x000fe20000000000 */
[--C-:B------:R-:W-:Y:S01]  /*2cc0*/  @!P5 IMAD.IADD R40, R40, 0x1, -R6.reuse ;  /* 0x000000012828d824 */ /* 0x100fe200078e0a06 */
[C---:B------:R-:W-:Y:S01]  /*2cd0*/  ISETP.GT.U32.AND P5, PT, R6.reuse, R41, PT ;  /* 0x000000290600720c */ /* 0x040fe20003fa4070 */
[--C-:B------:R-:W-:Y:S01]  /*2ce0*/  @!P3 IMAD.IADD R43, R43, 0x1, -R6.reuse ;  /* 0x000000012b2bb824 */ /* 0x100fe200078e0a06 */
[----:B------:R-:W-:Y:S01]  /*2cf0*/  IABS R44, R75 ;  /* 0x0000004b002c7213 */ /* 0x000fe20000000000 */
[----:B------:R-:W-:Y:S01]  /*2d00*/  @!P2 IMAD.MOV R37, RZ, RZ, -R37 ;  /* 0x000000ffff25a224 */ /* 0x000fe200078e0a25 */
[----:B------:R-:W-:Y:S01]  /*2d10*/  ISETP.GT.U32.AND P2, PT, R6, R40, PT ;  /* 0x000000280600720c */ /* 0x000fe20003f44070 */
[----:B------:R-:W-:Y:S01]  /*2d20*/  @!P4 IMAD.IADD R38, R38, 0x1, -R6 ;  /* 0x000000012626c824 */ /* 0x000fe200078e0a06 */
[C---:B------:R-:W-:Y:S01]  /*2d30*/  ISETP.GT.U32.AND P4, PT, R6.reuse, R42, PT ;  /* 0x0000002a0600720c */ /* 0x040fe20003f84070 */
[----:B------:R-:W-:Y:S01]  /*2d40*/  IMAD.HI.U32 R39, R7, R45, RZ ;  /* 0x0000002d07277227 */ /* 0x000fe200078e00ff */
[----:B------:R-:W-:-:S03]  /*2d50*/  ISETP.GT.U32.AND P3, PT, R6, R43, PT ;  /* 0x0000002b0600720c */ /* 0x000fc60003f64070 */
[----:B------:R-:W-:Y:S02]  /*2d60*/  IMAD.MOV R39, RZ, RZ, -R39 ;  /* 0x000000ffff277224 */ /* 0x000fe400078e0a27 */
[----:B------:R-:W-:Y:S01]  /*2d70*/  @!P5 IMAD.IADD R41, R41, 0x1, -R6 ;  /* 0x000000012929d824 */ /* 0x000fe200078e0a06 */
[----:B------:R-:W-:Y:S01]  /*2d80*/  ISETP.GE.AND P5, PT, R77, RZ, PT ;  /* 0x000000ff4d00720c */ /* 0x000fe20003fa6270 */
[----:B------:R-:W-:Y:S02]  /*2d90*/  IMAD R45, R6, R39, R45 ;  /* 0x00000027062d7224 */ /* 0x000fe400078e022d */
[----:B------:R-:W-:Y:S02]  /*2da0*/  IMAD.MOV.U32 R77, RZ, RZ, R44 ;  /* 0x000000ffff4d7224 */ /* 0x000fe400078e002c */
[----:B------:R-:W-:-:S04]  /*2db0*/  IMAD.HI.U32 R39, R7, R47, RZ ;  /* 0x0000002f07277227 */ /* 0x000fc800078e00ff */
[----:B------:R-:W-:-:S04]  /*2dc0*/  IMAD.HI.U32 R44, R7, R51, RZ ;  /* 0x00000033072c7227 */ /* 0x000fc800078e00ff */
[--C-:B------:R-:W-:Y:S01]  /*2dd0*/  @!P2 IMAD.IADD R40, R40, 0x1, -R6.reuse ;  /* 0x000000012828a824 */ /* 0x100fe200078e0a06 */
[----:B------:R-:W-:Y:S01]  /*2de0*/  ISETP.GT.U32.AND P2, PT, R6, R45, PT ;  /* 0x0000002d0600720c */ /* 0x000fe20003f44070 */
[--C-:B------:R-:W-:Y:S01]  /*2df0*/  @!P4 IMAD.IADD R42, R42, 0x1, -R6.reuse ;  /* 0x000000012a2ac824 */ /* 0x100fe200078e0a06 */
[----:B------:R-:W-:Y:S01]  /*2e00*/  ISETP.GE.AND P4, PT, R78, RZ, PT ;  /* 0x000000ff4e00720c */ /* 0x000fe20003f86270 */
[----:B------:R-:W-:Y:S01]  /*2e10*/  @!P3 IMAD.IADD R43, R43, 0x1, -R6 ;  /* 0x000000012b2bb824 */ /* 0x000fe200078e0a06 */
[----:B------:R-:W-:Y:S01]  /*2e20*/  ISETP.GE.AND P3, PT, R49, RZ, PT ;  /* 0x000000ff3100720c */ /* 0x000fe20003f66270 */
[----:B------:R-:W-:Y:S01]  /*2e30*/  IMAD.MOV R49, RZ, RZ, -R39 ;  /* 0x000000ffff317224 */ /* 0x000fe200078e0a27 */
[----:B------:R-:W-:Y:S01]  /*2e40*/  IABS R78, R0 ;  /* 0x00000000004e7213 */ /* 0x000fe20000000000 */
[----:B------:R-:W-:Y:S02]  /*2e50*/  IMAD.MOV R44, RZ, RZ, -R44 ;  /* 0x000000ffff2c7224 */ /* 0x000fe400078e0a2c */
[----:B------:R-:W-:Y:S01]  /*2e60*/  @!P0 IMAD.MOV R38, RZ, RZ, -R38 ;  /* 0x000000ffff268224 */ /* 0x000fe200078e0a26 */
[----:B------:R-:W-:Y:S01]  /*2e70*/  ISETP.GT.U32.AND P0, PT, R6, R42, PT ;  /* 0x0000002a0600720c */ /* 0x000fe20003f04070 */
[----:B------:R-:W-:-:S04]  /*2e80*/  IMAD.HI.U32 R39, R7, R77, RZ ;  /* 0x0000004d07277227 */ /* 0x000fc800078e00ff */
[C---:B------:R-:W-:Y:S02]  /*2e90*/  IMAD R47, R6.reuse, R49, R47 ;  /* 0x00000031062f7224 */ /* 0x040fe400078e022f */
[C---:B------:R-:W-:Y:S02]  /*2ea0*/  IMAD R49, R6.reuse, R44, R51 ;  /* 0x0000002c06317224 */ /* 0x040fe400078e0233 */
[----:B------:R-:W-:Y:S02]  /*2eb0*/  IMAD.MOV R51, RZ, RZ, -R39 ;  /* 0x000000ffff337224 */ /* 0x000fe400078e0a27 */
[----:B------:R-:W-:Y:S02]  /*2ec0*/  IMAD.MOV.U32 R39, RZ, RZ, R41 ;  /* 0x000000ffff277224 */ /* 0x000fe400078e0029 */
[----:B------:R-:W-:Y:S02]  /*2ed0*/  @!P2 IMAD.IADD R45, R45, 0x1, -R6 ;  /* 0x000000012d2da824 */ /* 0x000fe400078e0a06 */
[----:B------:R-:W-:Y:S01]  /*2ee0*/  @!P1 IMAD.MOV R39, RZ, RZ, -R39 ;  /* 0x000000ffff279224 */ /* 0x000fe200078e0a27 */
[C---:B------:R-:W-:Y:S01]  /*2ef0*/  ISETP.GT.U32.AND P1, PT, R6.reuse, R47, PT ;  /* 0x0000002f0600720c */ /* 0x040fe20003f24070 */
[C---:B------:R-:W-:Y:S01]  /*2f00*/  IMAD R51, R6.reuse, R51, R77 ;  /* 0x0000003306337224 */ /* 0x040fe200078e024d */
[C---:B------:R-:W-:Y:S01]  /*2f10*/  ISETP.GT.U32.AND P2, PT, R6.reuse, R45, PT ;  /* 0x0000002d0600720c */ /* 0x040fe20003f44070 */
[----:B------:R-:W-:Y:S01]  /*2f20*/  @!P6 IMAD.MOV R40, RZ, RZ, -R40 ;  /* 0x000000ffff28e224 */ /* 0x000fe200078e0a28 */
[----:B------:R-:W-:Y:S01]  /*2f30*/  ISETP.GT.U32.AND P6, PT, R6, R49, PT ;  /* 0x000000310600720c */ /* 0x000fe20003fc4070 */
[----:B------:R-:W-:Y:S01]  /*2f40*/  @!P0 IMAD.IADD R42, R42, 0x1, -R6 ;  /* 0x000000012a2a8824 */ /* 0x000fe200078e0a06 */
[C---:B------:R-:W-:Y:S01]  /*2f50*/  ISETP.GT.U32.AND P0, PT, R6.reuse, R51, PT ;  /* 0x000000330600720c */ /* 0x040fe20003f04070 */
[----:B------:R-:W-:Y:S01]  /*2f60*/  IMAD.MOV.U32 R41, RZ, RZ, R43 ;  /* 0x000000ffff297224 */ /* 0x000fe200078e002b */
[----:B------:R-:W-:Y:S01]  /*2f70*/  IABS R43, R46 ;  /* 0x0000002e002b7213 */ /* 0x000fe20000000000 */
[----:B------:R-:W-:Y:S01]  /*2f80*/  @!P3 IMAD.MOV R42, RZ, RZ, -R42 ;  /* 0x000000ffff2ab224 */ /* 0x000fe200078e0a2a */
[----:B------:R-:W-:Y:S01]  /*2f90*/  IABS R77, R62 ;  /* 0x0000003e004d7213 */ /* 0x000fe20000000000 */
[----:B------:R-:W-:Y:S01]  /*2fa0*/  @!P5 IMAD.MOV R41, RZ, RZ, -R41 ;  /* 0x000000ffff29d224 */ /* 0x000fe200078e0a29 */
[----:B------:R-:W-:Y:S01]  /*2fb0*/  ISETP.GE.AND P5, PT, R71, RZ, PT ;  /* 0x000000ff4700720c */ /* 0x000fe20003fa6270 */
[--C-:B------:R-:W-:Y:S01]  /*2fc0*/  @!P1 IMAD.IADD R47, R47, 0x1, -R6.reuse ;  /* 0x000000012f2f9824 */ /* 0x100fe200078e0a06 */
[----:B------:R-:W-:Y:S01]  /*2fd0*/  IABS R71, R53 ;  /* 0x0000003500477213 */ /* 0x000fe20000000000 */
[--C-:B------:R-:W-:Y:S01]  /*2fe0*/  @!P2 IMAD.IADD R45, R45, 0x1, -R6.reuse ;  /* 0x000000012d2da824 */ /* 0x100fe200078e0a06 */
[----:B------:R-:W-:Y:S01]  /*2ff0*/  ISETP.GE.AND P1, PT, R75, RZ, PT ;  /* 0x000000ff4b00720c */ /* 0x000fe20003f26270 */
[----:B------:R-:W-:Y:S01]  /*3000*/  @!P6 IMAD.IADD R49, R49, 0x1, -R6 ;  /* 0x000000013131e824 */ /* 0x000fe200078e0a06 */
[----:B------:R-:W-:Y:S01]  /*3010*/  ISETP.GE.AND P2, PT, R73, RZ, PT ;  /* 0x000000ff4900720c */ /* 0x000fe20003f46270 */
[----:B------:R-:W-:Y:S01]  /*3020*/  IMAD.MOV.U32 R75, RZ, RZ, R43 ;  /* 0x000000ffff4b7224 */ /* 0x000fe200078e002b */
[----:B------:R-:W-:Y:S01]  /*3030*/  ISETP.GT.U32.AND P6, PT, R6, R47, PT ;  /* 0x0000002f0600720c */ /* 0x000fe20003fc4070 */
[----:B------:R-:W-:-:S04]  /*3040*/  IMAD.HI.U32 R43, R7, R71, RZ ;  /* 0x00000047072b7227 */ /* 0x000fc800078e00ff */
[----:B------:R-:W-:Y:S01]  /*3050*/  @!P0 IMAD.IADD R51, R51, 0x1, -R6 ;  /* 0x0000000133338824 */ /* 0x000fe200078e0a06 */
[----:B------:R-:W-:Y:S01]  /*3060*/  ISETP.GT.U32.AND P0, PT, R6, R49, PT ;  /* 0x000000310600720c */ /* 0x000fe20003f04070 */
[----:B------:R-:W-:-:S03]  /*3070*/  IMAD.HI.U32 R44, R7, R75, RZ ;  /* 0x0000004b072c7227 */ /* 0x000fc600078e00ff */
[C---:B------:R-:W-:Y:S01]  /*3080*/  ISETP.GT.U32.AND P3, PT, R6.reuse, R51, PT ;  /* 0x000000330600720c */ /* 0x040fe20003f64070 */
[----:B------:R-:W-:Y:S02]  /*3090*/  IMAD.MOV R73, RZ, RZ, -R43 ;  /* 0x000000ffff497224 */ /* 0x000fe400078e0a2b */
[----:B------:R-:W-:Y:S02]  /*30a0*/  IMAD.MOV.U32 R43, RZ, RZ, R45 ;  /* 0x000000ffff2b7224 */ /* 0x000fe400078e002d */
[----:B------:R-:W-:Y:S02]  /*30b0*/  IMAD.MOV R44, RZ, RZ, -R44 ;  /* 0x000000ffff2c7224 */ /* 0x000fe400078e0a2c */
[----:B------:R-:W-:Y:S01]  /*30c0*/  @!P4 IMAD.MOV R43, RZ, RZ, -R43 ;  /* 0x000000ffff2bc224 */ /* 0x000fe200078e0a2b */
[----:B------:R-:W-:Y:S01]  /*30d0*/  ISETP.GE.AND P4, PT, R53, RZ, PT ;  /* 0x000000ff3500720c */ /* 0x000fe20003f86270 */
[C---:B------:R-:W-:Y:S01]  /*30e0*/  IMAD R53, R6.reuse, R44, R75 ;  /* 0x0000002c06357224 */ /* 0x040fe200078e024b */
[----:B------:R-:W-:Y:S01]  /*30f0*/  IABS R75, R63 ;  /* 0x0000003f004b7213 */ /* 0x000fe20000000000 */
[C---:B------:R-:W-:Y:S01]  /*3100*/  IMAD R45, R6.reuse, R73, R71 ;  /* 0x00000049062d7224 */ /* 0x040fe200078e0247 */
[----:B------:R-:W-:Y:S01]  /*3110*/  IABS R71, R48 ;  /* 0x0000003000477213 */ /* 0x000fe20000000000 */
[--C-:B------:R-:W-:Y:S01]  /*3120*/  @!P0 IMAD.IADD R49, R49, 0x1, -R6.reuse ;  /* 0x0000000131318824 */ /* 0x100fe200078e0a06 */
[C---:B------:R-:W-:Y:S01]  /*3130*/  ISETP.GT.U32.AND P0, PT, R6.reuse, R53, PT ;  /* 0x000000350600720c */ /* 0x040fe20003f04070 */
[----:B------:R-:W-:Y:S01]  /*3140*/  @!P6 IMAD.IADD R47, R47, 0x1, -R6 ;  /* 0x000000012f2fe824 */ /* 0x000fe200078e0a06 */
[----:B------:R-:W-:Y:S01]  /*3150*/  ISETP.GT.U32.AND P6, PT, R6, R45, PT ;  /* 0x0000002d0600720c */ /* 0x000fe20003fc4070 */
[----:B------:R-:W-:Y:S01]  /*3160*/  IMAD.HI.U32 R44, R7, R71, RZ ;  /* 0x00000047072c7227 */ /* 0x000fe200078e00ff */
[----:B------:R-:W-:-:S03]  /*3170*/  IABS R73, R69 ;  /* 0x0000004500497213 */ /* 0x000fc60000000000 */
[----:B------:R-:W-:Y:S01]  /*3180*/  @!P3 IMAD.IADD R51, R51, 0x1, -R6 ;  /* 0x000000013333b824 */ /* 0x000fe200078e0a06 */
[----:B------:R-:W-:Y:S01]  /*3190*/  ISETP.GE.AND P3, PT, R46, RZ, PT ;  /* 0x000000ff2e00720c */ /* 0x000fe20003f66270 */
[----:B------:R-:W-:-:S04]  /*31a0*/  IMAD.HI.U32 R46, R7, R73, RZ ;  /* 0x00000049072e7227 */ /* 0x000fc800078e00ff */
[----:B------:R-:W-:Y:S02]  /*31b0*/  @!P0 IMAD.IADD R53, R53, 0x1, -R6 ;  /* 0x0000000135358824 */ /* 0x000fe400078e0a06 */
[----:B------:R-:W-:Y:S02]  /*31c0*/  IMAD.MOV R44, RZ, RZ, -R44 ;  /* 0x000000ffff2c7224 */ /* 0x000fe400078e0a2c */
[----:B------:R-:W-:Y:S01]  /*31d0*/  @!P6 IMAD.IADD R45, R45, 0x1, -R6 ;  /* 0x000000012d2de824 */ /* 0x000fe200078e0a06 */
[----:B------:R-:W-:Y:S01]  /*31e0*/  ISETP.GE.AND P6, PT, R48, RZ, PT ;  /* 0x000000ff3000720c */ /* 0x000fe20003fc6270 */
[----:B------:R-:W-:Y:S01]  /*31f0*/  IMAD.MOV.U32 R80, RZ, RZ, R47 ;  /* 0x000000ffff507224 */ /* 0x000fe200078e002f */
[----:B------:R-:W-:Y:S01]  /*3200*/  ISETP.GT.U32.AND P0, PT, R6, R53, PT ;  /* 0x000000350600720c */ /* 0x000fe20003f04070 */
[----:B------:R-:W-:-:S04]  /*3210*/  IMAD.HI.U32 R48, R7, R75, RZ ;  /* 0x0000004b07307227 */ /* 0x000fc800078e00ff */
[----:B------:R-:W-:Y:S02]  /*3220*/  IMAD.MOV R46, RZ, RZ, -R46 ;  /* 0x000000ffff2e7224 */ /* 0x000fe400078e0a2e */
[C---:B------:R-:W-:Y:S01]  /*3230*/  IMAD R47, R6.reuse, R44, R71 ;  /* 0x0000002c062f7224 */ /* 0x040fe200078e0247 */
[----:B------:R-:W-:Y:S01]  /*3240*/  IABS R71, R61 ;  /* 0x0000003d00477213 */ /* 0x000fe20000000000 */
[----:B------:R-:W-:Y:S02]  /*3250*/  IMAD.MOV.U32 R82, RZ, RZ, R49 ;  /* 0x000000ffff527224 */ /* 0x000fe400078e0031 */
[----:B------:R-:W-:Y:S02]  /*3260*/  IMAD.MOV R48, RZ, RZ, -R48 ;  /* 0x000000ffff307224 */ /* 0x000fe400078e0a30 */
[----:B------:R-:W-:Y:S01]  /*3270*/  IMAD R49, R6, R46, R73 ;  /* 0x0000002e06317224 */ /* 0x000fe200078e0249 */
[----:B------:R-:W-:Y:S01]  /*3280*/  IABS R73, R54 ;  /* 0x0000003600497213 */ /* 0x000fe20000000000 */
[----:B------:R-:W-:-:S02]  /*3290*/  IMAD.MOV.U32 R84, RZ, RZ, R51 ;  /* 0x000000ffff547224 */ /* 0x000fc400078e0033 */
[----:B------:R-:W-:Y:S01]  /*32a0*/  @!P2 IMAD.MOV R82, RZ, RZ, -R82 ;  /* 0x000000ffff52a224 */ /* 0x000fe200078e0a52 */
[C---:B------:R-:W-:Y:S01]  /*32b0*/  ISETP.GT.U32.AND P2, PT, R6.reuse, R47, PT ;  /* 0x0000002f0600720c */ /* 0x040fe20003f44070 */
[C---:B------:R-:W-:Y:S01]  /*32c0*/  IMAD R51, R6.reuse, R48, R75 ;  /* 0x0000003006337224 */ /* 0x040fe200078e024b */
[----:B------:R-:W-:Y:S01]  /*32d0*/  IABS R48, R57 ;  /* 0x0000003900307213 */ /* 0x000fe20000000000 */
[----:B------:R-:W-:Y:S01]  /*32e0*/  @!P1 IMAD.MOV R84, RZ, RZ, -R84 ;  /* 0x000000ffff549224 */ /* 0x000fe200078e0a54 */
[C---:B------:R-:W-:Y:S01]  /*32f0*/  ISETP.GT.U32.AND P1, PT, R6.reuse, R49, PT ;  /* 0x000000310600720c */ /* 0x040fe20003f24070 */
[----:B------:R-:W-:Y:S01]  /*3300*/  @!P5 IMAD.MOV R80, RZ, RZ, -R80 ;  /* 0x000000ffff50d224 */ /* 0x000fe200078e0a50 */
[C---:B------:R-:W-:Y:S01]  /*3310*/  ISETP.GT.U32.AND P5, PT, R6.reuse, R45, PT ;  /* 0x0000002d0600720c */ /* 0x040fe20003fa4070 */
[----:B------:R-:W-:Y:S01]  /*3320*/  @!P0 IMAD.IADD R53, R53, 0x1, -R6 ;  /* 0x0000000135358824 */ /* 0x000fe200078e0a06 */
[----:B------:R-:W-:Y:S01]  /*3330*/  ISETP.GT.U32.AND P0, PT, R6, R51, PT ;  /* 0x000000330600720c */ /* 0x000fe20003f04070 */
[----:B------:R-:W-:Y:S01]  /*3340*/  IMAD.HI.U32 R44, R7, R48, RZ ;  /* 0x00000030072c7227 */ /* 0x000fe200078e00ff */
[----:B------:R-:W-:-:S03]  /*3350*/  IABS R75, R56 ;  /* 0x00000038004b7213 */ /* 0x000fc60000000000 */
[--C-:B------:R-:W-:Y:S01]  /*3360*/  @!P2 IMAD.IADD R47, R47, 0x1, -R6.reuse ;  /* 0x000000012f2fa824 */ /* 0x100fe200078e0a06 */
[----:B------:R-:W-:Y:S01]  /*3370*/  ISETP.GE.AND P2, PT, R63, RZ, PT ;  /* 0x000000ff3f00720c */ /* 0x000fe20003f46270 */
[----:B------:R-:W-:Y:S02]  /*3380*/  IMAD.MOV.U32 R88, RZ, RZ, R53 ;  /* 0x000000ffff587224 */ /* 0x000fe400078e0035 */
[--C-:B------:R-:W-:Y:S01]  /*3390*/  @!P1 IMAD.IADD R49, R49, 0x1, -R6.reuse ;  /* 0x0000000131319824 */ /* 0x100fe200078e0a06 */
[C---:B------:R-:W-:Y:S01]  /*33a0*/  ISETP.GT.U32.AND P1, PT, R6.reuse, R47, PT ;  /* 0x0000002f0600720c */ /* 0x040fe20003f24070 */
[--C-:B------:R-:W-:Y:S01]  /*33b0*/  @!P5 IMAD.IADD R45, R45, 0x1, -R6.reuse ;  /* 0x000000012d2dd824 */ /* 0x100fe200078e0a06 */
[----:B------:R-:W-:Y:S01]  /*33c0*/  ISETP.GE.AND P5, PT, R69, RZ, PT ;  /* 0x000000ff4500720c */ /* 0x000fe20003fa6270 */
[----:B------:R-:W-:Y:S01]  /*33d0*/  @!P0 IMAD.IADD R51, R51, 0x1, -R6 ;  /* 0x0000000133338824 */ /* 0x000fe200078e0a06 */
[----:B------:R-:W-:Y:S01]  /*33e0*/  IABS R69, R55 ;  /* 0x0000003700457213 */ /* 0x000fe20000000000 */
[----:B------:R-:W-:Y:S01]  /*33f0*/  IMAD.MOV R63, RZ, RZ, -R44 ;  /* 0x000000ffff3f7224 */ /* 0x000fe200078e0a2c */
[C---:B------:R-:W-:Y:S01]  /*3400*/  ISETP.GT.U32.AND P0, PT, R6.reuse, R49, PT ;  /* 0x000000310600720c */ /* 0x040fe20003f04070 */
[----:B------:R-:W-:Y:S01]  /*3410*/  @!P3 IMAD.MOV R88, RZ, RZ, -R88 ;  /* 0x000000ffff58b224 */ /* 0x000fe200078e0a58 */
[----:B------:R-:W-:Y:S01]  /*3420*/  ISETP.GT.U32.AND P3, PT, R6, R51, PT ;  /* 0x000000330600720c */ /* 0x000fe20003f64070 */
[----:B------:R-:W-:-:S02]  /*3430*/  IMAD.MOV.U32 R86, RZ, RZ, R45 ;  /* 0x000000ffff567224 */ /* 0x000fc400078e002d */
[----:B------:R-:W-:-:S04]  /*3440*/  IMAD.HI.U32 R44, R7, R69, RZ ;  /* 0x00000045072c7227 */ /* 0x000fc800078e00ff */
[C---:B------:R-:W-:Y:S01]  /*3450*/  IMAD R45, R6.reuse, R63, R48 ;  /* 0x0000003f062d7224 */ /* 0x040fe200078e0230 */
[----:B------:R-:W-:Y:S01]  /*3460*/  IABS R48, R50 ;  /* 0x0000003200307213 */ /* 0x000fe20000000000 */
[----:B------:R-:W-:Y:S01]  /*3470*/  IMAD.MOV R44, RZ, RZ, -R44 ;  /* 0x000000ffff2c7224 */ /* 0x000fe200078e0a2c */
[----:B------:R-:W-:Y:S01]  /*3480*/  IABS R63, R65 ;  /* 0x00000041003f7213 */ /* 0x000fe20000000000 */
[----:B------:R-:W-:Y:S01]  /*3490*/  @!P1 IMAD.IADD R47, R47, 0x1, -R6 ;  /* 0x000000012f2f9824 */ /* 0x000fe200078e0a06 */
[----:B------:R-:W-:Y:S01]  /*34a0*/  ISETP.GT.U32.AND P1, PT, R6, R45, PT ;  /* 0x0000002d0600720c */ /* 0x000fe20003f24070 */
[----:B------:R-:W-:-:S04]  /*34b0*/  IMAD.HI.U32 R46, R7, R71, RZ ;  /* 0x00000047072e7227 */ /* 0x000fc800078e00ff */
[----:B------:R-:W-:Y:S01]  /*34c0*/  @!P4 IMAD.MOV R86, RZ, RZ, -R86 ;  /* 0x000000ffff56c224 */ /* 0x000fe200078e0a56 */
[----:B------:R-:W-:Y:S01]  /*34d0*/  ISETP.GE.AND P4, PT, R57, RZ, PT ;  /* 0x000000ff3900720c */ /* 0x000fe20003f86270 */
[C---:B------:R-:W-:Y:S01]  /*34e0*/  IMAD R53, R6.reuse, R44, R69 ;  /* 0x0000002c06357224 */ /* 0x040fe200078e0245 */
[----:B------:R-:W-:Y:S01]  /*34f0*/  IABS R57, R59 ;  /* 0x0000003b00397213 */ /* 0x000fe20000000000 */
[----:B------:R-:W-:Y:S01]  /*3500*/  IMAD.MOV R46, RZ, RZ, -R46 ;  /* 0x000000ffff2e7224 */ /* 0x000fe200078e0a2e */
[----:B------:R-:W-:Y:S01]  /*3510*/  IABS R69, R67 ;  /* 0x0000004300457213 */ /* 0x000fe20000000000 */
[--C-:B------:R-:W-:Y:S01]  /*3520*/  @!P0 IMAD.IADD R49, R49, 0x1, -R6.reuse ;  /* 0x0000000131318824 */ /* 0x100fe200078e0a06 */
[----:B------:R-:W-:Y:S01]  /*3530*/  ISETP.GE.AND P0, PT, R55, RZ, PT ;  /* 0x000000ff3700720c */ /* 0x000fe20003f06270 */
[----:B------:R-:W-:Y:S01]  /*3540*/  @!P3 IMAD.IADD R51, R51, 0x1, -R6 ;  /* 0x000000013333b824 */ /* 0x000fe200078e0a06 */
[C---:B------:R-:W-:Y:S01]  /*3550*/  ISETP.GT.U32.AND P3, PT, R6.reuse, R53, PT ;  /* 0x000000350600720c */ /* 0x040fe20003f64070 */
[----:B------:R-:W-:Y:S01]  /*3560*/  IMAD R55, R6, R46, R71 ;  /* 0x0000002e06377224 */ /* 0x000fe200078e0247 */
[----:B------:R-:W-:Y:S01]  /*3570*/  IABS R71, R64 ;  /* 0x0000004000477213 */ /* 0x000fe20000000000 */
[----:B------:R-:W-:-:S04]  /*3580*/  IMAD.HI.U32 R44, R7, R57, RZ ;  /* 0x00000039072c7227 */ /* 0x000fc800078e00ff */
[----:B------:R-:W-:Y:S02]  /*3590*/  IMAD.MOV R44, RZ, RZ, -R44 ;  /* 0x000000ffff2c7224 */ /* 0x000fe400078e0a2c */
[--C-:B------:R-:W-:Y:S01]  /*35a0*/  @!P1 IMAD.IADD R45, R45, 0x1, -R6.reuse ;  /* 0x000000012d2d9824 */ /* 0x100fe200078e0a06 */
[C---:B------:R-:W-:Y:S01]  /*35b0*/  ISETP.GT.U32.AND P1, PT, R6.reuse, R55, PT ;  /* 0x000000370600720c */ /* 0x040fe20003f24070 */
[C---:B------:R-:W-:Y:S02]  /*35c0*/  IMAD R57, R6.reuse, R44, R57 ;  /* 0x0000002c06397224 */ /* 0x040fe400078e0239 */
[----:B------:R-:W-:Y:S02]  /*35d0*/  @!P3 IMAD.IADD R53, R53, 0x1, -R6 ;  /* 0x000000013535b824 */ /* 0x000fe400078e0a06 */
[----:B------:R-:W-:Y:S01]  /*35e0*/  IMAD.MOV.U32 R94, RZ, RZ, R51 ;  /* 0x000000ffff5e7224 */ /* 0x000fe200078e0033 */
[----:B------:R-:W-:Y:S01]  /*35f0*/  ISETP.GT.U32.AND P3, PT, R6, R57, PT ;  /* 0x000000390600720c */ /* 0x000fe20003f64070 */
[----:B------:R-:W-:-:S04]  /*3600*/  IMAD.HI.U32 R44, R7, R48, RZ ;  /* 0x00000030072c7227 */ /* 0x000fc800078e00ff */
[----:B------:R-:W-:Y:S02]  /*3610*/  @!P2 IMAD.MOV R94, RZ, RZ, -R94 ;  /* 0x000000ffff5ea224 */ /* 0x000fe400078e0a5e */
[----:B------:R-:W-:Y:S01]  /*3620*/  @!P1 IMAD.IADD R55, R55, 0x1, -R6 ;  /* 0x0000000137379824 */ /* 0x000fe200078e0a06 */
[C---:B------:R-:W-:Y:S01]  /*3630*/  ISETP.GT.U32.AND P1, PT, R6.reuse, R53, PT ;  /* 0x000000350600720c */ /* 0x040fe20003f24070 */
[----:B------:R-:W-:Y:S02]  /*3640*/  IMAD.MOV.U32 R90, RZ, RZ, R47 ;  /* 0x000000ffff5a7224 */ /* 0x000fe400078e002f */
[----:B------:R-:W-:Y:S01]  /*3650*/  IMAD.MOV R47, RZ, RZ, -R44 ;  /* 0x000000ffff2f7224 */ /* 0x000fe200078e0a2c */
[C---:B------:R-:W-:Y:S01]  /*3660*/  ISETP.GT.U32.AND P2, PT, R6.reuse, R55, PT ;  /* 0x000000370600720c */ /* 0x040fe20003f44070 */
[----:B------:R-:W-:Y:S02]  /*3670*/  @!P3 IMAD.IADD R57, R57, 0x1, -R6 ;  /* 0x000000013939b824 */ /* 0x000fe400078e0a06 */
[----:B------:R-:W-:Y:S01]  /*3680*/  @!P6 IMAD.MOV R90, RZ, RZ, -R90 ;  /* 0x000000ffff5ae224 */ /* 0x000fe200078e0a5a */
[C---:B------:R-:W-:Y:S01]  /*3690*/  ISETP.GT.U32.AND P6, PT, R6.reuse, R45, PT ;  /* 0x0000002d0600720c */ /* 0x040fe20003fc4070 */
[----:B------:R-:W-:Y:S01]  /*36a0*/  IMAD.HI.U32 R46, R7, R63, RZ ;  /* 0x0000003f072e7227 */ /* 0x000fe200078e00ff */
[----:B------:R-:W-:-:S03]  /*36b0*/  ISETP.GT.U32.AND P3, PT, R6, R57, PT ;  /* 0x000000390600720c */ /* 0x000fc60003f64070 */
[C---:B------:R-:W-:Y:S02]  /*36c0*/  IMAD R47, R6.reuse, R47, R48 ;  /* 0x0000002f062f7224 */ /* 0x040fe400078e0230 */
[----:B------:R-:W-:Y:S02]  /*36d0*/  IMAD.MOV R46, RZ, RZ, -R46 ;  /* 0x000000ffff2e7224 */ /* 0x000fe400078e0a2e */
[--C-:B------:R-:W-:Y:S01]  /*36e0*/  @!P2 IMAD.IADD R55, R55, 0x1, -R6.reuse ;  /* 0x000000013737a824 */ /* 0x100fe200078e0a06 */
[C---:B------:R-:W-:Y:S01]  /*36f0*/  ISETP.GT.U32.AND P2, PT, R6.reuse, R47, PT ;  /* 0x0000002f0600720c */ /* 0x040fe20003f44070 */
[----:B------:R-:W-:Y:S02]  /*3700*/  IMAD.MOV.U32 R92, RZ, RZ, R49 ;  /* 0x000000ffff5c7224 */ /* 0x000fe400078e0031 */
[----:B------:R-:W-:Y:S01]  /*3710*/  IMAD R49, R6, R46, R63 ;  /* 0x0000002e06317224 */ /* 0x000fe200078e023f */
[----:B------:R-:W-:Y:S01]  /*3720*/  IABS R63, R70 ;  /* 0x00000046003f7213 */ /* 0x000fe20000000000 */
[----:B------:R-:W-:-:S02]  /*3730*/  @!P3 IMAD.IADD R57, R57, 0x1, -R6 ;  /* 0x000000013939b824 */ /* 0x000fc400078e0a06 */
[----:B------:R-:W-:Y:S01]  /*3740*/  IMAD.HI.U32 R44, R7, R69, RZ ;  /* 0x00000045072c7227 */ /* 0x000fe200078e00ff */
[----:B------:R-:W-:-:S03]  /*3750*/  ISETP.GT.U32.AND P3, PT, R6, R49, PT ;  /* 0x000000310600720c */ /* 0x000fc60003f64070 */
[----:B------:R-:W-:Y:S01]  /*3760*/  @!P6 IMAD.IADD R45, R45, 0x1, -R6 ;  /* 0x000000012d2de824 */ /* 0x000fe200078e0a06 */
[----:B------:R-:W-:Y:S01]  /*3770*/  ISETP.GE.AND P6, PT, R59, RZ, PT ;  /* 0x000000ff3b00720c */ /* 0x000fe20003fc6270 */
[----:B------:R-:W-:Y:S01]  /*3780*/  IMAD.MOV R44, RZ, RZ, -R44 ;  /* 0x000000ffff2c7224 */ /* 0x000fe200078e0a2c */
[----:B------:R-:W-:Y:S01]  /*3790*/  IABS R59, R72 ;  /* 0x00000048003b7213 */ /* 0x000fe20000000000 */
[----:B------:R-:W-:Y:S02]  /*37a0*/  @!P2 IMAD.IADD R47, R47, 0x1, -R6 ;  /* 0x000000012f2fa824 */ /* 0x000fe400078e0a06 */
[----:B------:R-:W-:Y:S02]  /*37b0*/  IMAD.MOV.U32 R96, RZ, RZ, R45 ;  /* 0x000000ffff607224 */ /* 0x000fe400078e002d */
[C---:B------:R-:W-:Y:S01]  /*37c0*/  IMAD R51, R6.reuse, R44, R69 ;  /* 0x0000002c06337224 */ /* 0x040fe200078e0245 */
[----:B------:R-:W-:Y:S01]  /*37d0*/  IABS R69, R66 ;  /* 0x0000004200457213 */ /* 0x000fe20000000000 */
[----:B------:R-:W-:Y:S01]  /*37e0*/  @!P4 IMAD.MOV R96, RZ, RZ, -R96 ;  /* 0x000000ffff60c224 */ /* 0x000fe200078e0a60 */
[C---:B------:R-:W-:Y:S01]  /*37f0*/  ISETP.GT.U32.AND P4, PT, R6.reuse, R47, PT ;  /* 0x0000002f0600720c */ /* 0x040fe20003f84070 */
[----:B------:R-:W-:Y:S01]  /*3800*/  IMAD.HI.U32 R44, R7, R59, RZ ;  /* 0x0000003b072c7227 */ /* 0x000fe200078e00ff */
[----:B------:R-:W-:-:S03]  /*3810*/  ISETP.GT.U32.AND P2, PT, R6, R51, PT ;  /* 0x000000330600720c */ /* 0x000fc60003f44070 */
[----:B------:R-:W-:Y:S01]  /*3820*/  @!P5 IMAD.MOV R92, RZ, RZ, -R92 ;  /* 0x000000ffff5cd224 */ /* 0x000fe200078e0a5c */
[----:B------:R-:W-:Y:S01]  /*3830*/  ISETP.GE.AND P5, PT, R61, RZ, PT ;  /* 0x000000ff3d00720c */ /* 0x000fe20003fa6270 */
[----:B------:R-:W-:Y:S01]  /*3840*/  @!P3 IMAD.IADD R49, R49, 0x1, -R6 ;  /* 0x000000013131b824 */ /* 0x000fe200078e0a06 */
[----:B------:R-:W-:Y:S01]  /*3850*/  IABS R61, R68 ;  /* 0x00000044003d7213 */ /* 0x000fe20000000000 */
[----:B------:R-:W-:Y:S02]  /*3860*/  IMAD.MOV R44, RZ, RZ, -R44 ;  /* 0x000000ffff2c7224 */ /* 0x000fe400078e0a2c */
[----:B------:R-:W-:Y:S01]  /*3870*/  @!P1 IMAD.IADD R53, R53, 0x1, -R6 ;  /* 0x0000000135359824 */ /* 0x000fe200078e0a06 */
[----:B------:R-:W-:Y:S01]  /*3880*/  ISETP.GT.U32.AND P3, PT, R6, R49, PT ;  /* 0x000000310600720c */ /* 0x000fe20003f64070 */
[----:B------:R-:W-:Y:S01]  /*3890*/  IMAD.HI.U32 R46, R7, R61, RZ ;  /* 0x0000003d072e7227 */ /* 0x000fe200078e00ff */
[----:B------:R-:W-:-:S03]  /*38a0*/  ISETP.GE.AND P1, PT, R50, RZ, PT ;  /* 0x000000ff3200720c */ /* 0x000fc60003f26270 */
[C---:B------:R-:W-:Y:S02]  /*38b0*/  IMAD R45, R6.reuse, R44, R59 ;  /* 0x0000002c062d7224 */ /* 0x040fe400078e023b */
[----:B------:R-:W-:Y:S02]  /*38c0*/  IMAD.MOV R46, RZ, RZ, -R46 ;  /* 0x000000ffff2e7224 */ /* 0x000fe400078e0a2e */
[----:B------:R-:W-:Y:S01]  /*38d0*/  @!P4 IMAD.IADD R47, R47, 0x1, -R6 ;  /* 0x000000012f2fc824 */ /* 0x000fe200078e0a06 */
[----:B------:R-:W-:Y:S01]  /*38e0*/  ISETP.GT.U32.AND P4, PT, R6, R45, PT ;  /* 0x0000002d0600720c */ /* 0x000fe20003f84070 */
[----:B------:R-:W-:-:S04]  /*38f0*/  IMAD.HI.U32 R48, R7, R63, RZ ;  /* 0x0000003f07307227 */ /* 0x000fc800078e00ff */
[----:B------:R-:W-:-:S04]  /*3900*/  IMAD.HI.U32 R50, R7, R69, RZ ;  /* 0x0000004507327227 */ /* 0x000fc800078e00ff */
[----:B------:R-:W-:Y:S02]  /*3910*/  @!P2 IMAD.IADD R51, R51, 0x1, -R6 ;  /* 0x000000013333a824 */ /* 0x000fe400078e0a06 */
[C---:B------:R-:W-:Y:S02]  /*3920*/  IMAD R59, R6.reuse, R46, R61 ;  /* 0x0000002e063b7224 */ /* 0x040fe400078e023d */
[----:B------:R-:W-:Y:S01]  /*3930*/  IMAD.MOV R48, RZ, RZ, -R48 ;  /* 0x000000ffff307224 */ /* 0x000fe200078e0a30 */
[C---:B------:R-:W-:Y:S01]  /*3940*/  ISETP.GT.U32.AND P2, PT, R6.reuse, R51, PT ;  /* 0x000000330600720c */ /* 0x040fe20003f44070 */
[----:B------:R-:W-:Y:S02]  /*3950*/  IMAD.MOV R50, RZ, RZ, -R50 ;  /* 0x000000ffff327224 */ /* 0x000fe400078e0a32 */
[----:B------:R-:W-:Y:S01]  /*3960*/  @!P3 IMAD.IADD R49, R49, 0x1, -R6 ;  /* 0x000000013131b824 */ /* 0x000fe200078e0a06 */
[C---:B------:R-:W-:Y:S01]  /*3970*/  ISETP.GT.U32.AND P3, PT, R6.reuse, R59, PT ;  /* 0x0000003b0600720c */ /* 0x040fe20003f64070 */
[----:B------:R-:W-:-:S02]  /*3980*/  IMAD R61, R6, R48, R63 ;  /* 0x00000030063d7224 */ /* 0x000fc400078e023f */
[C---:B------:R-:W-:Y:S01]  /*3990*/  IMAD R63, R6.reuse, R50, R69 ;  /* 0x00000032063f7224 */ /* 0x040fe200078e0245 */
[----:B------:R-:W-:Y:S01]  /*39a0*/  IABS R69, R76 ;  /* 0x0000004c00457213 */ /* 0x000fe20000000000 */
[----:B------:R-:W-:Y:S02]  /*39b0*/  @!P4 IMAD.IADD R45, R45, 0x1, -R6 ;  /* 0x000000012d2dc824 */ /* 0x000fe400078e0a06 */
[----:B------:R-:W-:Y:S01]  /*39c0*/  IMAD.HI.U32 R46, R7, R71, RZ ;  /* 0x00000047072e7227 */ /* 0x000fe200078e00ff */
[----:B------:R-:W-:-:S03]  /*39d0*/  ISETP.GT.U32.AND P4, PT, R6, R63, PT ;  /* 0x0000003f0600720c */ /* 0x000fc60003f84070 */
[----:B------:R-:W-:-:S04]  /*39e0*/  IMAD.HI.U32 R44, R7, R69, RZ ;  /* 0x00000045072c7227 */ /* 0x000fc800078e00ff */
[----:B------:R-:W-:Y:S02]  /*39f0*/  IMAD.MOV R44, RZ, RZ, -R44 ;  /* 0x000000ffff2c7224 */ /* 0x000fe400078e0a2c */
[--C-:B------:R-:W-:Y:S01]  /*3a00*/  @!P2 IMAD.IADD R51, R51, 0x1, -R6.reuse ;  /* 0x000000013333a824 */ /* 0x100fe200078e0a06 */
[C---:B------:R-:W-:Y:S01]  /*3a10*/  ISETP.GT.U32.AND P2, PT, R6.reuse, R61, PT ;  /* 0x0000003d0600720c */ /* 0x040fe20003f44070 */
[--C-:B------:R-:W-:Y:S01]  /*3a20*/  @!P3 IMAD.IADD R59, R59, 0x1, -R6.reuse ;  /* 0x000000013b3bb824 */ /* 0x100fe200078e0a06 */
[----:B------:R-:W-:Y:S01]  /*3a30*/  ISETP.GE.AND P3, PT, R65, RZ, PT ;  /* 0x000000ff4100720c */ /* 0x000fe20003f66270 */
[C---:B------:R-:W-:Y:S02]  /*3a40*/  IMAD R65, R6.reuse, R44, R69 ;  /* 0x0000002c06417224 */ /* 0x040fe400078e0245 */
[----:B------:R-:W-:Y:S02]  /*3a50*/  @!P4 IMAD.IADD R63, R63, 0x1, -R6 ;  /* 0x000000013f3fc824 */ /* 0x000fe400078e0a06 */
[----:B------:R-:W-:Y:S01]  /*3a60*/  IMAD.MOV R46, RZ, RZ, -R46 ;  /* 0x000000ffff2e7224 */ /* 0x000fe200078e0a2e */
[----:B------:R-:W-:Y:S01]  /*3a70*/  ISETP.GT.U32.AND P4, PT, R6, R65, PT ;  /* 0x000000410600720c */ /* 0x000fe20003f84070 */
[----:B------:R-:W-:-:S04]  /*3a80*/  IMAD.HI.U32 R48, R7, R73, RZ ;  /* 0x0000004907307227 */ /* 0x000fc800078e00ff */
[----:B------:R-:W-:Y:S01]  /*3a90*/  @!P2 IMAD.IADD R61, R61, 0x1, -R6 ;  /* 0x000000013d3da824 */ /* 0x000fe200078e0a06 */
[----:B------:R-:W-:Y:S01]  /*3aa0*/  ISETP.GE.AND P2, PT, R67, RZ, PT ;  /* 0x000000ff4300720c */ /* 0x000fe20003f46270 */
[----:B------:R-:W-:Y:S02]  /*3ab0*/  IMAD R67, R6, R46, R71 ;  /* 0x0000002e06437224 */ /* 0x000fe400078e0247 */
[----:B------:R-:W-:-:S04]  /*3ac0*/  IMAD.HI.U32 R50, R7, R75, RZ ;  /* 0x0000004b07327227 */ /* 0x000fc800078e00ff */
[----:B------:R-:W-:Y:S01]  /*3ad0*/  @!P4 IMAD.IADD R65, R65, 0x1, -R6 ;  /* 0x000000014141c824 */ /* 0x000fe200078e0a06 */
[C---:B------:R-:W-:Y:S01]  /*3ae0*/  ISETP.GT.U32.AND P4, PT, R6.reuse, R67, PT ;  /* 0x000000430600720c */ /* 0x040fe20003f84070 */
[----:B------:R-:W-:Y:S02]  /*3af0*/  IMAD.MOV.U32 R98, RZ, RZ, R53 ;  /* 0x000000ffff627224 */ /* 0x000fe400078e0035 */
[----:B------:R-:W-:Y:S02]  /*3b00*/  IMAD.MOV R48, RZ, RZ, -R48 ;  /* 0x000000ffff307224 */ /* 0x000fe400078e0a30 */
[----:B------:R-:W-:Y:S02]  /*3b10*/  IMAD.MOV R50, RZ, RZ, -R50 ;  /* 0x000000ffff327224 */ /* 0x000fe400078e0a32 */
[----:B------:R-:W-:Y:S01]  /*3b20*/  @!P0 IMAD.MOV R98, RZ, RZ, -R98 ;  /* 0x000000ffff628224 */ /* 0x000fe200078e0a62 */
[----:B------:R-:W-:Y:S01]  /*3b30*/  ISETP.GT.U32.AND P0, PT, R6, R45, PT ;  /* 0x0000002d0600720c */ /* 0x000fe20003f04070 */
[----:B------:R-:W-:-:S02]  /*3b40*/  IMAD.MOV.U32 R104, RZ, RZ, R47 ;  /* 0x000000ffff687224 */ /* 0x000fc400078e002f */
[C---:B------:R-:W-:Y:S01]  /*3b50*/  IMAD R69, R6.reuse, R48, R73 ;  /* 0x0000003006457224 */ /* 0x040fe200078e0249 */
[----:B------:R-:W-:Y:S01]  /*3b60*/  IABS R73, R58 ;  /* 0x0000003a00497213 */ /* 0x000fe20000000000 */
[C---:B------:R-:W-:Y:S01]  /*3b70*/  IMAD R71, R6.reuse, R50, R75 ;  /* 0x0000003206477224 */ /* 0x040fe200078e024b */
[----:B------:R-:W-:Y:S01]  /*3b80*/  IABS R75, R60 ;  /* 0x0000003c004b7213 */ /* 0x000fe20000000000 */
[----:B------:R-:W-:Y:S02]  /*3b90*/  IMAD.MOV.U32 R100, RZ, RZ, R55 ;  /* 0x000000ffff647224 */ /* 0x000fe400078e0037 */
[----:B------:R-:W-:Y:S02]  /*3ba0*/  IMAD.MOV.U32 R102, RZ, RZ, R57 ;  /* 0x000000ffff667224 */ /* 0x000fe400078e0039 */
[----:B------:R-:W-:Y:S01]  /*3bb0*/  @!P1 IMAD.MOV R104, RZ, RZ, -R104 ;  /* 0x000000ffff689224 */ /* 0x000fe200078e0a68 */
[----:B------:R-:W-:Y:S01]  /*3bc0*/  ISETP.GT.U32.AND P1, PT, R6, R63, PT ;  /* 0x0000003f0600720c */ /* 0x000fe20003f24070 */
[----:B------:R-:W-:-:S04]  /*3bd0*/  IMAD.HI.U32 R48, R7, R77, RZ ;  /* 0x0000004d07307227 */ /* 0x000fc800078e00ff */
[----:B------:R-:W-:Y:S01]  /*3be0*/  @!P4 IMAD.IADD R67, R67, 0x1, -R6 ;  /* 0x000000014343c824 */ /* 0x000fe200078e0a06 */
[C---:B------:R-:W-:Y:S01]  /*3bf0*/  ISETP.GT.U32.AND P4, PT, R6.reuse, R59, PT ;  /* 0x0000003b0600720c */ /* 0x040fe20003f84070 */
[----:B------:R-:W-:Y:S01]  /*3c00*/  @!P5 IMAD.MOV R100, RZ, RZ, -R100 ;  /* 0x000000ffff64d224 */ /* 0x000fe200078e0a64 */
[C---:B------:R-:W-:Y:S01]  /*3c10*/  ISETP.GT.U32.AND P5, PT, R6.reuse, R61, PT ;  /* 0x0000003d0600720c */ /* 0x040fe20003fa4070 */
[----:B------:R-:W-:Y:S01]  /*3c20*/  @!P6 IMAD.MOV R102, RZ, RZ, -R102 ;  /* 0x000000ffff66e224 */ /* 0x000fe200078e0a66 */
[----:B------:R-:W-:Y:S01]  /*3c30*/  ISETP.GT.U32.AND P6, PT, R6, R65, PT ;  /* 0x000000410600720c */ /* 0x000fe20003fc4070 */
[----:B------:R-:W-:-:S04]  /*3c40*/  IMAD.HI.U32 R44, R7, R73, RZ ;  /* 0x00000049072c7227 */ /* 0x000fc800078e00ff */
[----:B------:R-:W-:-:S04]  /*3c50*/  IMAD.HI.U32 R46, R7, R75, RZ ;  /* 0x0000004b072e7227 */ /* 0x000fc800078e00ff */
[----:B------:R-:W-:-:S04]  /*3c60*/  IMAD.HI.U32 R50, R7, R79, RZ ;  /* 0x0000004f07327227 */ /* 0x000fc800078e00ff */
[----:B------:R-:W-:Y:S02]  /*3c70*/  IMAD.MOV.U32 R108, RZ, RZ, R51 ;  /* 0x000000ffff6c7224 */ /* 0x000fe400078e0033 */
[----:B------:R-:W-:Y:S02]  /*3c80*/  IMAD.MOV R48, RZ, RZ, -R48 ;  /* 0x000000ffff307224 */ /* 0x000fe400078e0a30 */
[----:B------:R-:W-:Y:S02]  /*3c90*/  IMAD.MOV R44, RZ, RZ, -R44 ;  /* 0x000000ffff2c7224 */ /* 0x000fe400078e0a2c */
[----:B------:R-:W-:Y:S02]  /*3ca0*/  IMAD.MOV R46, RZ, RZ, -R46 ;  /* 0x000000ffff2e7224 */ /* 0x000fe400078e0a2e */
[----:B------:R-:W-:Y:S02]  /*3cb0*/  IMAD.MOV R50, RZ, RZ, -R50 ;  /* 0x000000ffff327224 */ /* 0x000fe400078e0a32 */
[----:B------:R-:W-:-:S02]  /*3cc0*/  IMAD.MOV.U32 R106, RZ, RZ, R49 ;  /* 0x000000ffff6a7224 */ /* 0x000fc400078e0031 */
[----:B------:R-:W-:Y:S01]  /*3cd0*/  @!P2 IMAD.MOV R108, RZ, RZ, -R108 ;  /* 0x000000ffff6ca224 */ /* 0x000fe200078e0a6c */
[C---:B------:R-:W-:Y:S01]  /*3ce0*/  ISETP.GT.U32.AND P2, PT, R6.reuse, R69, PT ;  /* 0x000000450600720c */ /* 0x040fe20003f44070 */
[----:B------:R-:W-:Y:S01]  /*3cf0*/  @!P0 IMAD.IADD R45, R45, 0x1, -R6 ;  /* 0x000000012d2d8824 */ /* 0x000fe200078e0a06 */
[C---:B------:R-:W-:Y:S01]  /*3d00*/  ISETP.GT.U32.AND P0, PT, R6.reuse, R71, PT ;  /* 0x000000470600720c */ /* 0x040fe20003f04070 */
[C---:B------:R-:W-:Y:S02]  /*3d10*/  IMAD R77, R6.reuse, R48, R77 ;  /* 0x00000030064d7224 */ /* 0x040fe400078e024d */
[C---:B------:R-:W-:Y:S02]  /*3d20*/  IMAD R73, R6.reuse, R44, R73 ;  /* 0x0000002c06497224 */ /* 0x040fe400078e0249 */
[C---:B------:R-:W-:Y:S02]  /*3d30*/  IMAD R75, R6.reuse, R46, R75 ;  /* 0x0000002e064b7224 */ /* 0x040fe400078e024b */
[----:B------:R-:W-:-:S02]  /*3d40*/  IMAD R79, R6, R50, R79 ;  /* 0x00000032064f7224 */ /* 0x000fc400078e024f */
[----:B------:R-:W-:Y:S01]  /*3d50*/  @!P3 IMAD.MOV R106, RZ, RZ, -R106 ;  /* 0x000000ffff6ab224 */ /* 0x000fe200078e0a6a */
[----:B------:R-:W-:Y:S01]  /*3d60*/  ISETP.GT.U32.AND P3, PT, R6, R67, PT ;  /* 0x000000430600720c */ /* 0x000fe20003f64070 */
[----:B------:R-:W-:-:S04]  /*3d70*/  IMAD.HI.U32 R7, R7, R78, RZ ;  /* 0x0000004e07077227 */ /* 0x000fc800078e00ff */
[--C-:B------:R-:W-:Y:S01]  /*3d80*/  @!P1 IMAD.IADD R63, R63, 0x1, -R6.reuse ;  /* 0x000000013f3f9824 */ /* 0x100fe200078e0a06 */
[C---:B------:R-:W-:Y:S01]  /*3d90*/  ISETP.GT.U32.AND P1, PT, R6.reuse, R77, PT ;  /* 0x0000004d0600720c */ /* 0x040fe20003f24070 */
[--C-:B------:R-:W-:Y:S01]  /*3da0*/  @!P4 IMAD.IADD R59, R59, 0x1, -R6.reuse ;  /* 0x000000013b3bc824 */ /* 0x100fe200078e0a06 */
[C---:B------:R-:W-:Y:S01]  /*3db0*/  ISETP.GT.U32.AND P4, PT, R6.reuse, R73, PT ;  /* 0x000000490600720c */ /* 0x040fe20003f84070 */
[--C-:B------:R-:W-:Y:S01]  /*3dc0*/  @!P5 IMAD.IADD R61, R61, 0x1, -R6.reuse ;  /* 0x000000013d3dd824 */ /* 0x100fe200078e0a06 */
[C---:B------:R-:W-:Y:S01]  /*3dd0*/  ISETP.GT.U32.AND P5, PT, R6.reuse, R75, PT ;  /* 0x0000004b0600720c */ /* 0x040fe20003fa4070 */
[--C-:B------:R-:W-:Y:S01]  /*3de0*/  @!P6 IMAD.IADD R65, R65, 0x1, -R6.reuse ;  /* 0x000000014141e824 */ /* 0x100fe200078e0a06 */
[----:B------:R-:W-:Y:S01]  /*3df0*/  ISETP.GT.U32.AND P6, PT, R6, R79, PT ;  /* 0x0000004f0600720c */ /* 0x000fe20003fc4070 */
[----:B------:R-:W-:Y:S02]  /*3e00*/  IMAD.MOV R7, RZ, RZ, -R7 ;  /* 0x000000ffff077224 */ /* 0x000fe400078e0a07 */
[----:B------:R-:W-:Y:S01]  /*3e10*/  @!P2 IMAD.IADD R69, R69, 0x1, -R6 ;  /* 0x000000014545a824 */ /* 0x000fe200078e0a06 */
[----:B------:R-:W-:Y:S01]  /*3e20*/  ISETP.GE.AND P2, PT, R72, RZ, PT ;  /* 0x000000ff4800720c */ /* 0x000fe20003f46270 */
[----:B------:R-:W-:Y:S01]  /*3e30*/  IMAD R47, R6, R7, R78 ;  /* 0x00000007062f7224 */ /* 0x000fe200078e024e */
[----:B------:R-:W-:Y:S01]  /*3e40*/  LOP3.LUT R7, RZ, R5, RZ, 0x33, !PT ;  /* 0x00000005ff077212 */ /* 0x000fe200078e33ff */
[--C-:B------:R-:W-:Y:S01]  /*3e50*/  @!P0 IMAD.IADD R71, R71, 0x1, -R6.reuse ;  /* 0x0000000147478824 */ /* 0x100fe200078e0a06 */
[----:B------:R-:W-:Y:S01]  /*3e60*/  ISETP.GE.AND P0, PT, R68, RZ, PT ;  /* 0x000000ff4400720c */ /* 0x000fe20003f06270 */
[--C-:B------:R-:W-:Y:S01]  /*3e70*/  @!P3 IMAD.IADD R67, R67, 0x1, -R6.reuse ;  /* 0x000000014343b824 */ /* 0x100fe200078e0a06 */
[----:B------:R-:W-:Y:S01]  /*3e80*/  ISETP.GT.U32.AND P3, PT, R6, R47, PT ;  /* 0x0000002f0600720c */ /* 0x000fe20003f64070 */
[--C-:B------:R-:W-:Y:S01]  /*3e90*/  @!P1 IMAD.IADD R77, R77, 0x1, -R6.reuse ;  /* 0x000000014d4d9824 */ /* 0x100fe200078e0a06 */
[----:B------:R-:W-:Y:S01]  /*3ea0*/  ISETP.GE.AND P1, PT, R76, RZ, PT ;  /* 0x000000ff4c00720c */ /* 0x000fe20003f26270 */
[--C-:B------:R-:W-:Y:S01]  /*3eb0*/  @!P4 IMAD.IADD R73, R73, 0x1, -R6.reuse ;  /* 0x000000014949c824 */ /* 0x100fe200078e0a06 */
[----:B------:R-:W-:Y:S01]  /*3ec0*/  ISETP.GE.AND P4, PT, R70, RZ, PT ;  /* 0x000000ff4600720c */ /* 0x000fe20003f86270 */
[--C-:B------:R-:W-:Y:S01]  /*3ed0*/  @!P5 IMAD.IADD R75, R75, 0x1, -R6.reuse ;  /* 0x000000014b4bd824 */ /* 0x100fe200078e0a06 */
[----:B------:R-:W-:Y:S01]  /*3ee0*/  ISETP.GE.AND P5, PT, R66, RZ, PT ;  /* 0x000000ff4200720c */ /* 0x000fe20003fa6270 */
[----:B------:R-:W-:Y:S01]  /*3ef0*/  @!P6 IMAD.IADD R79, R79, 0x1, -R6 ;  /* 0x000000014f4fe824 */ /* 0x000fe200078e0a06 */
[----:B------:R-:W-:Y:S01]  /*3f00*/  ISETP.GE.AND P6, PT, R64, RZ, PT ;  /* 0x000000ff4000720c */ /* 0x000fe20003fc6270 */
[----:B------:R-:W-:-:S02]  /*3f10*/  IMAD.MOV.U32 R110, RZ, RZ, R45 ;  /* 0x000000ffff6e7224 */ /* 0x000fc400078e002d */
[----:B------:R-:W-:Y:S02]  /*3f20*/  IMAD.MOV.U32 R112, RZ, RZ, R59 ;  /* 0x000000ffff707224 */ /* 0x000fe400078e003b */
[----:B------:R-:W-:Y:S01]  /*3f30*/  @!P2 IMAD.MOV R110, RZ, RZ, -R110 ;  /* 0x000000ffff6ea224 */ /* 0x000fe200078e0a6e */
[C---:B------:R-:W-:Y:S01]  /*3f40*/  ISETP.GT.U32.AND P2, PT, R6.reuse, R69, PT ;  /* 0x000000450600720c */ /* 0x040fe20003f44070 */
[----:B------:R-:W-:Y:S01]  /*3f50*/  @!P0 IMAD.MOV R112, RZ, RZ, -R112 ;  /* 0x000000ffff708224 */ /* 0x000fe200078e0a70 */
[C---:B------:R-:W-:Y:S01]  /*3f60*/  ISETP.GT.U32.AND P0, PT, R6.reuse, R71, PT ;  /* 0x000000470600720c */ /* 0x040fe20003f04070 */
[----:B------:R-:W-:Y:S02]  /*3f70*/  IMAD.MOV.U32 R118, RZ, RZ, R65 ;  /* 0x000000ffff767224 */ /* 0x000fe400078e0041 */
[----:B------:R-:W-:Y:S01]  /*3f80*/  @!P3 IMAD.IADD R47, R47, 0x1, -R6 ;  /* 0x000000012f2fb824 */ /* 0x000fe200078e0a06 */
[----:B------:R-:W-:Y:S01]  /*3f90*/  ISETP.GT.U32.AND P3, PT, R6, R73, PT ;  /* 0x000000490600720c */ /* 0x000fe20003f64070 */
[----:B------:R-:W-:-:S02]  /*3fa0*/  IMAD.MOV.U32 R114, RZ, RZ, R61 ;  /* 0x000000ffff727224 */ /* 0x000fc400078e003d */
[----:B------:R-:W-:Y:S02]  /*3fb0*/  IMAD.MOV.U32 R116, RZ, RZ, R63 ;  /* 0x000000ffff747224 */ /* 0x000fe400078e003f */
[----:B------:R-:W-:Y:S02]  /*3fc0*/  IMAD.MOV.U32 R120, RZ, RZ, R67 ;  /* 0x000000ffff787224 */ /* 0x000fe400078e0043 */
[----:B------:R-:W-:Y:S01]  /*3fd0*/  @!P1 IMAD.MOV R118, RZ, RZ, -R118 ;  /* 0x000000ffff769224 */ /* 0x000fe200078e0a76 */
[C---:B------:R-:W-:Y:S01]  /*3fe0*/  ISETP.GT.U32.AND P1, PT, R6.reuse, R77, PT ;  /* 0x0000004d0600720c */ /* 0x040fe20003f24070 */
        /* <DEDUP_REMOVED lines=23> */
[----:B------:R-:W-:Y:S01]  /*4160*/  ISETP.NE.AND P2, PT, R5, RZ, PT ;  /* 0x000000ff0500720c */ /* 0x000fe20003f45270 */
[----:B------:R-:W-:Y:S02]  /*4170*/  @!P0 IMAD.MOV R6, RZ, RZ, -R6 ;  /* 0x000000ffff068224 */ /* 0x000fe400078e0a06 */
[----:B------:R-:W-:Y:S01]  /*4180*/  IMAD.MOV.U32 R128, RZ, RZ, R77 ;  /* 0x000000ffff807224 */ /* 0x000fe200078e004d */
[C---:B------:R-:W-:Y:S01]  /*4190*/  SEL R44, R7.reuse, R8, !P2 ;  /* 0x00000008072c7207 */ /* 0x040fe20005000000 */
[----:B------:R-:W-:Y:S01]  /*41a0*/  IMAD.MOV.U32 R124, RZ, RZ, R73 ;  /* 0x000000ffff7c7224 */ /* 0x000fe200078e0049 */
[----:B------:R-:W-:Y:S01]  /*41b0*/  SEL R81, R7, R6, !P2 ;  /* 0x0000000607517207 */ /* 0x000fe20005000000 */
[----:B------:R-:W-:Y:S01]  /*41c0*/  IMAD.MOV.U32 R126, RZ, RZ, R75 ;  /* 0x000000ffff7e7224 */ /* 0x000fe200078e004b */
[----:B------:R-:W-:Y:S01]  /*41d0*/  IADD3 R6, P0, R3, UR6, RZ ;  /* 0x0000000603067c10 */ /* 0x000fe2000ff1e0ff */
[----:B------:R-:W-:Y:S01]  /*41e0*/  IMAD.MOV.U32 R130, RZ, RZ, R79 ;  /* 0x000000ffff827224 */ /* 0x000fe200078e004f */
[----:B------:R-:W-:Y:S01]  /*41f0*/  SEL R45, R7, R9, !P2 ;  /* 0x00000009072d7207 */ /* 0x000fe20005000000 */
[----:B------:R-:W-:Y:S01]  /*4200*/  IMAD.MOV.U32 R132, RZ, RZ, R47 ;  /* 0x000000ffff847224 */ /* 0x000fe200078e002f */
[----:B------:R-:W-:Y:S01]  /*4210*/  LEA.HI.X.SX32 R3, R3, UR7, 0x1, P0 ;  /* 0x0000000703037c11 */ /* 0x000fe200080f0eff */
[----:B------:R-:W-:Y:S01]  /*4220*/  @!P1 IMAD.MOV R128, RZ, RZ, -R128 ;  /* 0x000000ffff809224 */ /* 0x000fe200078e0a80 */
[C---:B------:R-:W-:Y:S01]  /*4230*/  IADD3 R5, P1, R4.reuse, UR6, RZ ;  /* 0x0000000604057c10 */ /* 0x040fe2000ff3e0ff */
[----:B------:R-:W-:Y:S01]  /*4240*/  @!P3 IMAD.MOV R124, RZ, RZ, -R124 ;  /* 0x000000ffff7cb224 */ /* 0x000fe200078e0a7c */
[C---:B------:R-:W-:Y:S01]  /*4250*/  SEL R46, R7.reuse, R10, !P2 ;  /* 0x0000000a072e7207 */ /* 0x040fe20005000000 */
[----:B------:R-:W-:Y:S01]  /*4260*/  @!P4 IMAD.MOV R126, RZ, RZ, -R126 ;  /* 0x000000ffff7ec224 */ /* 0x000fe200078e0a7e */
[----:B------:R-:W-:Y:S01]  /*4270*/  LEA.HI.X.SX32 R4, R4, UR7, 0x1, P1 ;  /* 0x0000000704047c11 */ /* 0x000fe200088f0eff */
[----:B------:R-:W-:Y:S01]  /*4280*/  @!P6 IMAD.MOV R130, RZ, RZ, -R130 ;  /* 0x000000ffff82e224 */ /* 0x000fe200078e0a82 */
[----:B------:R-:W-:Y:S01]  /*4290*/  ULDC UR7, c[0x0][0x23c] ;  /* 0x00008f0000077ab9 */ /* 0x000fe20000000800 */
[----:B------:R-:W-:Y:S01]  /*42a0*/  @!P5 IMAD.MOV R132, RZ, RZ, -R132 ;  /* 0x000000ffff84d224 */ /* 0x000fe200078e0a84 */
[C---:B------:R-:W-:Y:S01]  /*42b0*/  SEL R13, R7.reuse, R13, !P2 ;  /* 0x0000000d070d7207 */ /* 0x040fe20005000000 */
[----:B------:R-:W-:Y:S01]  /*42c0*/  ULDC UR6, c[0x0][0x238] ;  /* 0x00008e0000067ab9 */ /* 0x000fe20000000800 */
[C---:B------:R-:W-:Y:S01]  /*42d0*/  SEL R47, R7.reuse, R12, !P2 ;  /* 0x0000000c072f7207 */ /* 0x040fe20005000000 */
[----:B------:R-:W-:Y:S01]  /*42e0*/  IMAD R9, R44, UR30, RZ ;  /* 0x0000001e2c097c24 */ /* 0x000fe2000f8e02ff */
[----:B------:R-:W-:Y:S01]  /*42f0*/  SEL R48, R7, R11, !P2 ;  /* 0x0000000b07307207 */ /* 0x000fe20005000000 */
[----:B------:R-:W-:Y:S01]  /*4300*/  IMAD R12, R13, UR30, RZ ;  /* 0x0000001e0d0c7c24 */ /* 0x000fe2000f8e02ff */
[----:B------:R-:W-:Y:S01]  /*4310*/  SEL R49, R7, R14, !P2 ;  /* 0x0000000e07317207 */ /* 0x000fe20005000000 */
[----:B------:R-:W-:Y:S01]  /*4320*/  IMAD R10, R45, UR30, RZ ;  /* 0x0000001e2d0a7c24 */ /* 0x000fe2000f8e02ff */
[C---:B------:R-:W-:Y:S01]  /*4330*/  SEL R50, R7.reuse, R15, !P2 ;  /* 0x0000000f07327207 */ /* 0x040fe20005000000 */
        /* <DEDUP_REMOVED lines=109> */
[----:B------:R-:W-:Y:S01]  /*4a10*/  SEL R132, R7, R132, !P2 ;  /* 0x0000008407847207 */ /* 0x000fe20005000000 */
[----:B------:R-:W-:Y:S01]  /*4a20*/  IMAD R7, R153, UR7, RZ ;  /* 0x0000000799077c24 */ /* 0x000fe2000f8e02ff */
[----:B------:R-:W-:Y:S01]  /*4a30*/  SHF.R.S32.HI R73, RZ, 0x1f, R152 ;  /* 0x0000001fff497819 */ /* 0x000fe20000011498 */
[----:B------:R-:W-:Y:S01]  /*4a40*/  IMAD R67, R81, UR30, RZ ;  /* 0x0000001e51437c24 */ /* 0x000fe2000f8e02ff */
[----:B------:R-:W-:Y:S01]  /*4a50*/  USHF.L.U32 UR7, UR7, 0x7, URZ ;  /* 0x0000000707077899 */ /* 0x000fe2000800063f */
[----:B------:R-:W-:Y:S01]  /*4a60*/  IMAD R68, R124, UR30, RZ ;  /* 0x0000001e7c447c24 */ /* 0x000fe2000f8e02ff */
[----:B------:R-:W-:Y:S01]  /*4a70*/  IADD3 R8, P0, R7, UR10, RZ ;  /* 0x0000000a07087c10 */ /* 0x000fe2000ff1e0ff */
[----:B------:R-:W-:Y:S01]  /*4a80*/  UIMAD UR10, UR6, 0x7f, URZ ;  /* 0x0000007f060a78a4 */ /* 0x000fe2000f8e023f */
[----:B------:R-:W-:Y:S01]  /*4a90*/  IMAD R69, R126, UR30, RZ ;  /* 0x0000001e7e457c24 */ /* 0x000fe2000f8e02ff */
[----:B------:R-:W-:Y:S01]  /*4aa0*/  LEA.HI R152, R73, R152, RZ, 0x7 ;  /* 0x0000009849987211 */ /* 0x000fe200078f38ff */
[----:B------:R-:W-:Y:S01]  /*4ab0*/  IMAD R70, R128, UR30, RZ ;  /* 0x0000001e80467c24 */ /* 0x000fe2000f8e02ff */
[----:B------:R-:W-:Y:S01]  /*4ac0*/  LEA.HI.X.SX32 R7, R7, UR11, 0x1, P0 ;  /* 0x0000000b07077c11 */ /* 0x000fe200080f0eff */
[----:B------:R-:W-:-:S02]  /*4ad0*/  USHF.R.S32.HI UR11, URZ, 0x1f, UR10 ;  /* 0x0000001f3f0b7899 */ /* 0x000fc4000801140a */
[----:B------:R-:W-:Y:S01]  /*4ae0*/  IADD3 R154, P0, R5, UR10, RZ ;  /* 0x0000000a059a7c10 */ /* 0x000fe2000ff1e0ff */
[----:B------:R-:W-:Y:S01]  /*4af0*/  IMAD R71, R130, UR30, RZ ;  /* 0x0000001e82477c24 */ /* 0x000fe2000f8e02ff */
[----:B------:R-:W-:Y:S01]  /*4b00*/  IADD3 R155, P1, R6, UR10, RZ ;  /* 0x0000000a069b7c10 */ /* 0x000fe2000ff3e0ff */
[----:B------:R-:W-:Y:S01]  /*4b10*/  IMAD R72, R132, UR30, RZ ;  /* 0x0000001e84487c24 */ /* 0x000fe2000f8e02ff */
[----:B------:R-:W-:Y:S01]  /*4b20*/  UIMAD UR30, UR6, 0x7e, URZ ;  /* 0x0000007e061e78a4 */ /* 0x000fe2000f8e023f */
[----:B------:R0:W-:Y:S01]  /*4b30*/  STL [R1+0x440], R154 ;  /* 0x0004409a01007387 */ /* 0x0001e20000100800 */
[----:B------:R-:W-:Y:S02]  /*4b40*/  CS2R R120, SRZ ;  /* 0x0000000000787805 */ /* 0x000fe4000001ff00 */
[----:B------:R-:W-:Y:S01]  /*4b50*/  CS2R R122, SRZ ;  /* 0x00000000007a7805 */ /* 0x000fe2000001ff00 */
[----:B------:R-:W-:Y:S01]  /*4b60*/  USHF.R.S32.HI UR10, URZ, 0x1f, UR30 ;  /* 0x0000001f3f0a7899 */ /* 0x000fe2000801141e */
[----:B------:R1:W-:Y:S01]  /*4b70*/  STL [R1+0x448], R155 ;  /* 0x0004489b01007387 */ /* 0x0003e20000100800 */
[----:B------:R-:W-:-:S02]  /*4b80*/  CS2R R124, SRZ ;  /* 0x00000000007c7805 */ /* 0x000fc4000001ff00 */
[----:B------:R-:W-:Y:S02]  /*4b90*/  CS2R R126, SRZ ;  /* 0x00000000007e7805 */ /* 0x000fe4000001ff00 */
[----:B------:R-:W-:Y:S02]  /*4ba0*/  CS2R R128, SRZ ;  /* 0x0000000000807805 */ /* 0x000fe4000001ff00 */
[----:B------:R-:W-:Y:S02]  /*4bb0*/  CS2R R130, SRZ ;  /* 0x0000000000827805 */ /* 0x000fe4000001ff00 */
[----:B------:R-:W-:Y:S02]  /*4bc0*/  CS2R R132, SRZ ;  /* 0x0000000000847805 */ /* 0x000fe4000001ff00 */
[----:B0-----:R-:W-:Y:S02]  /*4bd0*/  IADD3.X R154, R4, UR11, RZ, P0, !PT ;  /* 0x0000000b049a7c10 */ /* 0x001fe400087fe4ff */
[----:B------:R-:W-:-:S02]  /*4be0*/  CS2R R88, SRZ ;  /* 0x0000000000587805 */ /* 0x000fc4000001ff00 */
[----:B------:R-:W-:Y:S02]  /*4bf0*/  CS2R R90, SRZ ;  /* 0x00000000005a7805 */ /* 0x000fe4000001ff00 */
[----:B------:R-:W-:Y:S02]  /*4c00*/  CS2R R92, SRZ ;  /* 0x00000000005c7805 */ /* 0x000fe4000001ff00 */
[----:B-1----:R-:W-:Y:S01]  /*4c10*/  IADD3.X R155, R3, UR11, RZ, P1, !PT ;  /* 0x0000000b039b7c10 */ /* 0x002fe20008ffe4ff */
[----:B------:R0:W-:Y:S01]  /*4c20*/  STL [R1+0x43c], R154 ;  /* 0x00043c9a01007387 */ /* 0x0001e20000100800 */
[----:B------:R-:W-:Y:S01]  /*4c30*/  UIMAD UR11, UR6, 0x7d, URZ ;  /* 0x0000007d060b78a4 */ /* 0x000fe2000f8e023f */
[----:B------:R-:W-:Y:S02]  /*4c40*/  CS2R R94, SRZ ;  /* 0x00000000005e7805 */ /* 0x000fe4000001ff00 */
[----:B------:R-:W-:Y:S01]  /*4c50*/  CS2R R96, SRZ ;  /* 0x0000000000607805 */ /* 0x000fe2000001ff00 */
[----:B------:R1:W-:Y:S01]  /*4c60*/  STL [R1+0x444], R155 ;  /* 0x0004449b01007387 */ /* 0x0003e20000100800 */
[----:B------:R-:W-:-:S02]  /*4c70*/  CS2R R98, SRZ ;  /* 0x0000000000627805 */ /* 0x000fc4000001ff00 */
[----:B------:R-:W-:Y:S02]  /*4c80*/  CS2R R100, SRZ ;  /* 0x0000000000647805 */ /* 0x000fe4000001ff00 */
[----:B------:R-:W-:Y:S02]  /*4c90*/  CS2R R102, SRZ ;  /* 0x0000000000667805 */ /* 0x000fe4000001ff00 */
[----:B------:R-:W-:Y:S02]  /*4ca0*/  CS2R R104, SRZ ;  /* 0x0000000000687805 */ /* 0x000fe4000001ff00 */
[----:B------:R-:W-:Y:S02]  /*4cb0*/  CS2R R106, SRZ ;  /* 0x00000000006a7805 */ /* 0x000fe4000001ff00 */
[----:B0-----:R-:W-:Y:S02]  /*4cc0*/  IADD3 R154, P0, R5, UR30, RZ ;  /* 0x0000001e059a7c10 */ /* 0x001fe4000ff1e0ff */
[----:B------:R-:W-:-:S02]  /*4cd0*/  CS2R R108, SRZ ;  /* 0x00000000006c7805 */ /* 0x000fc4000001ff00 */
[----:B------:R-:W-:Y:S02]  /*4ce0*/  CS2R R110, SRZ ;  /* 0x00000000006e7805 */ /* 0x000fe4000001ff00 */
[----:B------:R-:W-:Y:S02]  /*4cf0*/  CS2R R112, SRZ ;  /* 0x0000000000707805 */ /* 0x000fe4000001ff00 */
[----:B-1----:R-:W-:Y:S01]  /*4d00*/  IADD3 R155, P1, R6, UR30, RZ ;  /* 0x0000001e069b7c10 */ /* 0x002fe2000ff3e0ff */
[----:B------:R0:W-:Y:S01]  /*4d10*/  STL [R1+0x450], R154 ;  /* 0x0004509a01007387 */ /* 0x0001e20000100800 */
[----:B------:R-:W-:Y:S01]  /*4d20*/  USHF.R.S32.HI UR30, URZ, 0x1f, UR11 ;  /* 0x0000001f3f1e7899 */ /* 0x000fe2000801140b */
        /* <DEDUP_REMOVED lines=11> */
[----:B-1----:R-:W-:Y:S01]  /*4de0*/  IADD3.X R155, R3, UR10, RZ, P1, !PT ;  /* 0x0000000a039b7c10 */ /* 0x002fe20008ffe4ff */
[----:B------:R0:W-:Y:S01]  /*4df0*/  STL [R1+0x44c], R154 ;  /* 0x00044c9a01007387 */ /* 0x0001e20000100800 */
[----:B------:R-:W-:-:S03]  /*4e00*/  UIMAD UR10, UR6, 0x7c, URZ ;  /* 0x0000007c060a78a4 */ /* 0x000fc6000f8e023f */
[----:B------:R1:W-:Y:S01]  /*4e10*/  STL [R1+0x454], R155 ;  /* 0x0004549b01007387 */ /* 0x0003e20000100800 */
[----:B0-----:R-:W-:Y:S02]  /*4e20*/  IADD3 R154, P0, R5, UR11, RZ ;  /* 0x0000000b059a7c10 */ /* 0x001fe4000ff1e0ff */
[----:B-1----:R-:W-:-:S03]  /*4e30*/  IADD3 R155, P1, R6, UR11, RZ ;  /* 0x0000000b069b7c10 */ /* 0x002fc6000ff3e0ff */
[----:B------:R0:W-:Y:S01]  /*4e40*/  STL [R1+0x460], R154 ;  /* 0x0004609a01007387 */ /* 0x0001e20000100800 */
[----:B------:R-:W-:-:S03]  /*4e50*/  USHF.R.S32.HI UR11, URZ, 0x1f, UR10 ;  /* 0x0000001f3f0b7899 */ /* 0x000fc6000801140a */
[----:B------:R1:W-:Y:S01]  /*4e60*/  STL [R1+0x468], R155 ;  /* 0x0004689b01007387 */ /* 0x0003e20000100800 */
[----:B0-----:R-:W-:Y:S02]  /*4e70*/  IADD3.X R154, R4, UR30, RZ, P0, !PT ;  /* 0x0000001e049a7c10 */ /* 0x001fe400087fe4ff */
[----:B-1----:R-:W-:-:S03]  /*4e80*/  IADD3.X R155, R3, UR30, RZ, P1, !PT ;  /* 0x0000001e039b7c10 */ /* 0x002fc60008ffe4ff */
        /* <DEDUP_REMOVED lines=591> */
[----:B------:R-:W-:-:S03]  /*7380*/  USHF.L.U32 UR10, UR6, 0x6, URZ ;  /* 0x00000006060a7899 */ /* 0x000fc6000800063f */
        /* <DEDUP_REMOVED lines=34> */
[----:B------:R-:W-:-:S03]  /*75b0*/  UIMAD UR11, UR6, 0x3c, URZ ;  /* 0x0000003c060b78a4 */ /* 0x000fc6000f8e023f */
[----:B------:R1:W-:Y:S03]  /*75c0*/  STL [R1+0xb70], R155 ;  /* 0x000b709b01007387 */ /* 0x0003e60000100800 */
[----:B------:R-:W-:Y:S02]  /*75d0*/  IADD3 R156, P3, R6, UR11, RZ ;  /* 0x0000000b069c7c10 */ /* 0x000fe4000ff7e0ff */
[----:B0-----:R-:W-:Y:S02]  /*75e0*/  IADD3.X R154, R4, UR30, RZ, P0, !PT ;  /* 0x0000001e049a7c10 */ /* 0x001fe400087fe4ff */
[----:B-1----:R-:W-:-:S03]  /*75f0*/  IADD3.X R155, R3, UR30, RZ, P1, !PT ;  /* 0x0000001e039b7c10 */ /* 0x002fc60008ffe4ff */
[----:B------:R0:W-:Y:S01]  /*7600*/  STL [R1+0xb64], R154 ;  /* 0x000b649a01007387 */ /* 0x0001e20000100800 */
[----:B------:R-:W-:-:S03]  /*7610*/  USHF.R.S32.HI UR30, URZ, 0x1f, UR10 ;  /* 0x0000001f3f1e7899 */ /* 0x000fc6000801140a */
[----:B------:R1:W-:Y:S01]  /*7620*/  STL [R1+0xb6c], R155 ;  /* 0x000b6c9b01007387 */ /* 0x0003e20000100800 */
[----:B0-----:R-:W-:Y:S02]  /*7630*/  IADD3 R154, P0, R5, UR10, RZ ;  /* 0x0000000a059a7c10 */ /* 0x001fe4000ff1e0ff */
[----:B-1----:R-:W-:-:S03]  /*7640*/  IADD3 R155, P1, R6, UR10, RZ ;  /* 0x0000000a069b7c10 */ /* 0x002fc6000ff3e0ff */
[----:B------:R0:W-:Y:S01]  /*7650*/  STL [R1+0xb78], R154 ;  /* 0x000b789a01007387 */ /* 0x0001e20000100800 */
[----:B------:R-:W-:-:S03]  /*7660*/  USHF.R.S32.HI UR10, URZ, 0x1f, UR11 ;  /* 0x0000001f3f0a7899 */ /* 0x000fc6000801140b */
[----:B------:R1:W-:Y:S01]  /*7670*/  STL [R1+0xb80], R155 ;  /* 0x000b809b01007387 */ /* 0x0003e20000100800 */
[----:B0-----:R-:W-:Y:S01]  /*7680*/  IADD3 R154, P2, R5, UR11, RZ ;  /* 0x0000000b059a7c10 */ /* 0x001fe2000ff5e0ff */
[----:B------:R-:W-:Y:S02]  /*7690*/  UIMAD UR11, UR6, 0x3b, URZ ;  /* 0x0000003b060b78a4 */ /* 0x000fe4000f8e023f */
[----:B------:R-:W-:Y:S01]  /*76a0*/  USHF.L.U32 UR6, UR6, 0x7, URZ ;  /* 0x0000000706067899 */ /* 0x000fe2000800063f */
[----:B-1----:R-:W-:Y:S01]  /*76b0*/  IADD3.X R155, R4, UR30, RZ, P0, !PT ;  /* 0x0000001e049b7c10 */ /* 0x002fe200087fe4ff */
[----:B------:R0:W-:Y:S04]  /*76c0*/  STL [R1+0xb88], R154 ;  /* 0x000b889a01007387 */ /* 0x0001e80000100800 */
[----:B------:R-:W-:Y:S04]  /*76d0*/  STL [R1+0xb90], R156 ;  /* 0x000b909c01007387 */ /* 0x000fe80000100800 */
[----:B------:R1:W-:Y:S01]  /*76e0*/  STL [R1+0xb74], R155 ;  /* 0x000b749b01007387 */ /* 0x0003e20000100800 */
[----:B0-----:R-:W-:Y:S01]  /*76f0*/  IADD3.X R154, R3, UR30, RZ, P1, !PT ;  /* 0x0000001e039a7c10 */ /* 0x001fe20008ffe4ff */
[----:B------:R-:W-:-:S03]  /*7700*/  UIMAD UR30, UR14, 0x3a, URZ ;  /* 0x0000003a0e1e78a4 */ /* 0x000fc6000f8e023f */
[----:B------:R-:W-:Y:S01]  /*7710*/  ULDC UR14, c[0x0][0x238] ;  /* 0x00008e00000e7ab9 */ /* 0x000fe20000000800 */
[----:B------:R0:W-:Y:S01]  /*7720*/  STL [R1+0xb7c], R154 ;  /* 0x000b7c9a01007387 */ /* 0x0001e20000100800 */
[----:B------:R-:W-:Y:S01]  /*7730*/  UIMAD UR14, UR14, 0x7, URZ ;  /* 0x000000070e0e78a4 */ /* 0x000fe2000f8e023f */
[----:B-1----:R-:W-:-:S05]  /*7740*/  IADD3.X R155, R4, UR10, RZ, P2, !PT ;  /* 0x0000000a049b7c10 */ /* 0x002fca00097fe4ff */
[----:B------:R1:W-:Y:S01]  /*7750*/  STL [R1+0xb84], R155 ;  /* 0x000b849b01007387 */ /* 0x0003e20000100800 */
[----:B0-----:R-:W-:Y:S01]  /*7760*/  IADD3.X R154, R3, UR10, RZ, P3, !PT ;  /* 0x0000000a039a7c10 */ /* 0x001fe20009ffe4ff */
[----:B------:R-:W-:Y:S01]  /*7770*/  USHF.R.S32.HI UR10, URZ, 0x1f, UR11 ;  /* 0x0000001f3f0a7899 */ /* 0x000fe2000801140b */
[----:B------:R-:W-:-:S03]  /*7780*/  IADD3 R156, P3, R6, UR43, RZ ;  /* 0x0000002b069c7c10 */ /* 0x000fc6000ff7e0ff */
[----:B------:R0:W-:Y:S01]  /*7790*/  STL [R1+0xb8c], R154 ;  /* 0x000b8c9a01007387 */ /* 0x0001e20000100800 */
[----:B-1----:R-:W-:-:S05]  /*77a0*/  IADD3 R155, P0, R5, UR11, RZ ;  /* 0x0000000b059b7c10 */ /* 0x002fca000ff1e0ff */
[----:B------:R1:W-:Y:S01]  /*77b0*/  STL [R1+0xb98], R155 ;  /* 0x000b989b01007387 */ /* 0x0003e20000100800 */
[----:B0-----:R-:W-:Y:S01]  /*77c0*/  IADD3 R154, P1, R6, UR11, RZ ;  /* 0x0000000b069a7c10 */ /* 0x001fe2000ff3e0ff */
[----:B------:R-:W-:-:S04]  /*77d0*/  USHF.R.S32.HI UR11, URZ, 0x1f, UR30 ;  /* 0x0000001f3f0b7899 */ /* 0x000fc8000801141e */
[----:B------:R0:W-:Y:S01]  /*77e0*/  STL [R1+0xba0], R154 ;  /* 0x000ba09a01007387 */ /* 0x0001e20000100800 */
[----:B-1----:R-:W-:-:S05]  /*77f0*/  IADD3.X R155, R4, UR10, RZ, P0, !PT ;  /* 0x0000000a049b7c10 */ /* 0x002fca00087fe4ff */
[----:B------:R1:W-:Y:S01]  /*7800*/  STL [R1+0xb94], R155 ;  /* 0x000b949b01007387 */ /* 0x0003e20000100800 */
[----:B0-----:R-:W-:Y:S01]  /*7810*/  IADD3.X R154, R3, UR10, RZ, P1, !PT ;  /* 0x0000000a039a7c10 */ /* 0x001fe20008ffe4ff */
[----:B------:R-:W-:-:S03]  /*7820*/  UIMAD UR10, UR18, 0x39, URZ ;  /* 0x00000039120a78a4 */ /* 0x000fc6000f8e023f */
[----:B------:R-:W-:Y:S01]  /*7830*/  ULDC UR18, c[0x0][0x238] ;  /* 0x00008e0000127ab9 */ /* 0x000fe20000000800 */
[----:B------:R0:W-:Y:S01]  /*7840*/  STL [R1+0xb9c], R154 ;  /* 0x000b9c9a01007387 */ /* 0x0001e20000100800 */
[----:B------:R-:W-:Y:S01]  /*7850*/  UIMAD UR18, UR18, 0x6, URZ ;  /* 0x00000006121278a4 */ /* 0x000fe2000f8e023f */
[----:B-1----:R-:W-:-:S05]  /*7860*/  IADD3 R155, P0, R5, UR30, RZ ;  /* 0x0000001e059b7c10 */ /* 0x002fca000ff1e0ff */
[----:B------:R1:W-:Y:S01]  /*7870*/  STL [R1+0xba8], R155 ;  /* 0x000ba89b01007387 */ /* 0x0003e20000100800 */
[----:B0-----:R-:W-:Y:S01]  /*7880*/  IADD3 R154, P1, R6, UR30, RZ ;  /* 0x0000001e069a7c10 */ /* 0x001fe2000ff3e0ff */
[----:B------:R-:W-:-:S03]  /*7890*/  UIMAD UR30, UR22, 0x38, URZ ;  /* 0x00000038161e78a4 */ /* 0x000fc6000f8e023f */
[----:B------:R-:W-:Y:S01]  /*78a0*/  ULDC UR22, c[0x0][0x238] ;  /* 0x00008e0000167ab9 */ /* 0x000fe20000000800 */
[----:B------:R0:W-:Y:S01]  /*78b0*/  STL [R1+0xbb0], R154 ;  /* 0x000bb09a01007387 */ /* 0x0001e20000100800 */
[----:B------:R-:W-:Y:S01]  /*78c0*/  UIMAD UR22, UR22, 0x5, URZ ;  /* 0x00000005161678a4 */ /* 0x000fe2000f8e023f */
[----:B-1----:R-:W-:-:S05]  /*78d0*/  IADD3.X R155, R4, UR11, RZ, P0, !PT ;  /* 0x0000000b049b7c10 */ /* 0x002fca00087fe4ff */
[----:B------:R1:W-:Y:S01]  /*78e0*/  STL [R1+0xba4], R155 ;  /* 0x000ba49b01007387 */ /* 0x0003e20000100800 */
[----:B0-----:R-:W-:Y:S01]  /*78f0*/  IADD3.X R154, R3, UR11, RZ, P1, !PT ;  /* 0x0000000b039a7c10 */ /* 0x001fe20008ffe4ff */
[----:B------:R-:W-:-:S04]  /*7900*/  USHF.R.S32.HI UR11, URZ, 0x1f, UR10 ;  /* 0x0000001f3f0b7899 */ /* 0x000fc8000801140a */
        /* <DEDUP_REMOVED lines=12> */
[----:B------:R-:W-:Y:S01]  /*79d0*/  USHF.L.U32 UR23, UR23, 0x2, URZ ;  /* 0x0000000217177899 */ /* 0x000fe2000800063f */
        /* <DEDUP_REMOVED lines=27> */
[----:B------:R-:W-:Y:S02]  /*7b90*/  ULDC UR30, c[0x0][0x238] ;  /* 0x00008e00001e7ab9 */ /* 0x000fe40000000800 */
[----:B------:R-:W-:Y:S02]  /*7ba0*/  USHF.R.S32.HI UR30, URZ, 0x1f, UR30 ;  /* 0x0000001f3f1e7899 */ /* 0x000fe4000801141e */
[----:B------:R0:W-:Y:S01]  /*7bb0*/  STL [R1+0xbf0], R154 ;  /* 0x000bf09a01007387 */ /* 0x0001e20000100800 */
[----:B-1----:R-:W-:-:S05]  /*7bc0*/  IADD3.X R155, R4, UR11, RZ, P0, !PT ;  /* 0x0000000b049b7c10 */ /* 0x002fca00087fe4ff */
[----:B------:R1:W-:Y:S01]  /*7bd0*/  STL [R1+0xbe4], R155 ;  /* 0x000be49b01007387 */ /* 0x0003e20000100800 */
[----:B0-----:R-:W-:Y:S01]  /*7be0*/  IADD3.X R154, R3, UR11, RZ, P1, !PT ;  /* 0x0000000b039a7c10 */ /* 0x001fe20008ffe4ff */
[----:B------:R-:W-:Y:S02]  /*7bf0*/  UIMAD UR11, UR21, 0x32, URZ ;  /* 0x00000032150b78a4 */ /* 0x000fe4000f8e023f */
[----:B------:R-:W-:Y:S02]  /*7c00*/  USHF.R.S32.HI UR21, URZ, 0x1f, UR20 ;  /* 0x0000001f3f157899 */ /* 0x000fe40008011414 */
[----:B------:R0:W-:Y:S01]  /*7c10*/  STL [R1+0xbec], R154 ;  /* 0x000bec9a01007387 */ /* 0x0001e20000100800 */
[----:B-1----:R-:W-:-:S05]  /*7c20*/  IADD3 R155, P0, R5, UR10, RZ ;  /* 0x0000000a059b7c10 */ /* 0x002fca000ff1e0ff */
[----:B------:R1:W-:Y:S01]  /*7c30*/  STL [R1+0xbf8], R155 ;  /* 0x000bf89b01007387 */ /* 0x0003e20000100800 */
[----:B0-----:R-:W-:Y:S01]  /*7c40*/  IADD3 R154, P1, R6, UR10, RZ ;  /* 0x0000000a069a7c10 */ /* 0x001fe2000ff3e0ff */
[----:B------:R-:W-:-:S04]  /*7c50*/  USHF.R.S32.HI UR10, URZ, 0x1f, UR10 ;  /* 0x0000001f3f0a7899 */ /* 0x000fc8000801140a */
[----:B------:R0:W-:Y:S02]  /*7c60*/  STL [R1+0xc00], R154 ;  /* 0x000c009a01007387 */ /* 0x0001e40000100800 */
        /* <DEDUP_REMOVED lines=8> */
[----:B------:R-:W-:-:S04]  /*7cf0*/  USHF.R.U32.HI UR20, URZ, 0x4, UR58 ;  /* 0x000000043f147899 */ /* 0x000fc8000801163a */
[----:B------:R0:W-:Y:S01]  /*7d00*/  STL [R1+0xc10], R154 ;  /* 0x000c109a01007387 */ /* 0x0001e20000100800 */
[----:B------:R-:W-:Y:S01]  /*7d10*/  USGXT.U32 UR20, UR20, 0xe ;  /* 0x0000000e1414789a */ /* 0x000fe20008000000 */
[----:B-1----:R-:W-:Y:S01]  /*7d20*/  IADD3 R155, P2, R5, UR43, RZ ;  /* 0x0000002b059b7c10 */ /* 0x002fe2000ff5e0ff */
[----:B------:R-:W-:-:S04]  /*7d30*/  UIADD3 UR43, UR58, 0x8000, URZ ;  /* 0x000080003a2b7890 */ /* 0x000fc8000fffe03f */
[----:B------:R1:W-:Y:S01]  /*7d40*/  STL [R1+0xc18], R155 ;  /* 0x000c189b01007387 */ /* 0x0003e20000100800 */
[----:B------:R-:W-:Y:S01]  /*7d50*/  USHF.R.U32.HI UR43, URZ, 0x4, UR43 ;  /* 0x000000043f2b7899 */ /* 0x000fe2000801162b */
[----:B0-----:R-:W-:Y:S02]  /*7d60*/  IADD3.X R154, R4, UR21, RZ, P0, !PT ;  /* 0x00000015049a7c10 */ /* 0x001fe400087fe4ff */
[----:B------:R-:W-:Y:S01]  /*7d70*/  STL [R1+0xc20], R156 ;  /* 0x000c209c01007387 */ /* 0x000fe20000100800 */
[----:B------:R-:W-:-:S03]  /*7d80*/  USGXT.U32 UR43, UR43, 0xe ;  /* 0x0000000e2b2b789a */ /* 0x000fc60008000000 */
[----:B------:R0:W-:Y:S01]  /*7d90*/  STL [R1+0xc04], R154 ;  /* 0x000c049a01007387 */ /* 0x0001e20000100800 */
[----:B-1----:R-:W-:Y:S01]  /*7da0*/  IADD3.X R155, R3, UR21, RZ, P1, !PT ;  /* 0x00000015039b7c10 */ /* 0x002fe20008ffe4ff */
[----:B------:R-:W-:-:S04]  /*7db0*/  ULDC UR21, c[0x0][0x238] ;  /* 0x00008e0000157ab9 */ /* 0x000fc80000000800 */
[----:B------:R1:W-:Y:S01]  /*7dc0*/  STL [R1+0xc0c], R155 ;  /* 0x000c0c9b01007387 */ /* 0x0003e20000100800 */
[----:B0-----:R-:W-:Y:S02]  /*7dd0*/  IADD3.X R154, R4, UR10, RZ, P2, !PT ;  /* 0x0000000a049a7c10 */ /* 0x001fe400097fe4ff */
[----:B------:R-:W-:-:S03]  /*7de0*/  IADD3 R156, P2, R11, R8, RZ ;  /* 0x000000080b9c7210 */ /* 0x000fc60007f5e0ff */
[----:B------:R0:W-:Y:S01]  /*7df0*/  STL [R1+0xc14], R154 ;  /* 0x000c149a01007387 */ /* 0x0001e20000100800 */
[----:B-1----:R-:W-:Y:S01]  /*7e00*/  IADD3.X R155, R3, UR10, RZ, P3, !PT ;  /* 0x0000000a039b7c10 */ /* 0x002fe20009ffe4ff */
[----:B------:R-:W-:-:S04]  /*7e10*/  USHF.R.S32.HI UR10, URZ, 0x1f, UR4 ;  /* 0x0000001f3f0a7899 */ /* 0x000fc80008011404 */
[----:B------:R1:W-:Y:S01]  /*7e20*/  STL [R1+0xc1c], R155 ;  /* 0x000c1c9b01007387 */ /* 0x0003e20000100800 */
[----:B0-----:R-:W-:-:S05]  /*7e30*/  IADD3 R154, P1, R5, UR11, RZ ;  /* 0x0000000b059a7c10 */ /* 0x001fca000ff3e0ff */
[----:B------:R0:W-:Y:S01]  /*7e40*/  STL [R1+0xc24], R154 ;  /* 0x000c249a01007387 */ /* 0x0001e20000100800 */
[----:B-1----:R-:W-:Y:S01]  /*7e50*/  IADD3 R155, P0, R6, UR11, RZ ;  /* 0x0000000b069b7c10 */ /* 0x002fe2000ff1e0ff */
[----:B------:R-:W-:-:S04]  /*7e60*/  USHF.R.S32.HI UR11, URZ, 0x1f, UR11 ;  /* 0x0000001f3f0b7899 */ /* 0x000fc8000801140b */
[----:B------:R1:W-:Y:S01]  /*7e70*/  STL [R1+0xc28], R155 ;  /* 0x000c289b01007387 */ /* 0x0003e20000100800 */
[----:B0-----:R-:W-:-:S05]  /*7e80*/  IADD3 R154, P4, R9, R8, RZ ;  /* 0x00000008099a7210 */ /* 0x001fca0007f9e0ff */
[----:B------:R0:W-:Y:S01]  /*7e90*/  STL [R1+0x23c], R154 ;  /* 0x00023c9a01007387 */ /* 0x0001e20000100800 */
[----:B-1----:R-:W-:-:S05]  /*7ea0*/  IADD3 R155, P5, R10, R8, RZ ;  /* 0x000000080a9b7210 */ /* 0x002fca0007fbe0ff */
[----:B------:R1:W-:Y:S01]  /*7eb0*/  STL [R1+0x244], R155 ;  /* 0x0002449b01007387 */ /* 0x0003e20000100800 */
[----:B0-----:R-:W-:-:S03]  /*7ec0*/  IADD3 R154, P3, R12, R8, RZ ;  /* 0x000000080c9a7210 */ /* 0x001fc60007f7e0ff */
[----:B------:R-:W-:Y:S04]  /*7ed0*/  STL [R1+0x24c], R156 ;  /* 0x00024c9c01007387 */ /* 0x000fe80000100800 */
[----:B------:R0:W-:Y:S01]  /*7ee0*/  STL [R1+0x254], R154 ;  /* 0x0002549a01007387 */ /* 0x0001e20000100800 */
[----:B-1----:R-:W-:Y:S02]  /*7ef0*/  LEA.HI.X.SX32 R155, R9, R7, 0x1, P4 ;  /* 0x00000007099b7211 */ /* 0x002fe400020f0eff */
[----:B------:R-:W-:-:S03]  /*7f00*/  IADD3 R9, P4, R13, R8, RZ ;  /* 0x000000080d097210 */ /* 0x000fc60007f9e0ff */
[----:B------:R-:W-:Y:S01]  /*7f10*/  STL [R1+0x238], R155 ;  /* 0x0002389b01007387 */ /* 0x000fe20000100800 */
[----:B0-----:R-:W-:-:S03]  /*7f20*/  LEA.HI.X.SX32 R154, R10, R7, 0x1, P5 ;  /* 0x000000070a9a7211 */ /* 0x001fc600028f0eff */
[----:B------:R0:W-:Y:S01]  /*7f30*/  STL [R1+0x25c], R9 ;  /* 0x00025c0901007387 */ /* 0x0001e20000100800 */
[----:B------:R-:W-:-:S03]  /*7f40*/  IADD3 R10, P5, R14, R8, RZ ;  /* 0x000000080e0a7210 */ /* 0x000fc60007fbe0ff */
[----:B------:R-:W-:Y:S04]  /*7f50*/  STL [R1+0x240], R154 ;  /* 0x0002409a01007387 */ /* 0x000fe80000100800 */
[----:B------:R1:W-:Y:S01]  /*7f60*/  STL [R1+0x264], R10 ;  /* 0x0002640a01007387 */ /* 0x0003e20000100800 */
[----:B0-----:R-:W-:Y:S02]  /*7f70*/  LEA.HI.X.SX32 R9, R11, R7, 0x1, P2 ;  /* 0x000000070b097211 */ /* 0x001fe400010f0eff */
[----:B------:R-:W-:-:S03]  /*7f80*/  IADD3 R11, P2, R15, R8, RZ ;  /* 0x000000080f0b7210 */ /* 0x000fc60007f5e0ff */
[----:B------:R0:W-:Y:S01]  /*7f90*/  STL [R1+0x248], R9 ;  /* 0x0002480901007387 */ /* 0x0001e20000100800 */
[----:B-1----:R-:W-:-:S03]  /*7fa0*/  LEA.HI.X.SX32 R10, R12, R7, 0x1, P3 ;  /* 0x000000070c0a7211 */ /* 0x002fc600018f0eff */
[----:B------:R1:W-:Y:S04]  /*7fb0*/  STL [R1+0x26c], R11 ;  /* 0x00026c0b01007387 */ /* 0x0003e80000100800 */
[----:B------:R2:W-:Y:S01]  /*7fc0*/  STL [R1+0x250], R10 ;  /* 0x0002500a01007387 */ /* 0x0005e20000100800 */
[----:B0-----:R-:W-:Y:S02]  /*7fd0*/  IADD3 R9, P3, R16, R8, RZ ;  /* 0x0000000810097210 */ /* 0x001fe40007f7e0ff */
[----:B-1----:R-:W-:-:S03]  /*7fe0*/  LEA.HI.X.SX32 R11, R13, R7, 0x1, P4 ;  /* 0x000000070d0b7211 */ /* 0x002fc600020f0eff */
[----:B------:R0:W-:Y:S01]  /*7ff0*/  STL [R1+0x274], R9 ;  /* 0x0002740901007387 */ /* 0x0001e20000100800 */
[----:B--2---:R-:W-:-:S03]  /*8000*/  IADD3 R10, P4, R17, R8, RZ ;  /* 0x00000008110a7210 */ /* 0x004fc60007f9e0ff */
[----:B------:R1:W-:Y:S04]  /*8010*/  STL [R1+0x258], R11 ;  /* 0x0002580b01007387 */ /* 0x0003e80000100800 */
[----:B------:R2:W-:Y:S01]  /*8020*/  STL [R1+0x27c], R10 ;  /* 0x00027c0a01007387 */ /* 0x0005e20000100800 */
[----:B0-----:R-:W-:Y:S02]  /*8030*/  LEA.HI.X.SX32 R9, R14, R7, 0x1, P5 ;  /* 0x000000070e097211 */ /* 0x001fe400028f0eff */
[----:B-1----:R-:W-:-:S03]  /*8040*/  IADD3 R11, P5, R18, R8, RZ ;  /* 0x00000008120b7210 */ /* 0x002fc60007fbe0ff */
[----:B------:R0:W-:Y:S01]  /*8050*/  STL [R1+0x260], R9 ;  /* 0x0002600901007387 */ /* 0x0001e20000100800 */
[----:B--2---:R-:W-:-:S03]  /*8060*/  LEA.HI.X.SX32 R10, R15, R7, 0x1, P2 ;  /* 0x000000070f0a7211 */ /* 0x004fc600010f0eff */
        /* <DEDUP_REMOVED lines=41> */
[----:B------:R-:W-:Y:S02]  /*8300*/  CS2R R24, SRZ ;  /* 0x0000000000187805 */ /* 0x000fe4000001ff00 */
[-C--:B--2---:R-:W-:Y:S01]  /*8310*/  IADD3 R10, P4, R29, R8.reuse, RZ ;  /* 0x000000081d0a7210 */ /* 0x084fe20007f9e0ff */
[----:B------:R1:W-:Y:S04]  /*8320*/  STL [R1+0x2b8], R11 ;  /* 0x0002b80b01007387 */ /* 0x0003e80000100800 */
[----:B------:R2:W-:Y:S01]  /*8330*/  STL [R1+0x2dc], R10 ;  /* 0x0002dc0a01007387 */ /* 0x0005e20000100800 */
[----:B0-----:R-:W-:Y:S02]  /*8340*/  LEA.HI.X.SX32 R9, R26, R7, 0x1, P5 ;  /* 0x000000071a097211 */ /* 0x001fe400028f0eff */
[----:B-1----:R-:W-:-:S03]  /*8350*/  IADD3 R11, P5, R30, R8, RZ ;  /* 0x000000081e0b7210 */ /* 0x002fc60007fbe0ff */
[----:B------:R0:W-:Y:S01]  /*8360*/  STL [R1+0x2c0], R9 ;  /* 0x0002c00901007387 */ /* 0x0001e20000100800 */
[----:B--2---:R-:W-:-:S03]  /*8370*/  LEA.HI.X.SX32 R10, R27, R7, 0x1, P2 ;  /* 0x000000071b0a7211 */ /* 0x004fc600010f0eff */
[----:B------:R1:W-:Y:S01]  /*8380*/  STL [R1+0x2e4], R11 ;  /* 0x0002e40b01007387 */ /* 0x0003e20000100800 */
[----:B------:R-:W-:-:S03]  /*8390*/  CS2R R26, SRZ ;  /* 0x00000000001a7805 */ /* 0x000fc6000001ff00 */
[----:B------:R2:W-:Y:S01]  /*83a0*/  STL [R1+0x2c8], R10 ;  /* 0x0002c80a01007387 */ /* 0x0005e20000100800 */
[----:B0-----:R-:W-:Y:S02]  /*83b0*/  IADD3 R9, P2, R31, R8, RZ ;  /* 0x000000081f097210 */ /* 0x001fe40007f5e0ff */
[----:B-1----:R-:W-:-:S03]  /*83c0*/  LEA.HI.X.SX32 R11, R28, R7, 0x1, P3 ;  /* 0x000000071c0b7211 */ /* 0x002fc600018f0eff */
[----:B------:R0:W-:Y:S01]  /*83d0*/  STL [R1+0x2ec], R9 ;  /* 0x0002ec0901007387 */ /* 0x0001e20000100800 */
[----:B--2---:R-:W-:-:S03]  /*83e0*/  IADD3 R10, P3, R32, R8, RZ ;  /* 0x00000008200a7210 */ /* 0x004fc60007f7e0ff */
[----:B------:R1:W-:Y:S04]  /*83f0*/  STL [R1+0x2d0], R11 ;  /* 0x0002d00b01007387 */ /* 0x0003e80000100800 */
[----:B------:R2:W-:Y:S01]  /*8400*/  STL [R1+0x2f4], R10 ;  /* 0x0002f40a01007387 */ /* 0x0005e20000100800 */
[-C--:B0-----:R-:W-:Y:S02]  /*8410*/  LEA.HI.X.SX32 R9, R29, R7.reuse, 0x1, P4 ;  /* 0x000000071d097211 */ /* 0x081fe400020f0eff */
[----:B------:R-:W-:Y:S02]  /*8420*/  CS2R R28, SRZ ;  /* 0x00000000001c7805 */ /* 0x000fe4000001ff00 */
[----:B-1----:R-:W-:Y:S01]  /*8430*/  IADD3 R11, P4, R33, R8, RZ ;  /* 0x00000008210b7210 */ /* 0x002fe20007f9e0ff */
        /* <DEDUP_REMOVED lines=171> */
[----:B------:R-:W-:Y:S04]  /*8ef0*/  STL [R1+0x40c], R11 ;  /* 0x00040c0b01007387 */ /* 0x000fe80000100800 */
[----:B------:R1:W-:Y:S01]  /*8f00*/  STL [R1+0x430], R10 ;  /* 0x0004300a01007387 */ /* 0x0003e20000100800 */
[----:B0-----:R-:W-:Y:S02]  /*8f10*/  LEA.HI.X.SX32 R9, R68, R7, 0x1, P3 ;  /* 0x0000000744097211 */ /* 0x001fe400018f0eff */
[----:B------:R-:W-:-:S03]  /*8f20*/  IADD3 R8, P3, R72, R8, RZ ;  /* 0x0000000848087210 */ /* 0x000fc60007f7e0ff */
[----:B------:R0:W-:Y:S01]  /*8f30*/  STL [R1+0x414], R9 ;  /* 0x0004140901007387 */ /* 0x0001e20000100800 */
[----:B-1----:R-:W-:-:S03]  /*8f40*/  LEA.HI.X.SX32 R10, R69, R7, 0x1, P4 ;  /* 0x00000007450a7211 */ /* 0x002fc600020f0eff */
[----:B------:R1:W-:Y:S01]  /*8f50*/  STL [R1+0x438], R8 ;  /* 0x0004380801007387 */ /* 0x0003e20000100800 */
[----:B------:R-:W-:-:S03]  /*8f60*/  CS2R R68, SRZ ;  /* 0x0000000000447805 */ /* 0x000fc6000001ff00 */
[----:B------:R2:W-:Y:S01]  /*8f70*/  STL [R1+0x41c], R10 ;  /* 0x00041c0a01007387 */ /* 0x0005e20000100800 */
[-C--:B0-----:R-:W-:Y:S02]  /*8f80*/  LEA.HI.X.SX32 R9, R70, R7.reuse, 0x1, P5 ;  /* 0x0000000746097211 */ /* 0x081fe400028f0eff */
[----:B-1----:R-:W-:-:S03]  /*8f90*/  LEA.HI.X.SX32 R8, R71, R7, 0x1, P2 ;  /* 0x0000000747087211 */ /* 0x002fc600010f0eff */
[----:B------:R0:W-:Y:S01]  /*8fa0*/  STL [R1+0x424], R9 ;  /* 0x0004240901007387 */ /* 0x0001e20000100800 */
[----:B------:R-:W-:Y:S02]  /*8fb0*/  LEA.HI.X.SX32 R7, R72, R7, 0x1, P3 ;  /* 0x0000000748077211 */ /* 0x000fe400018f0eff */
[----:B------:R-:W-:Y:S02]  /*8fc0*/  CS2R R70, SRZ ;  /* 0x0000000000467805 */ /* 0x000fe4000001ff00 */
[----:B--2---:R-:W-:Y:S01]  /*8fd0*/  IADD3 R10, P3, R6, UR9, RZ ;  /* 0x00000009060a7c10 */ /* 0x004fe2000ff7e0ff */
[----:B------:R1:W-:Y:S01]  /*8fe0*/  STL [R1+0x42c], R8 ;  /* 0x00042c0801007387 */ /* 0x0003e20000100800 */
[----:B------:R-:W-:-:S03]  /*8ff0*/  CS2R R72, SRZ ;  /* 0x0000000000487805 */ /* 0x000fc6000001ff00 */
[----:B------:R2:W-:Y:S01]  /*9000*/  STL [R1+0x434], R7 ;  /* 0x0004340701007387 */ /* 0x0005e20000100800 */
[----:B0-----:R-:W-:Y:S01]  /*9010*/  IADD3.X R9, R4, UR11, RZ, P1, !PT ;  /* 0x0000000b04097c10 */ /* 0x001fe20008ffe4ff */
[----:B-1----:R-:W-:Y:S01]  /*9020*/  IMAD.SHL.U32 R8, R74, 0x10, RZ ;  /* 0x000000104a087824 */ /* 0x002fe200078e00ff */
[----:B------:R-:W-:Y:S02]  /*9030*/  CS2R R74, SRZ ;  /* 0x00000000004a7805 */ /* 0x000fe4000001ff00 */
[----:B--2---:R-:W-:Y:S02]  /*9040*/  IADD3.X R7, R3, UR11, RZ, P0, !PT ;  /* 0x0000000b03077c10 */ /* 0x004fe400087fe4ff */
[----:B------:R-:W-:Y:S01]  /*9050*/  STL [R1+0xd4c], R8 ;  /* 0x000d4c0801007387 */ /* 0x000fe20000100800 */
[----:B------:R-:W-:-:S03]  /*9060*/  UIMAD UR11, UR48, 0x24, URZ ;  /* 0x00000024300b78a4 */ /* 0x000fc6000f8e023f */
[----:B------:R0:W-:Y:S04]  /*9070*/  STL [R1+0x610], R9 ;  /* 0x0006100901007387 */ /* 0x0001e80000100800 */
[----:B------:R1:W-:Y:S01]  /*9080*/  STL [R1+0x614], R7 ;  /* 0x0006140701007387 */ /* 0x0003e20000100800 */
[----:B0-----:R-:W-:Y:S02]  /*9090*/  IADD3 R9, P1, R6, UR4, RZ ;  /* 0x0000000406097c10 */ /* 0x001fe4000ff3e0ff */
[----:B-1----:R-:W-:Y:S01]  /*90a0*/  IADD3 R7, P0, R5, UR4, RZ ;  /* 0x0000000405077c10 */ /* 0x002fe2000ff1e0ff */
[----:B------:R-:W-:-:S04]  /*90b0*/  USHF.R.S32.HI UR4, URZ, 0x1f, UR9 ;  /* 0x0000001f3f047899 */ /* 0x000fc80008011409 */
[----:B------:R0:W-:Y:S04]  /*90c0*/  STL [R1+0x61c], R7 ;  /* 0x00061c0701007387 */ /* 0x0001e80000100800 */
[----:B------:R1:W-:Y:S01]  /*90d0*/  STL [R1+0x624], R9 ;  /* 0x0006240901007387 */ /* 0x0003e20000100800 */
[----:B0-----:R-:W-:Y:S01]  /*90e0*/  IADD3 R7, P2, R5, UR9, RZ ;  /* 0x0000000905077c10 */ /* 0x001fe2000ff5e0ff */
[----:B------:R-:W-:Y:S01]  /*90f0*/  UMOV UR9, URZ ;  /* 0x0000003f00097c82 */ /* 0x000fe20008000000 */
[----:B-1----:R-:W-:-:S03]  /*9100*/  IADD3.X R9, R4, UR10, RZ, P0, !PT ;  /* 0x0000000a04097c10 */ /* 0x002fc600087fe4ff */
        /* <DEDUP_REMOVED lines=8> */
[----:B-1----:R-:W-:Y:S01]  /*9190*/  IADD3.X R9, R4, UR4, RZ, P2, !PT ;  /* 0x0000000404097c10 */ /* 0x002fe200097fe4ff */
[----:B------:R-:W-:-:S04]  /*91a0*/  USHF.R.S32.HI UR60, URZ, 0x1f, UR12 ;  /* 0x0000001f3f3c7899 */ /* 0x000fc8000801140c */
[----:B------:R1:W-:Y:S01]  /*91b0*/  STL [R1+0x628], R9 ;  /* 0x0006280901007387 */ /* 0x0003e20000100800 */
[----:B0-----:R-:W-:Y:S01]  /*91c0*/  IADD3.X R7, R3, UR4, RZ, P3, !PT ;  /* 0x0000000403077c10 */ /* 0x001fe20009ffe4ff */
[----:B------:R-:W-:-:S04]  /*91d0*/  UMOV UR4, URZ ;  /* 0x0000003f00047c82 */ /* 0x000fc80008000000 */
[----:B------:R0:W-:Y:S01]  /*91e0*/  STL [R1+0x630], R7 ;  /* 0x0006300701007387 */ /* 0x0001e20000100800 */
[----:B-1----:R-:W-:-:S03]  /*91f0*/  IADD3 R9, P0, R5, UR29, RZ ;  /* 0x0000001d05097c10 */ /* 0x002fc6000ff1e0ff */
[----:B------:R-:W-:Y:S04]  /*9200*/  STL [R1+0x118], RZ ;  /* 0x000118ff01007387 */ /* 0x000fe80000100800 */
        /* <DEDUP_REMOVED lines=224> */
[----:B-1----:R-:W-:Y:S02]  /*a010*/  IADD3.X R9, R4, UR11, RZ, P0, !PT ;  /* 0x0000000b04097c10 */ /* 0x002fe400087fe4ff */
[----:B------:R-:W-:-:S03]  /*a020*/  IADD3 R10, P0, R5, UR8, RZ ;  /* 0x00000008050a7c10 */ /* 0x000fc6000ff1e0ff */
[----:B------:R1:W-:Y:S01]  /*a030*/  STL [R1+0x798], R9 ;  /* 0x0007980901007387 */ /* 0x0003e20000100800 */
[----:B0-----:R-:W-:-:S05]  /*a040*/  IADD3.X R7, R3, UR11, RZ, P1, !PT ;  /* 0x0000000b03077c10 */ /* 0x001fca0008ffe4ff */
[----:B------:R0:W-:Y:S01]  /*a050*/  STL [R1+0x7a0], R7 ;  /* 0x0007a00701007387 */ /* 0x0001e20000100800 */
[----:B-1----:R-:W-:-:S03]  /*a060*/  IADD3 R9, P1, R6, UR8, RZ ;  /* 0x0000000806097c10 */ /* 0x002fc6000ff3e0ff */
[----:B------:R1:W-:Y:S01]  /*a070*/  STL [R1+0x7ac], R10 ;  /* 0x0007ac0a01007387 */ /* 0x0003e20000100800 */
[----:B------:R-:W-:-:S03]  /*a080*/  UIADD3 UR8, UP0, UR20, 0x2, URZ ;  /* 0x0000000214087890 */ /* 0x000fc6000ff1e03f */
[----:B------:R2:W-:Y:S01]  /*a090*/  STL [R1+0x7b4], R9 ;  /* 0x0007b40901007387 */ /* 0x0005e20000100800 */
[----:B------:R-:W-:Y:S01]  /*a0a0*/  UIADD3.X UR9, UR9, 0x40000040, URZ, UP0, !UPT ;  /* 0x4000004009097890 */ /* 0x000fe200087fe43f */
[----:B0-----:R-:W-:Y:S02]  /*a0b0*/  LOP3.LUT R7, R8, 0x70, RZ, 0xc0, !PT ;  /* 0x0000007008077812 */ /* 0x001fe400078ec0ff */
[----:B------:R-:W-:Y:S02]  /*a0c0*/  IADD3.X R8, R4, UR10, RZ, P0, !PT ;  /* 0x0000000a04087c10 */ /* 0x000fe400087fe4ff */
[----:B-1----:R-:W-:Y:S01]  /*a0d0*/  IADD3 R10, P5, R6, UR12, RZ ;  /* 0x0000000c060a7c10 */ /* 0x002fe2000ffbe0ff */
[----:B------:R-:W-:Y:S02]  /*a0e0*/  IMAD R7, R153, 0x80, R7 ;  /* 0x0000008099077824 */ /* 0x000fe400078e0207 */
[----:B------:R0:W-:Y:S01]  /*a0f0*/  STL [R1+0x7a8], R8 ;  /* 0x0007a80801007387 */ /* 0x0001e20000100800 */
[----:B--2---:R-:W-:Y:S01]  /*a100*/  IADD3.X R9, R3, UR10, RZ, P1, !PT ;  /* 0x0000000a03097c10 */ /* 0x004fe20008ffe4ff */
[----:B------:R-:W-:-:S04]  /*a110*/  UIADD3 UR10, UP1, UR43, 0x2, URZ ;  /* 0x000000022b0a7890 */ /* 0x000fc8000ff3e03f */
[----:B------:R1:W-:Y:S01]  /*a120*/  STL [R1+0x7b0], R9 ;  /* 0x0007b00901007387 */ /* 0x0003e20000100800 */
[----:B------:R-:W-:Y:S02]  /*a130*/  UIADD3.X UR11, UR4, 0x40000040, URZ, UP1, !UPT ;  /* 0x40000040040b7890 */ /* 0x000fe40008ffe43f */
[----:B------:R-:W-:Y:S01]  /*a140*/  USHF.R.S32.HI UR4, URZ, 0x1f, UR7 ;  /* 0x0000001f3f047899 */ /* 0x000fe20008011407 */
[----:B0-----:R-:W-:-:S05]  /*a150*/  SHF.R.S32.HI R8, RZ, 0x7, R152 ;  /* 0x00000007ff087819 */ /* 0x001fca0000011498 */
[----:B------:R0:W-:Y:S01]  /*a160*/  STL [R1+0xd28], R8 ;  /* 0x000d280801007387 */ /* 0x0001e20000100800 */
[----:B-1----:R-:W-:-:S03]  /*a170*/  IADD3 R9, P2, R5, UR5, RZ ;  /* 0x0000000505097c10 */ /* 0x002fc6000ff5e0ff */
[----:B------:R-:W-:Y:S04]  /*a180*/  STL [R1+0xc2c], R7 ;  /* 0x000c2c0701007387 */ /* 0x000fe80000100800 */
[----:B------:R1:W-:Y:S01]  /*a190*/  STL [R1+0x7bc], R9 ;  /* 0x0007bc0901007387 */ /* 0x0003e20000100800 */
[----:B0-----:R-:W-:Y:S01]  /*a1a0*/  IADD3 R8, P3, R6, UR5, RZ ;  /* 0x0000000506087c10 */ /* 0x001fe2000ff7e0ff */
[----:B------:R-:W-:-:S04]  /*a1b0*/  USHF.R.S32.HI UR5, URZ, 0x1f, UR6 ;  /* 0x0000001f3f057899 */ /* 0x000fc80008011406 */
[----:B------:R0:W-:Y:S01]  /*a1c0*/  STL [R1+0x7c4], R8 ;  /* 0x0007c40801007387 */ /* 0x0001e20000100800 */
[----:B-1----:R-:W-:-:S05]  /*a1d0*/  IADD3 R9, P0, R5, UR61, RZ ;  /* 0x0000003d05097c10 */ /* 0x002fca000ff1e0ff */
[----:B------:R1:W-:Y:S01]  /*a1e0*/  STL [R1+0x7cc], R9 ;  /* 0x0007cc0901007387 */ /* 0x0003e20000100800 */
[----:B0-----:R-:W-:-:S05]  /*a1f0*/  IADD3 R8, P1, R6, UR61, RZ ;  /* 0x0000003d06087c10 */ /* 0x001fca000ff3e0ff */
[----:B------:R0:W-:Y:S01]  /*a200*/  STL [R1+0x7d4], R8 ;  /* 0x0007d40801007387 */ /* 0x0001e20000100800 */
[----:B-1----:R-:W-:-:S05]  /*a210*/  IADD3 R9, P4, R5, UR12, RZ ;  /* 0x0000000c05097c10 */ /* 0x002fca000ff9e0ff */
[----:B------:R1:W-:Y:S01]  /*a220*/  STL [R1+0x7dc], R9 ;  /* 0x0007dc0901007387 */ /* 0x0003e20000100800 */
[----:B0-----:R-:W-:-:S03]  /*a230*/  IADD3.X R8, R4, UR13, RZ, P2, !PT ;  /* 0x0000000d04087c10 */ /* 0x001fc600097fe4ff */
[----:B------:R0:W-:Y:S04]  /*a240*/  STL [R1+0x7e4], R10 ;  /* 0x0007e40a01007387 */ /* 0x0001e80000100800 */
[----:B------:R2:W-:Y:S01]  /*a250*/  STL [R1+0x7b8], R8 ;  /* 0x0007b80801007387 */ /* 0x0005e20000100800 */
[----:B-1----:R-:W-:Y:S01]  /*a260*/  IADD3.X R9, R3, UR13, RZ, P3, !PT ;  /* 0x0000000d03097c10 */ /* 0x002fe20009ffe4ff */
[----:B------:R-:W-:Y:S01]  /*a270*/  UIADD3.64 UR12, UR8, 0x2, URZ ;  /* 0x00000002080c7897 */ /* 0x000fe2000fffe03f */
[----:B0-----:R-:W-:-:S03]  /*a280*/  IADD3 R10, P3, R6, UR16, RZ ;  /* 0x00000010060a7c10 */ /* 0x001fc6000ff7e0ff */
[----:B------:R0:W-:Y:S01]  /*a290*/  STL [R1+0x7c0], R9 ;  /* 0x0007c00901007387 */ /* 0x0001e20000100800 */
[----:B--2---:R-:W-:-:S05]  /*a2a0*/  IADD3 R8, P2, R5, UR16, RZ ;  /* 0x0000001005087c10 */ /* 0x004fca000ff5e0ff */
        /* <DEDUP_REMOVED lines=17> */
[----:B--2---:R-:W-:Y:S02]  /*a3c0*/  IADD3 R8, P4, R5, UR54, RZ ;  /* 0x0000003605087c10 */ /* 0x004fe4000ff9e0ff */
[----:B------:R-:W-:-:S03]  /*a3d0*/  ULDC UR61, c[0x0][0x238] ;  /* 0x00008e00003d7ab9 */ /* 0x000fc60000000800 */
        /* <DEDUP_REMOVED lines=14> */
[----:B------:R-:W-:Y:S02]  /*a4c0*/  UIADD3.64 UR52, UR8, 0x202, URZ ;  /* 0x0000020208347897 */ /* 0x000fe4000fffe03f */
[----:B------:R-:W-:Y:S01]  /*a4d0*/  UIADD3.64 UR52, UR8, 0x604, URZ ;  /* 0x0000060408347897 */ /* 0x000fe2000fffe03f */
[----:B0-----:R-:W-:Y:S01]  /*a4e0*/  IADD3 R10, P1, R6, UR50, RZ ;  /* 0x00000032060a7c10 */ /* 0x001fe2000ff3e0ff */
        /* <DEDUP_REMOVED lines=78> */
[----:B-1----:R-:W-:Y:S02]  /*a9d0*/  IADD3.X R8, R3, UR47, RZ, P1, !PT ;  /* 0x0000002f03087c10 */ /* 0x002fe40008ffe4ff */
        /* <DEDUP_REMOVED lines=18> */
[----:B0-----:R-:W-:-:S03]  /*ab00*/  LOP3.LUT R10, R7, 0x20, RZ, 0x3c, !PT ;  /* 0x00000020070a7812 */ /* 0x001fc600078e3cff */
[----:B------:R0:W-:Y:S01]  /*ab10*/  STL [R1+0x8b0], R8 ;  /* 0x0008b00801007387 */ /* 0x0001e20000100800 */
[----:B--2---:R-:W-:-:S05]  /*ab20*/  LOP3.LUT R9, R7, 0x10, RZ, 0x3c, !PT ;  /* 0x0000001007097812 */ /* 0x004fca00078e3cff */
[----:B------:R1:W-:Y:S01]  /*ab30*/  STL [R1+0xc48], R9 ;  /* 0x000c480901007387 */ /* 0x0003e20000100800 */
[----:B0-----:R-:W-:-:S03]  /*ab40*/  LOP3.LUT R8, R7, 0x30, RZ, 0x3c, !PT ;  /* 0x0000003007087812 */ /* 0x001fc600078e3cff */
[----:B------:R0:W-:Y:S04]  /*ab50*/  STL [R1+0xc44], R10 ;  /* 0x000c440a01007387 */ /* 0x0001e80000100800 */
[----:B------:R2:W-:Y:S01]  /*ab60*/  STL [R1+0xc40], R8 ;  /* 0x000c400801007387 */ /* 0x0005e20000100800 */
[C---:B-1----:R-:W-:Y:S02]  /*ab70*/  LOP3.LUT R9, R7.reuse, 0x40, RZ, 0x3c, !PT ;  /* 0x0000004007097812 */ /* 0x042fe400078e3cff */
[----:B0-----:R-:W-:-:S03]  /*ab80*/  LOP3.LUT R10, R7, 0x50, RZ, 0x3c, !PT ;  /* 0x00000050070a7812 */ /* 0x001fc600078e3cff */
[----:B------:R0:W-:Y:S01]  /*ab90*/  STL [R1+0xc3c], R9 ;  /* 0x000c3c0901007387 */ /* 0x0001e20000100800 */
[----:B--2---:R-:W-:-:S03]  /*aba0*/  LOP3.LUT R8, R7, 0x60, RZ, 0x3c, !PT ;  /* 0x0000006007087812 */ /* 0x004fc600078e3cff */
[----:B------:R-:W-:Y:S04]  /*abb0*/  STL [R1+0xc38], R10 ;  /* 0x000c380a01007387 */ /* 0x000fe80000100800 */
[----:B------:R1:W-:Y:S01]  /*abc0*/  STL [R1+0xc34], R8 ;  /* 0x000c340801007387 */ /* 0x0003e20000100800 */
[----:B0-----:R-:W-:Y:S02]  /*abd0*/  LOP3.LUT R9, R7, 0x70, RZ, 0x3c, !PT ;  /* 0x0000007007097812 */ /* 0x001fe400078e3cff */
[----:B------:R-:W-:-:S03]  /*abe0*/  IADD3 R7, P6, R5, UR22, RZ ;  /* 0x0000001605077c10 */ /* 0x000fc6000ffde0ff */
[----:B------:R0:W-:Y:S01]  /*abf0*/  STL [R1+0xc30], R9 ;  /* 0x000c300901007387 */ /* 0x0001e20000100800 */
[----:B-1----:R-:W-:-:S03]  /*ac00*/  IADD3 R8, P3, R6, UR22, RZ ;  /* 0x0000001606087c10 */ /* 0x002fc6000ff7e0ff */
[----:B------:R1:W-:Y:S01]  /*ac10*/  STL [R1+0x8dc], R7 ;  /* 0x0008dc0701007387 */ /* 0x0003e20000100800 */
[----:B------:R-:W-:-:S03]  /*ac20*/  UMOV UR22, UR43 ;  /* 0x0000002b00167c82 */ /* 0x000fc60008000000 */
[----:B------:R2:W-:Y:S01]  /*ac30*/  STL [R1+0x8e4], R8 ;  /* 0x0008e40801007387 */ /* 0x0005e20000100800 */
[----:B0-----:R-:W-:Y:S02]  /*ac40*/  IADD3 R9, P2, R5, UR23, RZ ;  /* 0x0000001705097c10 */ /* 0x001fe4000ff5e0ff */
[----:B-1----:R-:W-:-:S03]  /*ac50*/  IADD3.X R7, R4, UR31, RZ, P1, !PT ;  /* 0x0000001f04077c10 */ /* 0x002fc60008ffe4ff */
[----:B------:R0:W-:Y:S01]  /*ac60*/  STL [R1+0x8ec], R9 ;  /* 0x0008ec0901007387 */ /* 0x0001e20000100800 */
[----:B--2---:R-:W-:-:S03]  /*ac70*/  IADD3 R8, P1, R6, UR23, RZ ;  /* 0x0000001706087c10 */ /* 0x004fc6000ff3e0ff */
[----:B------:R1:W-:Y:S01]  /*ac80*/  STL [R1+0x8b8], R7 ;  /* 0x0008b80701007387 */ /* 0x0003e20000100800 */
[----:B------:R-:W-:-:S03]  /*ac90*/  UMOV UR23, 0x40000040 ;  /* 0x4000004000177882 */ /* 0x000fc60000000000 */
[----:B------:R2:W-:Y:S01]  /*aca0*/  STL [R1+0x8f4], R8 ;  /* 0x0008f40801007387 */ /* 0x0005e20000100800 */
[----:B0-----:R-:W-:Y:S02]  /*acb0*/  IADD3.X R9, R3, UR31, RZ, P0, !PT ;  /* 0x0000001f03097c10 */ /* 0x001fe400087fe4ff */
[----:B-1----:R-:W-:-:S03]  /*acc0*/  IADD3 R7, P0, R5, UR26, RZ ;  /* 0x0000001a05077c10 */ /* 0x002fc6000ff1e0ff */
[----:B------:R0:W-:Y:S01]  /*acd0*/  STL [R1+0x8c0], R9 ;  /* 0x0008c00901007387 */ /* 0x0001e20000100800 */
[----:B--2---:R-:W-:-:S03]  /*ace0*/  IADD3.X R8, R4, UR34, RZ, P5, !PT ;  /* 0x0000002204087c10 */ /* 0x004fc6000affe4ff */
[----:B------:R1:W-:Y:S04]  /*acf0*/  STL [R1+0x8fc], R7 ;  /* 0x0008fc0701007387 */ /* 0x0003e80000100800 */
[----:B------:R2:W-:Y:S01]  /*ad00*/  STL [R1+0x8c8], R8 ;  /* 0x0008c80801007387 */ /* 0x0005e20000100800 */
[----:B0-----:R-:W-:Y:S02]  /*ad10*/  IADD3 R9, P5, R6, UR26, RZ ;  /* 0x0000001a06097c10 */ /* 0x001fe4000ffbe0ff */
[----:B-1----:R-:W-:-:S03]  /*ad20*/  IADD3.X R7, R3, UR34, RZ, P4, !PT ;  /* 0x0000002203077c10 */ /* 0x002fc6000a7fe4ff */
[----:B------:R-:W-:Y:S01]  /*ad30*/  STL [R1+0x904], R9 ;  /* 0x0009040901007387 */ /* 0x000fe20000100800 */
[----:B--2---:R-:W-:-:S03]  /*ad40*/  IADD3 R8, P4, R5, UR27, RZ ;  /* 0x0000001b05087c10 */ /* 0x004fc6000ff9e0ff */
[----:B------:R0:W-:Y:S04]  /*ad50*/  STL [R1+0x8d0], R7 ;  /* 0x0008d00701007387 */ /* 0x0001e80000100800 */
[----:B------:R1:W-:Y:S01]  /*ad60*/  STL [R1+0x90c], R8 ;  /* 0x00090c0801007387 */ /* 0x0003e20000100800 */
[----:B0-----:R-:W-:Y:S02]  /*ad70*/  IADD3.X R7, R4, UR35, RZ, P6, !PT ;  /* 0x0000002304077c10 */ /* 0x001fe4000b7fe4ff */
[----:B------:R-:W-:Y:S02]  /*ad80*/  IADD3 R9, P6, R6, UR27, RZ ;  /* 0x0000001b06097c10 */ /* 0x000fe4000ffde0ff */
[----:B-1----:R-:W-:Y:S01]  /*ad90*/  IADD3.X R8, R3, UR35, RZ, P3, !PT ;  /* 0x0000002303087c10 */ /* 0x002fe20009ffe4ff */
[----:B------:R0:W-:Y:S04]  /*ada0*/  STL [R1+0x8d8], R7 ;  /* 0x0008d80701007387 */ /* 0x0001e80000100800 */
[----:B------:R1:W-:Y:S04]  /*adb0*/  STL [R1+0x914], R9 ;  /* 0x0009140901007387 */ /* 0x0003e80000100800 */
[----:B------:R2:W-:Y:S01]  /*adc0*/  STL [R1+0x8e0], R8 ;  /* 0x0008e00801007387 */ /* 0x0005e20000100800 */
[----:B0-----:R-:W-:-:S02]  /*add0*/  IADD3 R7, P3, R5, UR61, RZ ;  /* 0x0000003d05077c10 */ /* 0x001fc4000ff7e0ff */
[----:B-1----:R-:W-:-:S03]  /*ade0*/  IADD3.X R9, R4, UR38, RZ, P2, !PT ;  /* 0x0000002604097c10 */ /* 0x002fc600097fe4ff */
[----:B------:R0:W-:Y:S01]  /*adf0*/  STL [R1+0x91c], R7 ;  /* 0x00091c0701007387 */ /* 0x0001e20000100800 */
[----:B--2---:R-:W-:-:S03]  /*ae00*/  IADD3 R8, P2, R6, UR21, RZ ;  /* 0x0000001506087c10 */ /* 0x004fc6000ff5e0ff */
[----:B------:R1:W-:Y:S04]  /*ae10*/  STL [R1+0x8e8], R9 ;  /* 0x0008e80901007387 */ /* 0x0003e80000100800 */
[----:B------:R2:W-:Y:S01]  /*ae20*/  STL [R1+0x924], R8 ;  /* 0x0009240801007387 */ /* 0x0005e20000100800 */
[----:B0-----:R-:W-:Y:S02]  /*ae30*/  IADD3.X R7, R3, UR38, RZ, P1, !PT ;  /* 0x0000002603077c10 */ /* 0x001fe40008ffe4ff */
[----:B-1----:R-:W-:-:S03]  /*ae40*/  IADD3.X R9, R4, UR39, RZ, P0, !PT ;  /* 0x0000002704097c10 */ /* 0x002fc600087fe4ff */
[----:B------:R0:W-:Y:S01]  /*ae50*/  STL [R1+0x8f0], R7 ;  /* 0x0008f00701007387 */ /* 0x0001e20000100800 */
[----:B--2---:R-:W-:-:S03]  /*ae60*/  IADD3.X R8, R3, UR39, RZ, P5, !PT ;  /* 0x0000002703087c10 */ /* 0x004fc6000affe4ff */
        /* <DEDUP_REMOVED lines=8> */
[----:B0-----:R-:W-:-:S05]  /*aef0*/  IADD3.X R7, R3, UR30, RZ, P2, !PT ;  /* 0x0000001e03077c10 */ /* 0x001fca00097fe4ff */
[----:B------:R1:W-:Y:S02]  /*af00*/  STL [R1+0x920], R7 ;  /* 0x0009200701007387 */ /* 0x0003e40000100800 */
.L_x_2:
[----:B-1----:R-:W2:Y:S04]  /*af10*/  LDL R7, [R1+0x118] ;  /* 0x0001180001077983 */ /* 0x002ea80000100800 */
[----:B------:R-:W-:Y:S04]  /*af20*/  STL [R1+0x10a0], R223 ;  /* 0x0010a0df01007387 */ /* 0x000fe80000100800 */
        /* <DEDUP_REMOVED lines=133> */
[----:B------:R-:W-:Y:S01]  /*b780*/  STL [R1+0xe94], R225 ;  /* 0x000e94e101007387 */ /* 0x000fe20000100800 */
[----:B------:R-:W-:-:S03]  /*b790*/  MOV R9, UR49 ;  /* 0x0000003100097c02 */ /* 0x000fc60008000f00 */
[----:B------:R-:W-:Y:S01]  /*b7a0*/  STL [R1+0xe90], R220 ;  /* 0x000e90dc01007387 */ /* 0x000fe20000100800 */
[----:B------:R-:W-:-:S03]  /*b7b0*/  MOV R8, UR48 ;  /* 0x0000003000087c02 */ /* 0x000fc60008000f00 */
[----:B------:R-:W-:Y:S01]  /*b7c0*/  STL [R1+0xe8c], R215 ;  /* 0x000e8cd701007387 */ /* 0x000fe20000100800 */
[----:B------:R-:W-:-:S03]  /*b7d0*/  MOV R14, UR53 ;  /* 0x00000035000e7c02 */ /* 0x000fc60008000f00 */
[----:B------:R-:W-:Y:S04]  /*b7e0*/  STL [R1+0xe88], R224 ;  /* 0x000e88e001007387 */ /* 0x000fe80000100800 */
[----:B------:R-:W-:Y:S04]  /*b7f0*/  STL [R1+0xe84], R219 ;  /* 0x000e84db01007387 */ /* 0x000fe80000100800 */
[----:B------:R-:W-:Y:S04]  /*b800*/  STL [R1+0xe80], R214 ;  /* 0x000e80d601007387 */ /* 0x000fe80000100800 */
[----:B-----5:R-:W-:Y:S04]  /*b810*/  STL [R1+0xd54], R2 ;  /* 0x000d540201007387 */ /* 0x020fe80000100800 */
[----:B------:R0:W-:Y:S04]  /*b820*/  STL [R1+0xd50], R0 ;  /* 0x000d500001007387 */ /* 0x0001e80000100800 */
[----:B0-----:R-:W3:Y:S04]  /*b830*/  LDL.LU R0, [R1+0x238] ;  /* 0x0002380001007983 */ /* 0x001ee80000300800 */
[----:B------:R0:W-:Y:S04]  /*b840*/  STL [R1+0xc68], R9 ;  /* 0x000c680901007387 */ /* 0x0001e80000100800 */
[----:B------:R1:W-:Y:S04]  /*b850*/  STL [R1+0xc64], R8 ;  /* 0x000c640801007387 */ /* 0x0003e80000100800 */
[----:B------:R4:W-:Y:S01]  /*b860*/  STL [R1+0xc60], R14 ;  /* 0x000c600e01007387 */ /* 0x0009e20000100800 */
[----:B0-----:R-:W-:-:S02]  /*b870*/  MOV R9, UR52 ;  /* 0x0000003400097c02 */ /* 0x001fc40008000f00 */
[----:B-1----:R-:W-:-:S03]  /*b880*/  MOV R8, UR7 ;  /* 0x0000000700087c02 */ /* 0x002fc60008000f00 */
[----:B------:R0:W-:Y:S01]  /*b890*/  STL [R1+0xc5c], R9 ;  /* 0x000c5c0901007387 */ /* 0x0001e20000100800 */
[----:B----4-:R-:W-:-:S03]  /*b8a0*/  MOV R14, UR6 ;  /* 0x00000006000e7c02 */ /* 0x010fc60008000f00 */
[----:B------:R1:W-:Y:S04]  /*b8b0*/  STL [R1+0xc58], R8 ;  /* 0x000c580801007387 */ /* 0x0003e80000100800 */
[----:B------:R4:W-:Y:S01]  /*b8c0*/  STL [R1+0xc54], R14 ;  /* 0x000c540e01007387 */ /* 0x0009e20000100800 */
[----:B0-----:R-:W-:Y:S02]  /*b8d0*/  MOV R9, UR5 ;  /* 0x0000000500097c02 */ /* 0x001fe40008000f00 */
[----:B-1----:R-:W-:-:S03]  /*b8e0*/  MOV R8, UR4 ;  /* 0x0000000400087c02 */ /* 0x002fc60008000f00 */
[----:B------:R-:W-:Y:S01]  /*b8f0*/  STL [R1+0xc50], R9 ;  /* 0x000c500901007387 */ /* 0x000fe20000100800 */
[----:B----4-:R-:W2:Y:S03]  /*b900*/  LDC R14, c[0x0][0x230] ;  /* 0x00008c00ff0e7b82 */ /* 0x010ea60000000800 */
[----:B------:R0:W-:Y:S01]  /*b910*/  STL [R1+0xc4c], R8 ;  /* 0x000c4c0801007387 */ /* 0x0001e20000100800 */
[----:B------:R-:W-:-:S03]  /*b920*/  PRMT R197, RZ, 0x7610, R197 ;  /* 0x00007610ffc57816 */ /* 0x000fc600000000c5 */
[----:B------:R-:W4:Y:S04]  /*b930*/  LDL R21, [R1+0x918] ;  /* 0x0009180001157983 */ /* 0x000f280000100800 */
[----:B------:R-:W3:Y:S01]  /*b940*/  LDL R20, [R1+0x91c] ;  /* 0x00091c0001147983 */ /* 0x000ee20000100800 */
[----:B--2---:R-:W-:-:S05]  /*b950*/  IMAD R14, R7, -0x80, R14 ;  /* 0xffffff80070e7824 */ /* 0x004fca00078e020e */
[----:B------:R-:W-:Y:S01]  /*b960*/  ISETP.GT.AND P0, PT, R14, RZ, PT ;  /* 0x000000ff0e00720c */ /* 0x000fe20003f04270 */
[----:B------:R-:W-:Y:S04]  /*b970*/  STL [R1+0xd68], R3 ;  /* 0x000d680301007387 */ /* 0x000fe80000100800 */
[----:B------:R-:W-:Y:S04]  /*b980*/  STL [R1+0xd6c], R6 ;  /* 0x000d6c0601007387 */ /* 0x000fe80000100800 */
[----:B------:R-:W-:Y:S04]  /*b990*/  STL [R1+0xd74], R5 ;  /* 0x000d740501007387 */ /* 0x000fe80000100800 */
[----:B0-----:R-:W-:-:S02]  /*b9a0*/  @P0 IMAD.MOV.U32 R8, RZ, RZ, R5 ;  /* 0x000000ffff080224 */ /* 0x001fc400078e0005 */
[----:B------:R-:W-:Y:S01]  /*b9b0*/  @P0 IMAD.MOV.U32 R9, RZ, RZ, R4 ;  /* 0x000000ffff090224 */ /* 0x000fe200078e0004 */
[----:B------:R-:W-:Y:S04]  /*b9c0*/  STL [R1+0xd70], R4 ;  /* 0x000d700401007387 */ /* 0x000fe80000100800 */
[----:B------:R0:W2:Y:S04]  /*b9d0*/  @P0 LDG.E.U8 R197, desc[UR56][R8.64] ;  /* 0x0000003808c50981 */ /* 0x0000a8000c1e1100 */
[----:B------:R-:W0:Y:S04]  /*b9e0*/  LDL R8, [R1+0x920] ;  /* 0x0009200001087983 */ /* 0x000e280000100800 */
[----:B------:R-:W0:Y:S01]  /*b9f0*/  LDL R9, [R1+0x924] ;  /* 0x0009240001097983 */ /* 0x000e220000100800 */
[----:B------:R-:W-:-:S02]  /*ba00*/  ISETP.GT.AND P1, PT, R14, 0x1, PT ;  /* 0x000000010e00780c */ /* 0x000fc40003f24270 */
[----:B------:R-:W-:Y:S02]  /*ba10*/  PRMT R203, RZ, 0x7610, R203 ;  /* 0x00007610ffcb7816 */ /* 0x000fe400000000cb */
[----:B------:R-:W-:-:S09]  /*ba20*/  PRMT R198, RZ, 0x7610, R198 ;  /* 0x00007610ffc67816 */ /* 0x000fd200000000c6 */
[----:B0-----:R-:W-:-:S04]  /*ba30*/  @P1 LOP3.LUT R9, R9, R8, RZ, 0x3c, !PT ;  /* 0x0000000809091212 */ /* 0x001fc800078e3cff */
[----:B------:R-:W-:-:S04]  /*ba40*/  @P1 LOP3.LUT R8, R9, R8, RZ, 0x3c, !PT ;  /* 0x0000000809081212 */ /* 0x000fc800078e3cff */
[----:B------:R-:W-:-:S05]  /*ba50*/  @P1 LOP3.LUT R9, R9, R8, RZ, 0x3c, !PT ;  /* 0x0000000809091212 */ /* 0x000fca00078e3cff */
[----:B------:R3:W2:Y:S02]  /*ba60*/  @P1 LDG.E.U8 R203, desc[UR56][R8.64] ;  /* 0x0000003808cb1981 */ /* 0x0006a4000c1e1100 */
[----:B---3--:R-:W-:Y:S02]  /*ba70*/  @P1 IMAD.MOV.U32 R8, RZ, RZ, R20 ;  /* 0x000000ffff081224 */ /* 0x008fe400078e0014 */
[----:B----4-:R-:W-:Y:S01]  /*ba80*/  @P1 IMAD.MOV.U32 R9, RZ, RZ, R21 ;  /* 0x000000ffff091224 */ /* 0x010fe200078e0015 */
[----:B------:R-:W-:Y:S02]  /*ba90*/  ISETP.GT.AND P2, PT, R14, 0x2, PT ;  /* 0x000000020e00780c */ /* 0x000fe40003f44270 */
[----:B------:R-:W-:Y:S02]  /*baa0*/  PRMT R161, RZ, 0x7610, R161 ;  /* 0x00007610ffa17816 */ /* 0x000fe400000000a1 */
[----:B------:R-:W-:Y:S01]  /*bab0*/  PRMT R195, RZ, 0x7610, R195 ;  /* 0x00007610ffc37816 */ /* 0x000fe200000000c3 */
[----:B------:R0:W3:Y:S01]  /*bac0*/  @P1 LDG.E.U8 R198, desc[UR56][R8.64] ;  /* 0x0000003808c61981 */ /* 0x0000e2000c1e1100 */
[----:B------:R-:W-:Y:S01]  /*bad0*/  PRMT R168, RZ, 0x7610, R168 ;  /* 0x00007610ffa87816 */ /* 0x000fe200000000a8 */
[----:B------:R-:W-:Y:S01]  /*bae0*/  @P0 IMAD.MOV.U32 R7, RZ, RZ, R3 ;  /* 0x000000ffff070224 */ /* 0x000fe200078e0003 */
[----:B------:R-:W-:Y:S01]  /*baf0*/  PRMT R202, RZ, 0x7610, R202 ;  /* 0x00007610ffca7816 */ /* 0x000fe200000000ca */
[----:B------:R-:W4:Y:S04]  /*bb00*/  LDL R21, [R1+0x8f0] ;  /* 0x0008f00001157983 */ /* 0x000f280000100800 */
[----:B------:R-:W2:Y:S04]  /*bb10*/  @P0 LDG.E.U8 R168, desc[UR56][R6.64] ;  /* 0x0000003806a80981 */ /* 0x000ea8000c1e1100 */
[----:B------:R-:W0:Y:S04]  /*bb20*/  LDL R8, [R1+0x910] ;  /* 0x0009100001087983 */ /* 0x000e280000100800 */
[----:B------:R-:W0:Y:S04]  /*bb30*/  LDL R9, [R1+0x914] ;  /* 0x0009140001097983 */ /* 0x000e280000100800 */
[----:B------:R-:W3:Y:S01]  /*bb40*/  LDL R20, [R1+0x8f4] ;  /* 0x0008f40001147983 */ /* 0x000ee20000100800 */
[----:B0-----:R-:W-:-:S04]  /*bb50*/  @P2 LOP3.LUT R9, R9, R8, RZ, 0x3c, !PT ;  /* 0x0000000809092212 */ /* 0x001fc800078e3cff */
[----:B------:R-:W-:-:S04]  /*bb60*/  @P2 LOP3.LUT R8, R9, R8, RZ, 0x3c, !PT ;  /* 0x0000000809082212 */ /* 0x000fc800078e3cff */
[----:B------:R-:W-:-:S05]  /*bb70*/  @P2 LOP3.LUT R9, R9, R8, RZ, 0x3c, !PT ;  /* 0x0000000809092212 */ /* 0x000fca00078e3cff */
[----:B------:R0:W2:Y:S04]  /*bb80*/  @P2 LDG.E.U8 R161, desc[UR56][R8.64] ;  /* 0x0000003808a12981 */ /* 0x0000a8000c1e1100 */
[----:B------:R-:W0:Y:S04]  /*bb90*/  LDL R8, [R1+0x908] ;  /* 0x0009080001087983 */ /* 0x000e280000100800 */
[----:B------:R-:W0:Y:S02]  /*bba0*/  LDL R9, [R1+0x90c] ;  /* 0x00090c0001097983 */ /* 0x000e240000100800 */
[----:B0-----:R-:W-:-:S04]  /*bbb0*/  @P2 LOP3.LUT R9, R9, R8, RZ, 0x3c, !PT ;  /* 0x0000000809092212 */ /* 0x001fc800078e3cff */
[----:B------:R-:W-:-:S04]  /*bbc0*/  @P2 LOP3.LUT R8, R9, R8, RZ, 0x3c, !PT ;  /* 0x0000000809082212 */ /* 0x000fc800078e3cff */
[----:B------:R-:W-:-:S05]  /*bbd0*/  @P2 LOP3.LUT R9, R9, R8, RZ, 0x3c, !PT ;  /* 0x0000000809092212 */ /* 0x000fca00078e3cff */
[----:B------:R0:W2:Y:S04]  /*bbe0*/  @P2 LDG.E.U8 R195, desc[UR56][R8.64] ;  /* 0x0000003808c32981 */ /* 0x0000a8000c1e1100 */
[----:B------:R-:W0:Y:S04]  /*bbf0*/  LDL R8, [R1+0x900] ;  /* 0x0009000001087983 */ /* 0x000e280000100800 */
[----:B------:R-:W0:Y:S01]  /*bc00*/  LDL R9, [R1+0x904] ;  /* 0x0009040001097983 */ /* 0x000e220000100800 */
[----:B------:R-:W-:-:S13]  /*bc10*/  ISETP.GT.AND P0, PT, R14, 0x3, PT ;  /* 0x000000030e00780c */ /* 0x000fda0003f04270 */
[----:B0-----:R-:W-:-:S04]  /*bc20*/  @P0 LOP3.LUT R9, R9, R8, RZ, 0x3c, !PT ;  /* 0x0000000809090212 */ /* 0x001fc800078e3cff */
[----:B------:R-:W-:-:S04]  /*bc30*/  @P0 LOP3.LUT R8, R9, R8, RZ, 0x3c, !PT ;  /* 0x0000000809080212 */ /* 0x000fc800078e3cff */
[----:B------:R-:W-:-:S05]  /*bc40*/  @P0 LOP3.LUT R9, R9, R8, RZ, 0x3c, !PT ;  /* 0x0000000809090212 */ /* 0x000fca00078e3cff */
[----:B------:R0:W2:Y:S04]  /*bc50*/  @P0 LDG.E.U8 R202, desc[UR56][R8.64] ;  /* 0x0000003808ca0981 */ /* 0x0000a8000c1e1100 */
[----:B------:R-:W0:Y:S04]  /*bc60*/  LDL R8, [R1+0x8f8] ;  /* 0x0008f80001087983 */ /* 0x000e280000100800 */
[----:B------:R-:W0:Y:S01]  /*bc70*/  LDL R9, [R1+0x8fc] ;  /* 0x0008fc0001097983 */ /* 0x000e220000100800 */
[----:B------:R-:W-:Y:S02]  /*bc80*/  ISETP.GT.AND P1, PT, R14, 0x4, PT ;  /* 0x000000040e00780c */ /* 0x000fe40003f24270 */
[----:B------:R-:W-:-:S02]  /*bc90*/  PRMT R196, RZ, 0x7610, R196 ;  /* 0x00007610ffc47816 */ /* 0x000fc400000000c4 */
[----:B------:R-:W-:Y:S02]  /*bca0*/  PRMT R163, RZ, 0x7610, R163 ;  /* 0x00007610ffa37816 */ /* 0x000fe400000000a3 */
[----:B0-----:R-:W-:-:S04]  /*bcb0*/  @P0 LOP3.LUT R9, R9, R8, RZ, 0x3c, !PT ;  /* 0x0000000809090212 */ /* 0x001fc800078e3cff */
[----:B------:R-:W-:-:S04]  /*bcc0*/  @P0 LOP3.LUT R8, R9, R8, RZ, 0x3c, !PT ;  /* 0x0000000809080212 */ /* 0x000fc800078e3cff */
[----:B------:R-:W-:-:S05]  /*bcd0*/  @P0 LOP3.LUT R9, R9, R8, RZ, 0x3c, !PT ;  /* 0x0000000809090212 */ /* 0x000fca00078e3cff */
[----:B------:R3:W2:Y:S02]  /*bce0*/  @P0 LDG.E.U8 R196, desc[UR56][R8.64] ;  /* 0x0000003808c40981 */ /* 0x0006a4000c1e1100 */
[----:B---3--:R-:W-:Y:S02]  /*bcf0*/  @P1 IMAD.MOV.U32 R8, RZ, RZ, R20 ;  /* 0x000000ffff081224 */ /* 0x008fe400078e0014 */
[----:B----4-:R-:W-:Y:S01]  /*bd00*/  @P1 IMAD.MOV.U32 R9, RZ, RZ, R21 ;  /* 0x000000ffff091224 */ /* 0x010fe200078e0015 */
[----:B------:R-:W-:Y:S01]  /*bd10*/  PRMT R193, RZ, 0x7610, R193 ;  /* 0x00007610ffc17816 */ /* 0x000fe200000000c1 */
[----:B------:R-:W3:Y:S04]  /*bd20*/  LDL R21, [R1+0x8c8] ;  /* 0x0008c80001157983 */ /* 0x000ee80000100800 */
[----:B------:R0:W4:Y:S01]  /*bd30*/  @P1 LDG.E.U8 R163, desc[UR56][R8.64] ;  /* 0x0000003808a31981 */ /* 0x000122000c1e1100 */
[----:B------:R-:W-:-:S02]  /*bd40*/  ISETP.GT.AND P2, PT, R14, 0x5, PT ;  /* 0x000000050e00780c */ /* 0x000fc40003f44270 */
[----:B------:R-:W-:Y:S01]  /*bd50*/  PRMT R201, RZ, 0x7610, R201 ;  /* 0x00007610ffc97816 */ /* 0x000fe200000000c9 */
[----:B------:R-:W2:Y:S04]  /*bd60*/  LDL R20, [R1+0x8cc] ;  /* 0x0008cc0001147983 */ /* 0x000ea80000100800 */
[----:B------:R-:W0:Y:S04]  /*bd70*/  LDL R8, [R1+0x8e8] ;  /* 0x0008e80001087983 */ /* 0x000e280000100800 */
[----:B------:R-:W0:Y:S02]  /*bd80*/  LDL R9, [R1+0x8ec] ;  /* 0x0008ec0001097983 */ /* 0x000e240000100800 */
[----:B0-----:R-:W-:-:S04]  /*bd90*/  @P1 LOP3.LUT R9, R9, R8, RZ, 0x3c, !PT ;  /* 0x0000000809091212 */ /* 0x001fc800078e3cff */
[----:B------:R-:W-:-:S04]  /*bda0*/  @P1 LOP3.LUT R8, R9, R8, RZ, 0x3c, !PT ;  /* 0x0000000809081212 */ /* 0x000fc800078e3cff */
[----:B------:R-:W-:-:S05]  /*bdb0*/  @P1 LOP3.LUT R9, R9, R8, RZ, 0x3c, !PT ;  /* 0x0000000809091212 */ /* 0x000fca00078e3cff */
[----:B------:R0:W4:Y:S04]  /*bdc0*/  @P1 LDG.E.U8 R193, desc[UR56][R8.64] ;  /* 0x0000003808c11981 */ /* 0x000128000c1e1100 */
[----:B------:R-:W0:Y:S04]  /*bdd0*/  LDL R8, [R1+0x8e0] ;  /* 0x0008e00001087983 */ /* 0x000e280000100800 */
[----:B------:R-:W0:Y:S02]  /*bde0*/  LDL R9, [R1+0x8e4] ;  /* 0x0008e40001097983 */ /* 0x000e240000100800 */
[----:B0-----:R-:W-:-:S04]  /*bdf0*/  @P2 LOP3.LUT R9, R9, R8, RZ, 0x3c, !PT ;  /* 0x0000000809092212 */ /* 0x001fc800078e3cff */
[----:B------:R-:W-:-:S04]  /*be00*/  @P2 LOP3.LUT R8, R9, R8, RZ, 0x3c, !PT ;  /* 0x0000000809082212 */ /* 0x000fc800078e3cff */
[----:B------:R-:W-:-:S05]  /*be10*/  @P2 LOP3.LUT R9, R9, R8, RZ, 0x3c, !PT ;  /* 0x0000000809092212 */ /* 0x000fca00078e3cff */
[----:B------:R0:W4:Y:S04]  /*be20*/  @P2 LDG.E.U8 R201, desc[UR56][R8.64] ;  /* 0x0000003808c92981 */ /* 0x000128000c1e1100 */
[----:B------:R-:W0:Y:S04]  /*be30*/  LDL R8, [R1+0x8d8] ;  /* 0x0008d80001087983 */ /* 0x000e280000100800 */
[----:B------:R-:W0:Y:S01]  /*be40*/  LDL R9, [R1+0x8dc] ;  /* 0x0008dc0001097983 */ /* 0x000e220000100800 */
[----:B------:R-:W-:Y:S02]  /*be50*/  PRMT R194, RZ, 0x7610, R194 ;  /* 0x00007610ffc27816 */ /* 0x000fe400000000c2 */
[----:B0-----:R-:W-:-:S04]  /*be60*/  @P2 LOP3.LUT R9, R9, R8, RZ, 0x3c, !PT ;  /* 0x0000000809092212 */ /* 0x001fc800078e3cff */
[----:B------:R-:W-:-:S04]  /*be70*/  @P2 LOP3.LUT R8, R9, R8, RZ, 0x3c, !PT ;  /* 0x0000000809082212 */ /* 0x000fc800078e3cff */
[----:B------:R-:W-:-:S05]  /*be80*/  @P2 LOP3.LUT R9, R9, R8, RZ, 0x3c, !PT ;  /* 0x0000000809092212 */ /* 0x000fca00078e3cff */
[----:B------:R0:W4:Y:S04]  /*be90*/  @P2 LDG.E.U8 R194, desc[UR56][R8.64] ;  /* 0x0000003808c22981 */ /* 0x000128000c1e1100 */
[----:B------:R-:W0:Y:S04]  /*bea0*/  LDL R8, [R1+0x8d0] ;  /* 0x0008d00001087983 */ /* 0x000e280000100800 */
[----:B------:R-:W0:Y:S01]  /*beb0*/  LDL R9, [R1+0x8d4] ;  /* 0x0008d40001097983 */ /* 0x000e220000100800 */
[----:B------:R-:W-:Y:S02]  /*bec0*/  ISETP.GT.AND P0, PT, R14, 0x6, PT ;  /* 0x000000060e00780c */ /* 0x000fe40003f04270 */
[----:B------:R-:W-:-:S02]  /*bed0*/  PRMT R162, RZ, 0x7610, R162 ;  /* 0x00007610ffa27816 */ /* 0x000fc400000000a2 */
[----:B------:R-:W-:-:S09]  /*bee0*/  PRMT R191, RZ, 0x7610, R191 ;  /* 0x00007610ffbf7816 */ /* 0x000fd200000000bf */
[----:B0-----:R-:W-:-:S04]  /*bef0*/  @P0 LOP3.LUT R9, R9, R8, RZ, 0x3c, !PT ;  /* 0x0000000809090212 */ /* 0x001fc800078e3cff */
[----:B------:R-:W-:-:S04]  /*bf00*/  @P0 LOP3.LUT R8, R9, R8, RZ, 0x3c, !PT ;  /* 0x0000000809080212 */ /* 0x000fc800078e3cff */
[----:B------:R-:W-:-:S05]  /*bf10*/  @P0 LOP3.LUT R9, R9, R8, RZ, 0x3c, !PT ;  /* 0x0000000809090212 */ /* 0x000fca00078e3cff */
[----:B------:R2:W4:Y:S02]  /*bf20*/  @P0 LDG.E.U8 R162, desc[UR56][R8.64] ;  /* 0x0000003808a20981 */ /* 0x000524000c1e1100 */
[----:B--2---:R-:W-:Y:S02]  /*bf30*/  @P0 IMAD.MOV.U32 R8, RZ, RZ, R20 ;  /* 0x000000ffff080224 */ /* 0x004fe400078e0014 */
[----:B---3--:R-:W-:Y:S01]  /*bf40*/  @P0 IMAD.MOV.U32 R9, RZ, RZ, R21 ;  /* 0x000000ffff090224 */ /* 0x008fe200078e0015 */
[----:B------:R-:W-:Y:S01]  /*bf50*/  ISETP.GT.AND P1, PT, R14, 0x7, PT ;  /* 0x000000070e00780c */ /* 0x000fe20003f24270 */
[----:B------:R-:W2:Y:S04]  /*bf60*/  LDL R21, [R1+0x8a0] ;  /* 0x0008a00001157983 */ /* 0x000ea80000100800 */
[----:B------:R0:W3:Y:S01]  /*bf70*/  @P0 LDG.E.U8 R191, desc[UR56][R8.64] ;  /* 0x0000003808bf0981 */ /* 0x0000e2000c1e1100 */
[----:B------:R-:W-:-:S02]  /*bf80*/  PRMT R200, RZ, 0x7610, R200 ;  /* 0x00007610ffc87816 */ /* 0x000fc400000000c8 */
[----:B------:R-:W-:Y:S01]  /*bf90*/  PRMT R192, RZ, 0x7610, R192 ;  /* 0x00007610ffc07816 */ /* 0x000fe200000000c0 */
[----:B------:R-:W4:Y:S04]  /*bfa0*/  LDL R20, [R1+0x8a4] ;  /* 0x0008a40001147983 */ /* 0x000f280000100800 */
[----:B------:R-:W0:Y:S04]  /*bfb0*/  LDL R8, [R1+0x8c0] ;  /* 0x0008c00001087983 */ /* 0x000e280000100800 */
[----:B------:R-:W0:Y:S02]  /*bfc0*/  LDL R9, [R1+0x8c4] ;  /* 0x0008c40001097983 */ /* 0x000e240000100800 */
[----:B0-----:R-:W-:-:S04]  /*bfd0*/  @P1 LOP3.LUT R9, R9, R8, RZ, 0x3c, !PT ;  /* 0x0000000809091212 */ /* 0x001fc800078e3cff */
[----:B------:R-:W-:-:S04]  /*bfe0*/  @P1 LOP3.LUT R8, R9, R8, RZ, 0x3c, !PT ;  /* 0x0000000809081212 */ /* 0x000fc800078e3cff */
[----:B------:R-:W-:-:S05]  /*bff0*/  @P1 LOP3.LUT R9, R9, R8, RZ, 0x3c, !PT ;  /* 0x0000000809091212 */ /* 0x000fca00078e3cff */
[----:B------:R0:W3:Y:S04]  /*c000*/  @P1 LDG.E.U8 R200, desc[UR56][R8.64] ;  /* 0x0000003808c81981 */ /* 0x0000e8000c1e1100 */
[----:B------:R-:W0:Y:S04]  /*c010*/  LDL R8, [R1+0x8b8] ;  /* 0x0008b80001087983 */ /* 0x000e280000100800 */
[----:B------:R-:W0:Y:S02]  /*c020*/  LDL R9, [R1+0x8bc] ;  /* 0x0008bc0001097983 */ /* 0x000e240000100800 */
[----:B0-----:R-:W-:-:S04]  /*c030*/  @P1 LOP3.LUT R9, R9, R8, RZ, 0x3c, !PT ;  /* 0x0000000809091212 */ /* 0x001fc800078e3cff */
[----:B------:R-:W-:-:S04]  /*c040*/  @P1 LOP3.LUT R8, R9, R8, RZ, 0x3c, !PT ;  /* 0x0000000809081212 */ /* 0x000fc800078e3cff */
[----:B------:R-:W-:-:S05]  /*c050*/  @P1 LOP3.LUT R9, R9, R8, RZ, 0x3c, !PT ;  /* 0x0000000809091212 */ /* 0x000fca00078e3cff */
[----:B------:R0:W3:Y:S04]  /*c060*/  @P1 LDG.E.U8 R192, desc[UR56][R8.64] ;  /* 0x0000003808c01981 */ /* 0x0000e8000c1e1100 */
[----:B------:R-:W0:Y:S04]  /*c070*/  LDL R8, [R1+0x8b0] ;  /* 0x0008b00001087983 */ /* 0x000e280000100800 */
[----:B------:R-:W0:Y:S01]  /*c080*/  LDL R9, [R1+0x8b4] ;  /* 0x0008b40001097983 */ /* 0x000e220000100800 */
[----:B------:R-:W-:Y:S02]  /*c090*/  ISETP.GT.AND P2, PT, R14, 0x8, PT ;  /* 0x000000080e00780c */ /* 0x000fe40003f44270 */
[----:B------:R-:W-:-:S11]  /*c0a0*/  PRMT R199, RZ, 0x7610, R199 ;  /* 0x00007610ffc77816 */ /* 0x000fd600000000c7 */
[----:B0-----:R-:W-:-:S04]  /*c0b0*/  @P2 LOP3.LUT R9, R9, R8, RZ, 0x3c, !PT ;  /* 0x0000000809092212 */ /* 0x001fc800078e3cff */
[----:B------:R-:W-:-:S04]  /*c0c0*/  @P2 LOP3.LUT R8, R9, R8, RZ, 0x3c, !PT ;  /* 0x0000000809082212 */ /* 0x000fc800078e3cff */
[----:B------:R-:W-:-:S05]  /*c0d0*/  @P2 LOP3.LUT R9, R9, R8, RZ, 0x3c, !PT ;  /* 0x0000000809092212 */ /* 0x000fca00078e3cff */
[----:B------:R0:W3:Y:S04]  /*c0e0*/  @P2 LDG.E.U8 R199, desc[UR56][R8.64] ;  /* 0x0000003808c72981 */ /* 0x0000e8000c1e1100 */
        /* <DEDUP_REMOVED lines=8> */
[----:B------:R4:W3:Y:S02]  /*c170*/  @P2 LDG.E.U8 R189, desc[UR56][R8.64] ;  /* 0x0000003808bd2981 */ /* 0x0008e4000c1e1100 */
[----:B----4-:R-:W-:Y:S02]  /*c180*/  @P0 IMAD.MOV.U32 R8, RZ, RZ, R20 ;  /* 0x000000ffff080224 */ /* 0x010fe400078e0014 */
[----:B--2---:R-:W-:Y:S01]  /*c190*/  @P0 IMAD.MOV.U32 R9, RZ, RZ, R21 ;  /* 0x000000ffff090224 */ /* 0x004fe200078e0015 */
[----:B------:R-:W-:Y:S01]  /*c1a0*/  PRMT R190, RZ, 0x7610, R190 ;  /* 0x00007610ffbe7816 */ /* 0x000fe200000000be */
[----:B------:R-:W2:Y:S04]  /*c1b0*/  LDL R21, [R1+0x878] ;  /* 0x0008780001157983 */ /* 0x000ea80000100800 */
[----:B------:R0:W4:Y:S01]  /*c1c0*/  @P0 LDG.E.U8 R160, desc[UR56][R8.64] ;  /* 0x0000003808a00981 */ /* 0x000122000c1e1100 */
[----:B------:R-:W-:-:S02]  /*c1d0*/  ISETP.GT.AND P1, PT, R14, 0xa, PT ;  /* 0x0000000a0e00780c */ /* 0x000fc40003f24270 */
[----:B------:R-:W-:Y:S01]  /*c1e0*/  PRMT R187, RZ, 0x7610, R187 ;  /* 0x00007610ffbb7816 */ /* 0x000fe200000000bb */
[----:B------:R-:W3:Y:S04]  /*c1f0*/  LDL R20, [R1+0x87c] ;  /* 0x00087c0001147983 */ /* 0x000ee80000100800 */
        /* <DEDUP_REMOVED lines=28> */
[----:B---3--:R-:W-:Y:S02]  /*c3c0*/  @P2 IMAD.MOV.U32 R8, RZ, RZ, R20 ;  /* 0x000000ffff082224 */ /* 0x008fe400078e0014 */
[----:B--2---:R-:W-:Y:S01]  /*c3d0*/  @P2 IMAD.MOV.U32 R9, RZ, RZ, R21 ;  /* 0x000000ffff092224 */ /* 0x004fe200078e0015 */
        /* <DEDUP_REMOVED lines=151> */
[----:B------:R-:W2:Y:S04]  /*cd50*/  LDL R20, [R1+0x7b4] ;  /* 0x0007b40001147983 */ /* 0x000ea80000100800 */
        /* <DEDUP_REMOVED lines=14> */
[C---:B------:R-:W-:Y:S02]  /*ce40*/  ISETP.GT.AND P2, PT, R14.reuse, 0x17, PT ;  /* 0x000000170e00780c */ /* 0x040fe40003f44270 */
[----:B------:R-:W-:-:S02]  /*ce50*/  ISETP.GT.AND P0, PT, R14, 0x18, PT ;  /* 0x000000180e00780c */ /* 0x000fc40003f04270 */
[----:B------:R-:W-:Y:S02]  /*ce60*/  PRMT R16, RZ, 0x7610, R16 ;  /* 0x00007610ff107816 */ /* 0x000fe40000000010 */
[----:B------:R-:W-:-:S09]  /*ce70*/  PRMT R10, RZ, 0x7610, R10 ;  /* 0x00007610ff0a7816 */ /* 0x000fd2000000000a */
[----:B--2---:R1:W2:Y:S04]  /*ce80*/  @P0 LDG.E.U8 R10, desc[UR56][R20.64] ;  /* 0x00000038140a0981 */ /* 0x0042a8000c1e1100 */
[----:B------:R-:W1:Y:S04]  /*ce90*/  LDL R20, [R1+0x7a8] ;  /* 0x0007a80001147983 */ /* 0x000e680000100800 */
[----:B------:R-:W1:Y:S01]  /*cea0*/  LDL R21, [R1+0x7ac] ;  /* 0x0007ac0001157983 */ /* 0x000e620000100800 */
[----:B0-----:R-:W-:-:S04]  /*ceb0*/  @P2 LOP3.LUT R9, R9, R8, RZ, 0x3c, !PT ;  /* 0x0000000809092212 */ /* 0x001fc800078e3cff */
[----:B------:R-:W-:-:S04]  /*cec0*/  @P2 LOP3.LUT R8, R9, R8, RZ, 0x3c, !PT ;  /* 0x0000000809082212 */ /* 0x000fc800078e3cff */
[----:B------:R-:W-:-:S05]  /*ced0*/  @P2 LOP3.LUT R9, R9, R8, RZ, 0x3c, !PT ;  /* 0x0000000809092212 */ /* 0x000fca00078e3cff */
[----:B------:R0:W2:Y:S04]  /*cee0*/  @P2 LDG.E.U8 R16, desc[UR56][R8.64] ;  /* 0x0000003808102981 */ /* 0x0000a8000c1e1100 */
[----:B------:R-:W0:Y:S04]  /*cef0*/  LDL R8, [R1+0x7b8] ;  /* 0x0007b80001087983 */ /* 0x000e280000100800 */
[----:B------:R-:W0:Y:S01]  /*cf00*/  LDL R9, [R1+0x7bc] ;  /* 0x0007bc0001097983 */ /* 0x000e220000100800 */
[----:B------:R-:W-:Y:S02]  /*cf10*/  PRMT R13, RZ, 0x7610, R13 ;  /* 0x00007610ff0d7816 */ /* 0x000fe4000000000d */
[----:B-1----:R-:W-:-:S04]  /*cf20*/  @P0 LOP3.LUT R21, R21, R20, RZ, 0x3c, !PT ;  /* 0x0000001415150212 */ /* 0x002fc800078e3cff */
[----:B------:R-:W-:-:S04]  /*cf30*/  @P0 LOP3.LUT R20, R21, R20, RZ, 0x3c, !PT ;  /* 0x0000001415140212 */ /* 0x000fc800078e3cff */
[----:B------:R-:W-:Y:S02]  /*cf40*/  @P0 LOP3.LUT R21, R21, R20, RZ, 0x3c, !PT ;  /* 0x0000001415150212 */ /* 0x000fe400078e3cff */
[----:B0-----:R-:W-:-:S04]  /*cf50*/  @P2 LOP3.LUT R9, R9, R8, RZ, 0x3c, !PT ;  /* 0x0000000809092212 */ /* 0x001fc800078e3cff */
[----:B------:R-:W-:-:S04]  /*cf60*/  @P2 LOP3.LUT R8, R9, R8, RZ, 0x3c, !PT ;  /* 0x0000000809082212 */ /* 0x000fc800078e3cff */
[----:B------:R-:W-:-:S05]  /*cf70*/  @P2 LOP3.LUT R9, R9, R8, RZ, 0x3c, !PT ;  /* 0x0000000809092212 */ /* 0x000fca00078e3cff */
[----:B------:R0:W2:Y:S02]  /*cf80*/  @P2 LDG.E.U8 R13, desc[UR56][R8.64] ;  /* 0x00000038080d2981 */ /* 0x0000a4000c1e1100 */
[----:B0-----:R-:W-:-:S06]  /*cf90*/  PRMT R8, RZ, 0x7610, R8 ;  /* 0x00007610ff087816 */ /* 0x001fcc0000000008 */
[----:B------:R0:W2:Y:S04]  /*cfa0*/  @P0 LDG.E.U8 R8, desc[UR56][R20.64] ;  /* 0x0000003814080981 */ /* 0x0000a8000c1e1100 */
[----:B------:R-:W0:Y:S04]  /*cfb0*/  LDL R20, [R1+0x7a0] ;  /* 0x0007a00001147983 */ /* 0x000e280000100800 */
[----:B------:R-:W0:Y:S01]  /*cfc0*/  LDL R21, [R1+0x7a4] ;  /* 0x0007a40001157983 */ /* 0x000e220000100800 */
[----:B------:R-:W-:Y:S02]  /*cfd0*/  ISETP.GT.AND P1, PT, R14, 0x19, PT ;  /* 0x000000190e00780c */ /* 0x000fe40003f24270 */
[----:B------:R-:W-:-:S11]  /*cfe0*/  PRMT R11, RZ, 0x7610, R11 ;  /* 0x00007610ff0b7816 */ /* 0x000fd6000000000b */
[----:B0-----:R-:W-:-:S04]  /*cff0*/  @P1 LOP3.LUT R21, R21, R20, RZ, 0x3c, !PT ;  /* 0x0000001415151212 */ /* 0x001fc800078e3cff */
[----:B------:R-:W-:-:S04]  /*d000*/  @P1 LOP3.LUT R20, R21, R20, RZ, 0x3c, !PT ;  /* 0x0000001415141212 */ /* 0x000fc800078e3cff */
[----:B------:R-:W-:-:S05]  /*d010*/  @P1 LOP3.LUT R21, R21, R20, RZ, 0x3c, !PT ;  /* 0x0000001415151212 */ /* 0x000fca00078e3cff */
[----:B------:R0:W2:Y:S04]  /*d020*/  @P1 LDG.E.U8 R11, desc[UR56][R20.64] ;  /* 0x00000038140b1981 */ /* 0x0000a8000c1e1100 */
[----:B------:R-:W0:Y:S04]  /*d030*/  LDL R20, [R1+0x798] ;  /* 0x0007980001147983 */ /* 0x000e280000100800 */
[----:B------:R-:W0:Y:S01]  /*d040*/  LDL R21, [R1+0x79c] ;  /* 0x00079c0001157983 */ /* 0x000e220000100800 */
[----:B------:R-:W-:Y:S02]  /*d050*/  PRMT R9, RZ, 0x7610, R9 ;  /* 0x00007610ff097816 */ /* 0x000fe40000000009 */
[----:B0-----:R-:W-:-:S04]  /*d060*/  @P1 LOP3.LUT R21, R21, R20, RZ, 0x3c, !PT ;  /* 0x0000001415151212 */ /* 0x001fc800078e3cff */
[----:B------:R-:W-:-:S04]  /*d070*/  @P1 LOP3.LUT R20, R21, R20, RZ, 0x3c, !PT ;  /* 0x0000001415141212 */ /* 0x000fc800078e3cff */
[----:B------:R-:W-:-:S05]  /*d080*/  @P1 LOP3.LUT R21, R21, R20, RZ, 0x3c, !PT ;  /* 0x0000001415151212 */ /* 0x000fca00078e3cff */
        /* <DEDUP_REMOVED lines=8> */
[----:B------:R-:W4:Y:S04]  /*d110*/  @P2 LDG.E.U8 R252, desc[UR56][R20.64] ;  /* 0x0000003814fc2981 */ /* 0x000f28000c1e1100 */
[----:B----4-:R0:W-:Y:S04]  /*d120*/  STL [R1+0x7c], R252 ;  /* 0x00007cfc01007387 */ /* 0x0101e80000100800 */
[----:B0-----:R-:W4:Y:S04]  /*d130*/  LDL.LU R252, [R1+0x10ac] ;  /* 0x0010ac0001fc7983 */ /* 0x001f280000300800 */
[----:B------:R-:W3:Y:S04]  /*d140*/  LDL R20, [R1+0x788] ;  /* 0x0007880001147983 */ /* 0x000ee80000100800 */
[----:B------:R-:W3:Y:S01]  /*d150*/  LDL R21, [R1+0x78c] ;  /* 0x00078c0001157983 */ /* 0x000ee20000100800 */
[----:B------:R-:W-:-:S02]  /*d160*/  PRMT R223, RZ, 0x7610, R223 ;  /* 0x00007610ffdf7816 */ /* 0x000fc400000000df */
[----:B---3--:R-:W-:-:S04]  /*d170*/  @P2 LOP3.LUT R21, R21, R20, RZ, 0x3c, !PT ;  /* 0x0000001415152212 */ /* 0x008fc800078e3cff */
[----:B------:R-:W-:-:S04]  /*d180*/  @P2 LOP3.LUT R20, R21, R20, RZ, 0x3c, !PT ;  /* 0x0000001415142212 */ /* 0x000fc800078e3cff */
[----:B------:R-:W-:-:S05]  /*d190*/  @P2 LOP3.LUT R21, R21, R20, RZ, 0x3c, !PT ;  /* 0x0000001415152212 */ /* 0x000fca00078e3cff */
[----:B------:R-:W3:Y:S01]  /*d1a0*/  @P2 LDG.E.U8 R223, desc[UR56][R20.64] ;  /* 0x0000003814df2981 */ /* 0x000ee2000c1e1100 */
[----:B------:R-:W-:-:S03]  /*d1b0*/  ISETP.GT.AND P0, PT, R14, 0x1b, PT ;  /* 0x0000001b0e00780c */ /* 0x000fc60003f04270 */
[----:B---3--:R0:W-:Y:S04]  /*d1c0*/  STL [R1+0x88], R223 ;  /* 0x000088df01007387 */ /* 0x0081e80000100800 */
[----:B0-----:R-:W3:Y:S04]  /*d1d0*/  LDL.LU R223, [R1+0x10a8] ;  /* 0x0010a80001df7983 */ /* 0x001ee80000300800 */
[----:B------:R-:W2:Y:S04]  /*d1e0*/  LDL R20, [R1+0x780] ;  /* 0x0007800001147983 */ /* 0x000ea80000100800 */
[----:B------:R-:W2:Y:S01]  /*d1f0*/  LDL R21, [R1+0x784] ;  /* 0x0007840001157983 */ /* 0x000ea20000100800 */
[----:B------:R-:W-:-:S02]  /*d200*/  PRMT R7, RZ, 0x7610, R7 ;  /* 0x00007610ff077816 */ /* 0x000fc40000000007 */
[----:B--2---:R-:W-:-:S04]  /*d210*/  @P0 LOP3.LUT R21, R21, R20, RZ, 0x3c, !PT ;  /* 0x0000001415150212 */ /* 0x004fc800078e3cff */
[----:B------:R-:W-:-:S04]  /*d220*/  @P0 LOP3.LUT R20, R21, R20, RZ, 0x3c, !PT ;  /* 0x0000001415140212 */ /* 0x000fc800078e3cff */
[----:B------:R-:W-:-:S05]  /*d230*/  @P0 LOP3.LUT R21, R21, R20, RZ, 0x3c, !PT ;  /* 0x0000001415150212 */ /* 0x000fca00078e3cff */
[----:B------:R0:W2:Y:S04]  /*d240*/  @P0 LDG.E.U8 R7, desc[UR56][R20.64] ;  /* 0x0000003814070981 */ /* 0x0000a8000c1e1100 */
[----:B------:R-:W0:Y:S04]  /*d250*/  LDL R20, [R1+0x778] ;  /* 0x0007780001147983 */ /* 0x000e280000100800 */
[----:B------:R-:W0:Y:S01]  /*d260*/  LDL R21, [R1+0x77c] ;  /* 0x00077c0001157983 */ /* 0x000e220000100800 */
[----:B----4-:R-:W-:Y:S02]  /*d270*/  PRMT R252, RZ, 0x7610, R252 ;  /* 0x00007610fffc7816 */ /* 0x010fe400000000fc */
[----:B0-----:R-:W-:-:S04]  /*d280*/  @P0 LOP3.LUT R21, R21, R20, RZ, 0x3c, !PT ;  /* 0x0000001415150212 */ /* 0x001fc800078e3cff */
[----:B------:R-:W-:-:S04]  /*d290*/  @P0 LOP3.LUT R20, R21, R20, RZ, 0x3c, !PT ;  /* 0x0000001415140212 */ /* 0x000fc800078e3cff */
[----:B------:R-:W-:-:S05]  /*d2a0*/  @P0 LOP3.LUT R21, R21, R20, RZ, 0x3c, !PT ;  /* 0x0000001415150212 */ /* 0x000fca00078e3cff */
[----:B------:R-:W4:Y:S01]  /*d2b0*/  @P0 LDG.E.U8 R252, desc[UR56][R20.64] ;  /* 0x0000003814fc0981 */ /* 0x000f22000c1e1100 */
[----:B------:R-:W-:-:S03]  /*d2c0*/  ISETP.GT.AND P1, PT, R14, 0x1c, PT ;  /* 0x0000001c0e00780c */ /* 0x000fc60003f24270 */
[----:B----4-:R0:W-:Y:S04]  /*d2d0*/  STL [R1+0x80], R252 ;  /* 0x000080fc01007387 */ /* 0x0101e80000100800 */
[----:B0-----:R-:W4:Y:S04]  /*d2e0*/  LDL.LU R252, [R1+0x10a4] ;  /* 0x0010a40001fc7983 */ /* 0x001f280000300800 */
[----:B------:R-:W2:Y:S04]  /*d2f0*/  LDL R20, [R1+0x770] ;  /* 0x0007700001147983 */ /* 0x000ea80000100800 */
[----:B------:R-:W2:Y:S01]  /*d300*/  LDL R21, [R1+0x774] ;  /* 0x0007740001157983 */ /* 0x000ea20000100800 */
[----:B---3--:R-:W-:-:S02]  /*d310*/  PRMT R223, RZ, 0x7610, R223 ;  /* 0x00007610ffdf7816 */ /* 0x008fc400000000df */
[----:B--2---:R-:W-:-:S04]  /*d320*/  @P1 LOP3.LUT R21, R21, R20, RZ, 0x3c, !PT ;  /* 0x0000001415151212 */ /* 0x004fc800078e3cff */
[----:B------:R-:W-:-:S04]  /*d330*/  @P1 LOP3.LUT R20, R21, R20, RZ, 0x3c, !PT ;  /* 0x0000001415141212 */ /* 0x000fc800078e3cff */
[----:B------:R-:W-:-:S05]  /*d340*/  @P1 LOP3.LUT R21, R21, R20, RZ, 0x3c, !PT ;  /* 0x0000001415151212 */ /* 0x000fca00078e3cff */
[----:B------:R-:W2:Y:S04]  /*d350*/  @P1 LDG.E.U8 R223, desc[UR56][R20.64] ;  /* 0x0000003814df1981 */ /* 0x000ea8000c1e1100 */
[----:B--2---:R0:W-:Y:S04]  /*d360*/  STL [R1+0x84], R223 ;  /* 0x000084df01007387 */ /* 0x0041e80000100800 */
[----:B0-----:R-:W2:Y:S04]  /*d370*/  LDL.LU R223, [R1+0x10a0] ;  /* 0x0010a00001df7983 */ /* 0x001ea80000300800 */
[----:B------:R-:W3:Y:S04]  /*d380*/  LDL R20, [R1+0x768] ;  /* 0x0007680001147983 */ /* 0x000ee80000100800 */
[----:B------:R-:W3:Y:S01]  /*d390*/  LDL R21, [R1+0x76c] ;  /* 0x00076c0001157983 */ /* 0x000ee20000100800 */
[----:B----4-:R-:W-:-:S02]  /*d3a0*/  PRMT R252, RZ, 0x7610, R252 ;  /* 0x00007610fffc7816 */ /* 0x010fc400000000fc */
[----:B---3--:R-:W-:-:S04]  /*d3b0*/  @P1 LOP3.LUT R21, R21, R20, RZ, 0x3c, !PT ;  /* 0x0000001415151212 */ /* 0x008fc800078e3cff */
[----:B------:R-:W-:-:S04]  /*d3c0*/  @P1 LOP3.LUT R20, R21, R20, RZ, 0x3c, !PT ;  /* 0x0000001415141212 */ /* 0x000fc800078e3cff */
[----:B------:R-:W-:-:S05]  /*d3d0*/  @P1 LOP3.LUT R21, R21, R20, RZ, 0x3c, !PT ;  /* 0x0000001415151212 */ /* 0x000fca00078e3cff */
[----:B------:R-:W3:Y:S01]  /*d3e0*/  @P1 LDG.E.U8 R252, desc[UR56][R20.64] ;  /* 0x0000003814fc1981 */ /* 0x000ee2000c1e1100 */
[----:B------:R-:W-:-:S03]  /*d3f0*/  ISETP.GT.AND P2, PT, R14, 0x1d, PT ;  /* 0x0000001d0e00780c */ /* 0x000fc60003f44270 */
[----:B---3--:R0:W-:Y:S04]  /*d400*/  STL [R1+0x90], R252 ;  /* 0x000090fc01007387 */ /* 0x0081e80000100800 */
[----:B0-----:R-:W3:Y:S04]  /*d410*/  LDL.LU R252, [R1+0x109c] ;  /* 0x00109c0001fc7983 */ /* 0x001ee80000300800 */
[----:B------:R-:W4:Y:S04]  /*d420*/  LDL R20, [R1+0x760] ;  /* 0x0007600001147983 */ /* 0x000f280000100800 */
[----:B------:R-:W4:Y:S01]  /*d430*/  LDL R21, [R1+0x764] ;  /* 0x0007640001157983 */ /* 0x000f220000100800 */
[----:B--2---:R-:W-:-:S02]  /*d440*/  PRMT R223, RZ, 0x7610, R223 ;  /* 0x00007610ffdf7816 */ /* 0x004fc400000000df */
[----:B----4-:R-:W-:-:S04]  /*d450*/  @P2 LOP3.LUT R21, R21, R20, RZ, 0x3c, !PT ;  /* 0x0000001415152212 */ /* 0x010fc800078e3cff */
[----:B------:R-:W-:-:S04]  /*d460*/  @P2 LOP3.LUT R20, R21, R20, RZ, 0x3c, !PT ;  /* 0x0000001415142212 */ /* 0x000fc800078e3cff */
[----:B------:R-:W-:-:S05]  /*d470*/  @P2 LOP3.LUT R21, R21, R20, RZ, 0x3c, !PT ;  /* 0x0000001415152212 */ /* 0x000fca00078e3cff */
[----:B------:R0:W2:Y:S04]  /*d480*/  @P2 LDG.E.U8 R223, desc[UR56][R20.64] ;  /* 0x0000003814df2981 */ /* 0x0000a8000c1e1100 */
[----:B------:R-:W0:Y:S04]  /*d490*/  LDL R20, [R1+0x758] ;  /* 0x0007580001147983 */ /* 0x000e280000100800 */
[----:B------:R-:W0:Y:S01]  /*d4a0*/  LDL R21, [R1+0x75c] ;  /* 0x00075c0001157983 */ /* 0x000e220000100800 */
[----:B---3--:R-:W-:Y:S02]  /*d4b0*/  PRMT R252, RZ, 0x7610, R252 ;  /* 0x00007610fffc7816 */ /* 0x008fe400000000fc */
        /* <DEDUP_REMOVED lines=14> */
[----:B------:R-:W2:Y:S04]  /*d5a0*/  LDL R20, [R1+0x748] ;  /* 0x0007480001147983 */ /* 0x000ea80000100800 */
[----:B------:R-:W2:Y:S01]  /*d5b0*/  LDL R21, [R1+0x74c] ;  /* 0x00074c0001157983 */ /* 0x000ea20000100800 */
[----:B------:R-:W-:-:S02]  /*d5c0*/  PRMT R251, RZ, 0x7610, R251 ;  /* 0x00007610fffb7816 */ /* 0x000fc400000000fb */
[----:B--2---:R-:W-:-:S04]  /*d5d0*/  @P0 LOP3.LUT R21, R21, R20, RZ, 0x3c, !PT ;  /* 0x0000001415150212 */ /* 0x004fc800078e3cff */
[----:B------:R-:W-:-:S04]  /*d5e0*/  @P0 LOP3.LUT R20, R21, R20, RZ, 0x3c, !PT ;  /* 0x0000001415140212 */ /* 0x000fc800078e3cff */
[----:B------:R-:W-:-:S05]  /*d5f0*/  @P0 LOP3.LUT R21, R21, R20, RZ, 0x3c, !PT ;  /* 0x0000001415150212 */ /* 0x000fca00078e3cff */
[----:B------:R-:W2:Y:S01]  /*d600*/  @P0 LDG.E.U8 R251, desc[UR56][R20.64] ;  /* 0x0000003814fb0981 */ /* 0x000ea2000c1e1100 */
[----:B------:R-:W-:-:S03]  /*d610*/  ISETP.GT.AND P1, PT, R14, 0x1f, PT ;  /* 0x0000001f0e00780c */ /* 0x000fc60003f24270 */
        /* <DEDUP_REMOVED lines=8> */
[----:B------:R0:W3:Y:S04]  /*d6a0*/  @P1 LDG.E.U8 R218, desc[UR56][R20.64] ;  /* 0x0000003814da1981 */ /* 0x0000e8000c1e1100 */
[----:B------:R-:W0:Y:S04]  /*d6b0*/  LDL R20, [R1+0x738] ;  /* 0x0007380001147983 */ /* 0x000e280000100800 */
[----:B------:R-:W0:Y:S01]  /*d6c0*/  LDL R21, [R1+0x73c] ;  /* 0x00073c0001157983 */ /* 0x000e220000100800 */
[----:B--2---:R-:W-:Y:S02]  /*d6d0*/  PRMT R251, RZ, 0x7610, R251 ;  /* 0x00007610fffb7816 */ /* 0x004fe400000000fb */
        /* <DEDUP_REMOVED lines=26> */
[----:B----4-:R-:W-:-:S02]  /*d880*/  PRMT R217, RZ, 0x7610, R217 ;  /* 0x00007610ffd97816 */ /* 0x010fc400000000d9 */
[----:B--2---:R-:W-:-:S04]  /*d890*/  @P0 LOP3.LUT R21, R21, R20, RZ, 0x3c, !PT ;  /* 0x0000001415150212 */ /* 0x004fc800078e3cff */
        /* <DEDUP_REMOVED lines=39> */
[----:B------:R-:W-:Y:S02]  /*db10*/  PRMT R250, RZ, 0x7610, R250 ;  /* 0x00007610fffa7816 */ /* 0x000fe400000000fa */
[----:B0-----:R-:W-:-:S04]  /*db20*/  @P2 LOP3.LUT R21, R21, R20, RZ, 0x3c, !PT ;  /* 0x0000001415152212 */ /* 0x001fc800078e3cff */
[----:B------:R-:W-:-:S04]  /*db30*/  @P2 LOP3.LUT R20, R21, R20, RZ, 0x3c, !PT ;  /* 0x0000001415142212 */ /* 0x000fc800078e3cff */
[----:B------:R-:W-:-:S05]  /*db40*/  @P2 LOP3.LUT R21, R21, R20, RZ, 0x3c, !PT ;  /* 0x0000001415152212 */ /* 0x000fca00078e3cff */
[----:B------:R-:W4:Y:S01]  /*db50*/  @P2 LDG.E.U8 R250, desc[UR56][R20.64] ;  /* 0x0000003814fa2981 */ /* 0x000f22000c1e1100 */
[----:B------:R-:W-:-:S03]  /*db60*/  ISETP.GT.AND P0, PT, R14, 0x24, PT ;  /* 0x000000240e00780c */ /* 0x000fc60003f04270 */
[----:B----4-:R0:W-:Y:S04]  /*db70*/  STL [R1+0xa0], R250 ;  /* 0x0000a0fa01007387 */ /* 0x0101e80000100800 */
[----:B0-----:R-:W4:Y:S04]  /*db80*/  LDL.LU R250, [R1+0x1080] ;  /* 0x0010800001fa7983 */ /* 0x001f280000300800 */
[----:B------:R-:W3:Y:S04]  /*db90*/  LDL R20, [R1+0x6f0] ;  /* 0x0006f00001147983 */ /* 0x000ee80000100800 */
[----:B------:R-:W3:Y:S01]  /*dba0*/  LDL R21, [R1+0x6f4] ;  /* 0x0006f40001157983 */ /* 0x000ee20000100800 */
[----:B--2---:R-:W-:-:S02]  /*dbb0*/  PRMT R213, RZ, 0x7610, R213 ;  /* 0x00007610ffd57816 */ /* 0x004fc400000000d5 */
[----:B---3--:R-:W-:-:S04]  /*dbc0*/  @P0 LOP3.LUT R21, R21, R20, RZ, 0x3c, !PT ;  /* 0x0000001415150212 */ /* 0x008fc800078e3cff */
        /* <DEDUP_REMOVED lines=34> */
[----:B------:R-:W-:-:S02]  /*ddf0*/  PRMT R249, RZ, 0x7610, R249 ;  /* 0x00007610fff97816 */ /* 0x000fc400000000f9 */
[----:B----4-:R-:W-:-:S04]  /*de00*/  @P2 LOP3.LUT R21, R21, R20, RZ, 0x3c, !PT ;  /* 0x0000001415152212 */ /* 0x010fc800078e3cff */
[----:B------:R-:W-:-:S04]  /*de10*/  @P2 LOP3.LUT R20, R21, R20, RZ, 0x3c, !PT ;  /* 0x0000001415142212 */ /* 0x000fc800078e3cff */
[----:B------:R-:W-:-:S05]  /*de20*/  @P2 LOP3.LUT R21, R21, R20, RZ, 0x3c, !PT ;  /* 0x0000001415152212 */ /* 0x000fca00078e3cff */
[----:B------:R-:W4:Y:S04]  /*de30*/  @P2 LDG.E.U8 R249, desc[UR56][R20.64] ;  /* 0x0000003814f92981 */ /* 0x000f28000c1e1100 */
        /* <DEDUP_REMOVED lines=18> */
[----:B------:R-:W3:Y:S04]  /*df60*/  @P0 LDG.E.U8 R249, desc[UR56][R20.64] ;  /* 0x0000003814f90981 */ /* 0x000ee8000c1e1100 */
        /* <DEDUP_REMOVED lines=8> */
[----:B------:R-:W2:Y:S01]  /*dff0*/  @P0 LDG.E.U8 R250, desc[UR56][R20.64] ;  /* 0x0000003814fa0981 */ /* 0x000ea2000c1e1100 */
[----:B------:R-:W-:-:S03]  /*e000*/  ISETP.GT.AND P1, PT, R14, 0x28, PT ;  /* 0x000000280e00780c */ /* 0x000fc60003f24270 */
[----:B--2---:R0:W-:Y:S04]  /*e010*/  STL [R1+0xd4], R250 ;  /* 0x0000d4fa01007387 */ /* 0x0041e80000100800 */
[----:B0-----:R-:W2:Y:S04]  /*e020*/  LDL.LU R250, [R1+0x1064] ;  /* 0x0010640001fa7983 */ /* 0x001ea80000300800 */
[----:B------:R-:W4:Y:S04]  /*e030*/  LDL R20, [R1+0x6b0] ;  /* 0x0006b00001147983 */ /* 0x000f280000100800 */
[----:B------:R-:W4:Y:S01]  /*e040*/  LDL R21, [R1+0x6b4] ;  /* 0x0006b40001157983 */ /* 0x000f220000100800 */
[----:B---3--:R-:W-:-:S02]  /*e050*/  PRMT R249, RZ, 0x7610, R249 ;  /* 0x00007610fff97816 */ /* 0x008fc400000000f9 */
[----:B----4-:R-:W-:-:S04]  /*e060*/  @P1 LOP3.LUT R21, R21, R20, RZ, 0x3c, !PT ;  /* 0x0000001415151212 */ /* 0x010fc800078e3cff */
        /* <DEDUP_REMOVED lines=340> */
[----:B------:R-:W-:-:S02]  /*f5b0*/  PRMT R2, RZ, 0x7610, R2 ;  /* 0x00007610ff027816 */ /* 0x000fc40000000002 */
[----:B----4-:R-:W-:-:S04]  /*f5c0*/  @P1 LOP3.LUT R21, R21, R20, RZ, 0x3c, !PT ;  /* 0x0000001415151212 */ /* 0x010fc800078e3cff */
[----:B------:R-:W-:-:S04]  /*f5d0*/  @P1 LOP3.LUT R20, R21, R20, RZ, 0x3c, !PT ;  /* 0x0000001415141212 */ /* 0x000fc800078e3cff */
[----:B------:R-:W-:-:S05]  /*f5e0*/  @P1 LOP3.LUT R21, R21, R20, RZ, 0x3c, !PT ;  /* 0x0000001415151212 */ /* 0x000fca00078e3cff */
[----:B------:R0:W4:Y:S04]  /*f5f0*/  @P1 LDG.E.U8 R2, desc[UR56][R20.64] ;  /* 0x0000003814021981 */ /* 0x000128000c1e1100 */
        /* <DEDUP_REMOVED lines=16> */
[----:B------:R-:W2:Y:S04]  /*f700*/  @P2 LDG.E.U8 R250, desc[UR56][R20.64] ;  /* 0x0000003814fa2981 */ /* 0x000ea8000c1e1100 */
        /* <DEDUP_REMOVED lines=318> */
[----:B------:R-:W-:-:S02]  /*10af0*/  PRMT R246, RZ, 0x7610, R246 ;  /* 0x00007610fff67816 */ /* 0x000fc400000000f6 */
        /* <DEDUP_REMOVED lines=477> */
[----:B------:R-:W4:Y:S04]  /*128d0*/  @P0 LDG.E.U8 R215, desc[UR56][R20.64] ;  /* 0x0000003814d70981 */ /* 0x000f28000c1e1100 */
[----:B---3--:R0:W-:Y:S04]  /*128e0*/  STL [R1+0xc], R219 ;  /* 0x00000cdb01007387 */ /* 0x0081e80000100800 */
[----:B0-----:R-:W3:Y:S04]  /*128f0*/  LDL R219, [R1+0x5c0] ;  /* 0x0005c00001db7983 */ /* 0x001ee80000100800 */
[----:B----4-:R0:W-:Y:S04]  /*12900*/  STL [R1+0x8], R215 ;  /* 0x000008d701007387 */ /* 0x0101e80000100800 */
[----:B0-----:R-:W4:Y:S04]  /*12910*/  LDL.LU R215, [R1+0xe8c] ;  /* 0x000e8c0001d77983 */ /* 0x001f280000300800 */
[----:B------:R-:W2:Y:S04]  /*12920*/  LDL R20, [R1+0x5d4] ;  /* 0x0005d40001147983 */ /* 0x000ea80000100800 */
[----:B------:R-:W2:Y:S01]  /*12930*/  LDL R21, [R1+0x5d8] ;  /* 0x0005d80001157983 */ /* 0x000ea20000100800 */
[----:B------:R-:W-:-:S02]  /*12940*/  ISETP.GT.AND P1, PT, R14, 0x66, PT ;  /* 0x000000660e00780c */ /* 0x000fc40003f24270 */
[----:B------:R-:W-:-:S11]  /*12950*/  PRMT R224, RZ, 0x7610, R224 ;  /* 0x00007610ffe07816 */ /* 0x000fd600000000e0 */
        /* <DEDUP_REMOVED lines=19> */
[----:B------:R-:W-:Y:S01]  /*12a90*/  @P0 LOP3.LUT R21, R21, R20, RZ, 0x3c, !PT ;  /* 0x0000001415150212 */ /* 0x000fe200078e3cff */
[----:B---3--:R0:W-:Y:S04]  /*12aa0*/  STL [R1], R214 ;  /* 0x000000d601007387 */ /* 0x0081e80000100800 */
[----:B------:R1:W3:Y:S01]  /*12ab0*/  @P0 LDG.E.U8 R250, desc[UR56][R20.64] ;  /* 0x0000003814fa0981 */ /* 0x0002e2000c1e1100 */
[----:B------:R-:W-:Y:S02]  /*12ac0*/  PRMT R249, RZ, 0x7610, R249 ;  /* 0x00007610fff97816 */ /* 0x000fe400000000f9 */
[----:B------:R-:W-:Y:S02]  /*12ad0*/  ISETP.GT.AND P1, PT, R14, 0x68, PT ;  /* 0x000000680e00780c */ /* 0x000fe40003f24270 */
[----:B------:R-:W-:-:S02]  /*12ae0*/  PRMT R248, RZ, 0x7610, R248 ;  /* 0x00007610fff87816 */ /* 0x000fc400000000f8 */
[----:B------:R-:W-:Y:S01]  /*12af0*/  PRMT R247, RZ, 0x7610, R247 ;  /* 0x00007610fff77816 */ /* 0x000fe200000000f7 */
[----:B0-----:R-:W4:Y:S04]  /*12b00*/  LDL R214, [R1+0x5a8] ;  /* 0x0005a80001d67983 */ /* 0x001f280000100800 */
[----:B------:R-:W2:Y:S01]  /*12b10*/  LDL R21, [R1+0x5bc] ;  /* 0x0005bc0001157983 */ /* 0x000ea20000100800 */
[----:B-1----:R-:W-:Y:S01]  /*12b20*/  @P0 IMAD.MOV.U32 R20, RZ, RZ, R219 ;  /* 0x000000ffff140224 */ /* 0x002fe200078e00db */
[----:B------:R-:W-:Y:S02]  /*12b30*/  PRMT R246, RZ, 0x7610, R246 ;  /* 0x00007610fff67816 */ /* 0x000fe400000000f6 */
[----:B------:R-:W-:Y:S01]  /*12b40*/  PRMT R245, RZ, 0x7610, R245 ;  /* 0x00007610fff57816 */ /* 0x000fe200000000f5 */
[----:B------:R-:W3:Y:S04]  /*12b50*/  LDL R219, [R1+0x598] ;  /* 0x0005980001db7983 */ /* 0x000ee80000100800 */
[----:B--2---:R0:W2:Y:S04]  /*12b60*/  @P0 LDG.E.U8 R249, desc[UR56][R20.64] ;  /* 0x0000003814f90981 */ /* 0x0040a8000c1e1100 */
        /* <DEDUP_REMOVED lines=8> */
[----:B------:R-:W-:Y:S02]  /*12bf0*/  ISETP.GT.AND P0, PT, R14, 0x69, PT ;  /* 0x000000690e00780c */ /* 0x000fe40003f04270 */
[----:B0-----:R-:W-:-:S04]  /*12c00*/  @P1 LOP3.LUT R21, R21, R20, RZ, 0x3c, !PT ;  /* 0x0000001415151212 */ /* 0x001fc800078e3cff */
[----:B------:R-:W-:-:S04]  /*12c10*/  @P1 LOP3.LUT R20, R21, R20, RZ, 0x3c, !PT ;  /* 0x0000001415141212 */ /* 0x000fc800078e3cff */
[----:B------:R-:W-:-:S05]  /*12c20*/  @P1 LOP3.LUT R21, R21, R20, RZ, 0x3c, !PT ;  /* 0x0000001415151212 */ /* 0x000fca00078e3cff */
[----:B------:R4:W2:Y:S04]  /*12c30*/  @P1 LDG.E.U8 R247, desc[UR56][R20.64] ;  /* 0x0000003814f71981 */ /* 0x0008a8000c1e1100 */
[----:B------:R-:W3:Y:S01]  /*12c40*/  LDL R21, [R1+0x5a4] ;  /* 0x0005a40001157983 */ /* 0x000ee20000100800 */
[----:B----4-:R-:W-:Y:S01]  /*12c50*/  @P0 IMAD.MOV.U32 R20, RZ, RZ, R214 ;  /* 0x000000ffff140224 */ /* 0x010fe200078e00d6 */
[----:B------:R-:W-:Y:S02]  /*12c60*/  ISETP.GT.AND P1, PT, R14, 0x6a, PT ;  /* 0x0000006a0e00780c */ /* 0x000fe40003f24270 */
[----:B------:R-:W-:Y:S02]  /*12c70*/  PRMT R244, RZ, 0x7610, R244 ;  /* 0x00007610fff47816 */ /* 0x000fe400000000f4 */
[----:B------:R-:W-:-:S02]  /*12c80*/  PRMT R243, RZ, 0x7610, R243 ;  /* 0x00007610fff37816 */ /* 0x000fc400000000f3 */
[----:B------:R-:W-:Y:S01]  /*12c90*/  PRMT R242, RZ, 0x7610, R242 ;  /* 0x00007610fff27816 */ /* 0x000fe200000000f2 */
[----:B------:R-:W4:Y:S04]  /*12ca0*/  LDL R214, [R1+0x580] ;  /* 0x0005800001d67983 */ /* 0x000f280000100800 */
[----:B---3--:R0:W3:Y:S04]  /*12cb0*/  @P0 LDG.E.U8 R246, desc[UR56][R20.64] ;  /* 0x0000003814f60981 */ /* 0x0080e8000c1e1100 */
[----:B------:R-:W0:Y:S04]  /*12cc0*/  LDL R20, [R1+0x59c] ;  /* 0x00059c0001147983 */ /* 0x000e280000100800 */
[----:B------:R-:W0:Y:S02]  /*12cd0*/  LDL R21, [R1+0x5a0] ;  /* 0x0005a00001157983 */ /* 0x000e240000100800 */
[----:B0-----:R-:W-:-:S04]  /*12ce0*/  @P0 LOP3.LUT R21, R21, R20, RZ, 0x3c, !PT ;  /* 0x0000001415150212 */ /* 0x001fc800078e3cff */
[----:B------:R-:W-:-:S04]  /*12cf0*/  @P0 LOP3.LUT R20, R21, R20, RZ, 0x3c, !PT ;  /* 0x0000001415140212 */ /* 0x000fc800078e3cff */
[----:B------:R-:W-:-:S05]  /*12d00*/  @P0 LOP3.LUT R21, R21, R20, RZ, 0x3c, !PT ;  /* 0x0000001415150212 */ /* 0x000fca00078e3cff */
[----:B------:R0:W3:Y:S04]  /*12d10*/  @P0 LDG.E.U8 R245, desc[UR56][R20.64] ;  /* 0x0000003814f50981 */ /* 0x0000e8000c1e1100 */
[----:B------:R-:W2:Y:S01]  /*12d20*/  LDL R21, [R1+0x594] ;  /* 0x0005940001157983 */ /* 0x000ea20000100800 */
[----:B0-----:R-:W-:Y:S01]  /*12d30*/  @P1 IMAD.MOV.U32 R20, RZ, RZ, R219 ;  /* 0x000000ffff141224 */ /* 0x001fe200078e00db */
[----:B------:R-:W-:Y:S02]  /*12d40*/  ISETP.GT.AND P0, PT, R14, 0x6b, PT ;  /* 0x0000006b0e00780c */ /* 0x000fe40003f04270 */
        /* <DEDUP_REMOVED lines=63> */
[----:B------:R0:W2:Y:S04]  /*13140*/  @P1 LDG.E.U8 R235, desc[UR56][R20.64] ;  /* 0x0000003814eb1981 */ /* 0x0000a8000c1e1100 */
[----:B------:R-:W4:Y:S01]  /*13150*/  LDL R21, [R1+0x544] ;  /* 0x0005440001157983 */ /* 0x000f220000100800 */
[----:B0-----:R-:W-:Y:S01]  /*13160*/  @P0 IMAD.MOV.U32 R20, RZ, RZ, R219 ;  /* 0x000000ffff140224 */ /* 0x001fe200078e00db */
[----:B------:R-:W-:Y:S02]  /*13170*/  ISETP.GT.AND P1, PT, R14, 0x70, PT ;  /* 0x000000700e00780c */ /* 0x000fe40003f24270 */
[----:B------:R-:W-:Y:S02]  /*13180*/  PRMT R231, RZ, 0x7610, R231 ;  /* 0x00007610ffe77816 */ /* 0x000fe400000000e7 */
[----:B------:R-:W-:Y:S01]  /*13190*/  PRMT R230, RZ, 0x7610, R230 ;  /* 0x00007610ffe67816 */ /* 0x000fe200000000e6 */
[----:B------:R-:W3:Y:S04]  /*131a0*/  LDL R219, [R1+0x520] ;  /* 0x0005200001db7983 */ /* 0x000ee80000100800 */
[----:B----4-:R0:W4:Y:S04]  /*131b0*/  @P0 LDG.E.U8 R234, desc[UR56][R20.64] ;  /* 0x0000003814ea0981 */ /* 0x010128000c1e1100 */
        /* <DEDUP_REMOVED lines=13> */
[----:B0-----:R-:W-:Y:S01]  /*13290*/  @P1 IMAD.MOV.U32 R20, RZ, RZ, R214 ;  /* 0x000000ffff141224 */ /* 0x001fe200078e00d6 */
        /* <DEDUP_REMOVED lines=167> */
[----:B------:R-:W-:Y:S02]  /*13d10*/  LOP3.LUT R168, R168, 0xffff, RZ, 0xc0, !PT ;  /* 0x0000ffffa8a87812 */ /* 0x000fe400078ec0ff */
[----:B------:R-:W-:Y:S01]  /*13d20*/  LOP3.LUT R203, R203, 0xffff, RZ, 0xc0, !PT ;  /* 0x0000ffffcbcb7812 */ /* 0x000fe200078ec0ff */
[----:B------:R-:W4:Y:S04]  /*13d30*/  LDL R214, [R1+0x450] ;  /* 0x0004500001d67983 */ /* 0x000f280000100800 */
[----:B---3--:R0:W3:Y:S04]  /*13d40*/  @P0 LDG.E.U8 R173, desc[UR56][R20.64] ;  /* 0x0000003814ad0981 */ /* 0x0080e8000c1e1100 */
[----:B------:R-:W2:Y:S01]  /*13d50*/  LDL R21, [R1+0x45c] ;  /* 0x00045c0001157983 */ /* 0x000ea20000100800 */
[----:B0-----:R-:W-:-:S02]  /*13d60*/  PRMT R20, R168, 0x3340, R203 ;  /* 0x00003340a8147816 */ /* 0x001fc400000000cb */
[----:B------:R-:W-:-:S03]  /*13d70*/  PRMT R168, RZ, 0x7610, R168 ;  /* 0x00007610ffa87816 */ /* 0x000fc600000000a8 */
[----:B------:R0:W-:Y:S02]  /*13d80*/  STL [R1+0xd24], R20 ;  /* 0x000d241401007387 */ /* 0x0001e40000100800 */
[----:B0-----:R-:W-:-:S05]  /*13d90*/  @P0 IMAD.MOV.U32 R20, RZ, RZ, R219 ;  /* 0x000000ffff140224 */ /* 0x001fca00078e00db */
[----:B--2---:R0:W2:Y:S04]  /*13da0*/  @P0 LDG.E.U8 R168, desc[UR56][R20.64] ;  /* 0x0000003814a80981 */ /* 0x0040a8000c1e1100 */
[----:B------:R-:W0:Y:S04]  /*13db0*/  LDL R20, [R1+0x454] ;  /* 0x0004540001147983 */ /* 0x000e280000100800 */
[----:B------:R-:W0:Y:S01]  /*13dc0*/  LDL R21, [R1+0x458] ;  /* 0x0004580001157983 */ /* 0x000e220000100800 */
[----:B------:R-:W-:Y:S02]  /*13dd0*/  ISETP.GT.AND P0, PT, R14, 0x7e, PT ;  /* 0x0000007e0e00780c */ /* 0x000fe40003f04270 */
[----:B------:R-:W-:-:S02]  /*13de0*/  LOP3.LUT R161, R161, 0xffff, RZ, 0xc0, !PT ;  /* 0x0000ffffa1a17812 */ /* 0x000fc400078ec0ff */
[----:B------:R-:W-:-:S04]  /*13df0*/  LOP3.LUT R202, R202, 0xffff, RZ, 0xc0, !PT ;  /* 0x0000ffffcaca7812 */ /* 0x000fc800078ec0ff */
[----:B------:R-:W-:Y:S02]  /*13e00*/  PRMT R219, R161, 0x3340, R202 ;  /* 0x00003340a1db7816 */ /* 0x000fe400000000ca */
[----:B------:R-:W-:-:S03]  /*13e10*/  PRMT R161, RZ, 0x7610, R161 ;  /* 0x00007610ffa17816 */ /* 0x000fc600000000a1 */
[----:B------:R1:W-:Y:S04]  /*13e20*/  STL [R1+0xd20], R219 ;  /* 0x000d20db01007387 */ /* 0x0003e80000100800 */
[----:B-1----:R-:W3:Y:S01]  /*13e30*/  LDL.LU R219, [R1+0xe84] ;  /* 0x000e840001db7983 */ /* 0x002ee20000300800 */
[----:B0-----:R-:W-:-:S04]  /*13e40*/  @P0 LOP3.LUT R21, R21, R20, RZ, 0x3c, !PT ;  /* 0x0000001415150212 */ /* 0x001fc800078e3cff */
[----:B------:R-:W-:-:S04]  /*13e50*/  @P0 LOP3.LUT R20, R21, R20, RZ, 0x3c, !PT ;  /* 0x0000001415140212 */ /* 0x000fc800078e3cff */
[----:B------:R-:W-:-:S05]  /*13e60*/  @P0 LOP3.LUT R21, R21, R20, RZ, 0x3c, !PT ;  /* 0x0000001415150212 */ /* 0x000fca00078e3cff */
[----:B------:R4:W2:Y:S04]  /*13e70*/  @P0 LDG.E.U8 R161, desc[UR56][R20.64] ;  /* 0x0000003814a10981 */ /* 0x0008a8000c1e1100 */
[----:B------:R-:W3:Y:S01]  /*13e80*/  LDL R21, [R1+0x44c] ;  /* 0x00044c0001157983 */ /* 0x000ee20000100800 */
[----:B------:R-:W-:Y:S02]  /*13e90*/  LOP3.LUT R163, R163, 0xffff, RZ, 0xc0, !PT ;  /* 0x0000ffffa3a37812 */ /* 0x000fe400078ec0ff */
[----:B------:R-:W-:Y:S01]  /*13ea0*/  LOP3.LUT R201, R201, 0xffff, RZ, 0xc0, !PT ;  /* 0x0000ffffc9c97812 */ /* 0x000fe200078ec0ff */
[----:B----4-:R-:W-:Y:S01]  /*13eb0*/  @P0 IMAD.MOV.U32 R20, RZ, RZ, R214 ;  /* 0x000000ffff140224 */ /* 0x010fe200078e00d6 */
[----:B--2---:R0:W-:Y:S02]  /*13ec0*/  STL [R1+0xe74], R161 ;  /* 0x000e74a101007387 */ /* 0x0041e40000100800 */
[----:B0-----:R-:W-:-:S02]  /*13ed0*/  PRMT R161, R163, 0x3340, R201 ;  /* 0x00003340a3a17816 */ /* 0x001fc400000000c9 */
[----:B------:R-:W-:-:S03]  /*13ee0*/  PRMT R163, RZ, 0x7610, R163 ;  /* 0x00007610ffa37816 */ /* 0x000fc600000000a3 */
[----:B------:R0:W-:Y:S04]  /*13ef0*/  STL [R1+0xd1c], R161 ;  /* 0x000d1ca101007387 */ /* 0x0001e80000100800 */
[----:B---3--:R1:W2:Y:S01]  /*13f00*/  @P0 LDG.E.U8 R163, desc[UR56][R20.64] ;  /* 0x0000003814a30981 */ /* 0x0082a2000c1e1100 */
[----:B------:R-:W-:Y:S02]  /*13f10*/  LOP3.LUT R162, R162, 0xffff, RZ, 0xc0, !PT ;  /* 0x0000ffffa2a27812 */ /* 0x000fe400078ec0ff */
[----:B------:R-:W-:Y:S01]  /*13f20*/  LOP3.LUT R200, R200, 0xffff, RZ, 0xc0, !PT ;  /* 0x0000ffffc8c87812 */ /* 0x000fe200078ec0ff */
[----:B0-----:R-:W3:Y:S04]  /*13f30*/  LDL R161, [R1+0x23c] ;  /* 0x00023c0001a17983 */ /* 0x001ee80000100800 */
[----:B------:R-:W1:Y:S04]  /*13f40*/  LDL R20, [R1+0x444] ;  /* 0x0004440001147983 */ /* 0x000e680000100800 */
[----:B------:R-:W1:Y:S01]  /*13f50*/  LDL R21, [R1+0x448] ;  /* 0x0004480001157983 */ /* 0x000e620000100800 */
[----:B------:R-:W-:-:S02]  /*13f60*/  ISETP.GT.AND P0, PT, R14, 0x7f, PT ;  /* 0x0000007f0e00780c */ /* 0x000fc40003f04270 */
[----:B------:R-:W-:Y:S02]  /*13f70*/  PRMT R214, R162, 0x3340, R200 ;  /* 0x00003340a2d67816 */ /* 0x000fe400000000c8 */
[----:B------:R-:W-:-:S09]  /*13f80*/  PRMT R162, RZ, 0x7610, R162 ;  /* 0x00007610ffa27816 */ /* 0x000fd200000000a2 */
[----:B-1----:R-:W-:-:S04]  /*13f90*/  @P0 LOP3.LUT R21, R21, R20, RZ, 0x3c, !PT ;  /* 0x0000001415150212 */ /* 0x002fc800078e3cff */
[----:B------:R-:W-:-:S04]  /*13fa0*/  @P0 LOP3.LUT R20, R21, R20, RZ, 0x3c, !PT ;  /* 0x0000001415140212 */ /* 0x000fc800078e3cff */
[----:B------:R-:W-:Y:S01]  /*13fb0*/  @P0 LOP3.LUT R21, R21, R20, RZ, 0x3c, !PT ;  /* 0x0000001415150212 */ /* 0x000fe200078e3cff */
[----:B--2---:R0:W-:Y:S04]  /*13fc0*/  STL [R1+0xe78], R163 ;  /* 0x000e78a301007387 */ /* 0x0041e80000100800 */
[----:B------:R-:W2:Y:S04]  /*13fd0*/  @P0 LDG.E.U8 R162, desc[UR56][R20.64] ;  /* 0x0000003814a20981 */ /* 0x000ea8000c1e1100 */
[----:B0-----:R-:W4:Y:S04]  /*13fe0*/  LDL R163, [R1+0x440] ;  /* 0x0004400001a37983 */ /* 0x001f280000100800 */
[----:B------:R0:W-:Y:S04]  /*13ff0*/  STL [R1+0xd18], R214 ;  /* 0x000d18d601007387 */ /* 0x0001e80000100800 */
[----:B0-----:R-:W3:Y:S04]  /*14000*/  LDL.LU R214, [R1+0xe80] ;  /* 0x000e800001d67983 */ /* 0x001ee80000300800 */
[----:B------:R-:W3:Y:S01]  /*14010*/  LDL R21, [R1+0x43c] ;  /* 0x00043c0001157983 */ /* 0x000ee20000100800 */
[----:B------:R-:W-:-:S02]  /*14020*/  LOP3.LUT R199, R199, 0xffff, RZ, 0xc0, !PT ;  /* 0x0000ffffc7c77812 */ /* 0x000fc400078ec0ff */
[----:B------:R-:W-:Y:S01]  /*14030*/  LOP3.LUT R160, R160, 0xffff, RZ, 0xc0, !PT ;  /* 0x0000ffffa0a07812 */ /* 0x000fe200078ec0ff */
[----:B--2---:R0:W-:Y:S01]  /*14040*/  STL [R1+0xe7c], R162 ;  /* 0x000e7ca201007387 */ /* 0x0041e20000100800 */
[----:B----4-:R-:W-:Y:S02]  /*14050*/  @P0 IMAD.MOV.U32 R20, RZ, RZ, R163 ;  /* 0x000000ffff140224 */ /* 0x010fe400078e00a3 */
[--C-:B0-----:R-:W-:Y:S02]  /*14060*/  PRMT R162, R199, 0x3340, R160.reuse ;  /* 0x00003340c7a27816 */ /* 0x101fe400000000a0 */
[----:B------:R-:W-:-:S06]  /*14070*/  PRMT R160, RZ, 0x7610, R160 ;  /* 0x00007610ffa07816 */ /* 0x000fcc00000000a0 */
[----:B---3--:R0:W2:Y:S01]  /*14080*/  @P0 LDG.E.U8 R160, desc[UR56][R20.64] ;  /* 0x0000003814a00981 */ /* 0x0080a2000c1e1100 */
[----:B------:R-:W-:Y:S06]  /*14090*/  BAR.SYNC.DEFER_BLOCKING 0x0 ;  /* 0x0000000000007b1d */ /* 0x000fec0000010000 */
[----:B0-----:R-:W0:Y:S01]  /*140a0*/  S2R R20, SR_TID.X ;  /* 0x0000000000147919 */ /* 0x001e220000002100 */
[----:B------:R-:W-:Y:S01]  /*140b0*/  STL [R1+0xd14], R162 ;  /* 0x000d14a201007387 */ /* 0x000fe20000100800 */
[----:B0-----:R-:W-:-:S04]  /*140c0*/  LOP3.LUT R20, R20, 0x7f, RZ, 0xc0, !PT ;  /* 0x0000007f14147812 */ /* 0x001fc800078ec0ff */
[----:B------:R-:W-:Y:S02]  /*140d0*/  ISETP.GE.AND P0, PT, R20, R14, PT ;  /* 0x0000000e1400720c */ /* 0x000fe40003f06270 */
[----:B------:R-:W-:-:S11]  /*140e0*/  PRMT R14, RZ, 0x7610, R14 ;  /* 0x00007610ff0e7816 */ /* 0x000fd6000000000e */
[----:B------:R-:W-:Y:S02]  /*140f0*/  @!P0 IMAD.MOV.U32 R20, RZ, RZ, R161 ;  /* 0x000000ffff148224 */ /* 0x000fe400078e00a1 */
[----:B------:R-:W-:Y:S01]  /*14100*/  @!P0 IMAD.MOV.U32 R21, RZ, RZ, R0 ;  /* 0x000000ffff158224 */ /* 0x000fe200078e0000 */
[----:B------:R-:W3:Y:S04]  /*14110*/  LDL R161, [R1+0x3f8] ;  /* 0x0003f80001a17983 */ /* 0x000ee80000100800 */
[----:B------:R0:W-:Y:S04]  /*14120*/  STL [R1+0xd58], R0 ;  /* 0x000d580001007387 */ /* 0x0001e80000100800 */
[----:B------:R-:W4:Y:S04]  /*14130*/  @!P0 LDG.E.U8 R14, desc[UR56][R20.64] ;  /* 0x00000038140e8981 */ /* 0x000f28000c1e1100 */
[----:B0-----:R-:W2:Y:S04]  /*14140*/  LDL.LU R0, [R1+0x268] ;  /* 0x0002680001007983 */ /* 0x001ea80000300800 */
[----:B------:R-:W3:Y:S04]  /*14150*/  LDL R20, [R1+0x434] ;  /* 0x0004340001147983 */ /* 0x000ee80000100800 */
[----:B------:R-:W3:Y:S01]  /*14160*/  LDL R21, [R1+0x438] ;  /* 0x0004380001157983 */ /* 0x000ee20000100800 */
[----:B------:R-:W-:-:S02]  /*14170*/  LOP3.LUT R197, R197, 0xffff, RZ, 0xc0, !PT ;  /* 0x0000ffffc5c57812 */ /* 0x000fc400078ec0ff */
[----:B------:R-:W-:Y:S02]  /*14180*/  LOP3.LUT R198, R198, 0xffff, RZ, 0xc0, !PT ;  /* 0x0000ffffc6c67812 */ /* 0x000fe400078ec0ff */
[----:B------:R-:W-:Y:S02]  /*14190*/  PRMT R226, RZ, 0x7610, R226 ;  /* 0x00007610ffe27816 */ /* 0x000fe400000000e2 */
[----:B------:R-:W-:Y:S01]  /*141a0*/  PRMT R162, R197, 0x3340, R198 ;  /* 0x00003340c5a27816 */ /* 0x000fe200000000c6 */
[----:B----4-:R0:W-:Y:S04]  /*141b0*/  STL [R1+0xd78], R14 ;  /* 0x000d780e01007387 */ /* 0x0101e80000100800 */
[----:B------:R-:W4:Y:S01]  /*141c0*/  LDL R163, [R1+0x3b0] ;  /* 0x0003b00001a37983 */ /* 0x000f220000100800 */
[----:B---3--:R-:W-:-:S03]  /*141d0*/  @!P0 LOP3.LUT R21, R21, R20, RZ, 0x3c, !PT ;  /* 0x0000001415158212 */ /* 0x008fc600078e3cff */
[----:B0-----:R-:W3:Y:S01]  /*141e0*/  LDL R14, [R1+0x3f4] ;  /* 0x0003f400010e7983 */ /* 0x001ee20000100800 */
[----:B------:R-:W-:-:S03]  /*141f0*/  @!P0 LOP3.LUT R20, R21, R20, RZ, 0x3c, !PT ;  /* 0x0000001415148212 */ /* 0x000fc600078e3cff */
[----:B------:R0:W-:Y:S01]  /*14200*/  STL [R1+0xd10], R162 ;  /* 0x000d10a201007387 */ /* 0x0001e20000100800 */
[----:B------:R-:W-:-:S05]  /*14210*/  @!P0 LOP3.LUT R21, R21, R20, RZ, 0x3c, !PT ;  /* 0x0000001415158212 */ /* 0x000fca00078e3cff */
[----:B------:R1:W2:Y:S04]  /*14220*/  @!P0 LDG.E.U8 R226, desc[UR56][R20.64] ;  /* 0x0000003814e28981 */ /* 0x0002a8000c1e1100 */
[----:B0-----:R-:W4:Y:S01]  /*14230*/  LDL R162, [R1+0x3b4] ;  /* 0x0003b40001a27983 */ /* 0x001f220000100800 */
[----:B------:R-:W-:Y:S02]  /*14240*/  PRMT R222, RZ, 0x7610, R222 ;  /* 0x00007610ffde7816 */ /* 0x000fe400000000de */
[----:B------:R-:W-:Y:S02]  /*14250*/  LOP3.LUT R195, R195, 0xffff, RZ, 0xc0, !PT ;  /* 0x0000ffffc3c37812 */ /* 0x000fe400078ec0ff */
[----:B------:R-:W-:Y:S01]  /*14260*/  LOP3.LUT R196, R196, 0xffff, RZ, 0xc0, !PT ;  /* 0x0000ffffc4c47812 */ /* 0x000fe200078ec0ff */
[----:B-1----:R-:W-:Y:S01]  /*14270*/  @!P0 IMAD.MOV.U32 R20, RZ, RZ, R161 ;  /* 0x000000ffff148224 */ /* 0x002fe200078e00a1 */
[----:B------:R-:W-:Y:S01]  /*14280*/  PRMT R216, RZ, 0x7610, R216 ;  /* 0x00007610ffd87816 */ /* 0x000fe200000000d8 */
[----:B---3--:R-:W-:-:S05]  /*14290*/  @!P0 IMAD.MOV.U32 R21, RZ, RZ, R14 ;  /* 0x000000ffff158224 */ /* 0x008fca00078e000e */
[----:B------:R4:W3:Y:S04]  /*142a0*/  @!P0 LDG.E.U8 R222, desc[UR56][R20.64] ;  /* 0x0000003814de8981 */ /* 0x0008e8000c1e1100 */
[----:B--2---:R0:W-:Y:S01]  /*142b0*/  STL [R1+0xd7c], R226 ;  /* 0x000d7ce201007387 */ /* 0x0041e20000100800 */
[----:B----4-:R-:W-:Y:S02]  /*142c0*/  @!P0 IMAD.MOV.U32 R20, RZ, RZ, R162 ;  /* 0x000000ffff148224 */ /* 0x010fe400078e00a2 */
[----:B------:R-:W-:-:S05]  /*142d0*/  @!P0 IMAD.MOV.U32 R21, RZ, RZ, R163 ;  /* 0x000000ffff158224 */ /* 0x000fca00078e00a3 */
[----:B------:R1:W2:Y:S01]  /*142e0*/  @!P0 LDG.E.U8 R216, desc[UR56][R20.64] ;  /* 0x0000003814d88981 */ /* 0x0002a2000c1e1100 */
[----:B0-----:R-:W-:-:S05]  /*142f0*/  PRMT R226, R195, 0x3340, R196 ;  /* 0x00003340c3e27816 */ /* 0x001fca00000000c4 */
[----:B------:R-:W-:Y:S04]  /*14300*/  STL [R1+0xd0c], R226 ;  /* 0x000d0ce201007387 */ /* 0x000fe80000100800 */
[----:B------:R-:W4:Y:S04]  /*14310*/  LDL R161, [R1+0x370] ;  /* 0x0003700001a17983 */ /* 0x000f280000100800 */
[----:B------:R-:W4:Y:S01]  /*14320*/  LDL R14, [R1+0x374] ;  /* 0x00037400010e7983 */ /* 0x000f220000100800 */
[----:B------:R-:W-:Y:S02]  /*14330*/  LOP3.LUT R193, R193, 0xffff, RZ, 0xc0, !PT ;  /* 0x0000ffffc1c17812 */ /* 0x000fe400078ec0ff */
[----:B------:R-:W-:-:S02]  /*14340*/  LOP3.LUT R194, R194, 0xffff, RZ, 0xc0, !PT ;  /* 0x0000ffffc2c27812 */ /* 0x000fc400078ec0ff */
[----:B------:R-:W-:Y:S02]  /*14350*/  LOP3.LUT R191, R191, 0xffff, RZ, 0xc0, !PT ;  /* 0x0000ffffbfbf7812 */ /* 0x000fe400078ec0ff */
[----:B------:R-:W-:-:S04]  /*14360*/  LOP3.LUT R192, R192, 0xffff, RZ, 0xc0, !PT ;  /* 0x0000ffffc0c07812 */ /* 0x000fc800078ec0ff */
[----:B-1----:R-:W-:Y:S02]  /*14370*/  PRMT R20, R191, 0x3340, R192 ;  /* 0x00003340bf147816 */ /* 0x002fe400000000c0 */
[----:B------:R-:W-:Y:S01]  /*14380*/  PRMT R203, RZ, 0x7610, R203 ;  /* 0x00007610ffcb7816 */ /* 0x000fe200000000cb */
[----:B---3--:R0:W-:Y:S02]  /*14390*/  STL [R1+0xd80], R222 ;  /* 0x000d80de01007387 */ /* 0x0081e40000100800 */
[----:B0-----:R-:W-:-:S05]  /*143a0*/  PRMT R222, R193, 0x3340, R194 ;  /* 0x00003340c1de7816 */ /* 0x001fca00000000c2 */
[----:B------:R0:W-:Y:S04]  /*143b0*/  STL [R1+0xd08], R222 ;  /* 0x000d08de01007387 */ /* 0x0001e80000100800 */
[----:B------:R-:W3:Y:S04]  /*143c0*/  LDL R162, [R1+0x334] ;  /* 0x0003340001a27983 */ /* 0x000ee80000100800 */
[----:B0-----:R-:W3:Y:S04]  /*143d0*/  LDL R222, [R1+0x330] ;  /* 0x0003300001de7983 */ /* 0x001ee80000100800 */
[----:B--2---:R0:W-:Y:S04]  /*143e0*/  STL [R1+0xd84], R216 ;  /* 0x000d84d801007387 */ /* 0x0041e80000100800 */
[----:B------:R-:W2:Y:S01]  /*143f0*/  LDL R163, [R1+0x2f4] ;  /* 0x0002f40001a37983 */ /* 0x000ea20000100800 */
[----:B----4-:R-:W-:-:S03]  /*14400*/  @!P0 IMAD.MOV.U32 R21, RZ, RZ, R161 ;  /* 0x000000ffff158224 */ /* 0x010fc600078e00a1 */
[----:B0-----:R-:W4:Y:S04]  /*14410*/  LDL R216, [R1+0x2f0] ;  /* 0x0002f00001d87983 */ /* 0x001f280000100800 */
[----:B------:R0:W-:Y:S02]  /*14420*/  STL [R1+0xd04], R20 ;  /* 0x000d041401007387 */ /* 0x0001e40000100800 */
[----:B0-----:R-:W-:-:S05]  /*14430*/  @!P0 IMAD.MOV.U32 R20, RZ, RZ, R14 ;  /* 0x000000ffff148224 */ /* 0x001fca00078e000e */
[----:B------:R0:W2:Y:S01]  /*14440*/  @!P0 LDG.E.U8 R203, desc[UR56][R20.64] ;  /* 0x0000003814cb8981 */ /* 0x0000a2000c1e1100 */
[----:B------:R-:W-:Y:S02]  /*14450*/  LOP3.LUT R189, R189, 0xffff, RZ, 0xc0, !PT ;  /* 0x0000ffffbdbd7812 */ /* 0x000fe400078ec0ff */
[----:B------:R-:W-:Y:S02]  /*14460*/  LOP3.LUT R190, R190, 0xffff, RZ, 0xc0, !PT ;  /* 0x0000ffffbebe7812 */ /* 0x000fe400078ec0ff */
[----:B------:R-:W-:Y:S02]  /*14470*/  PRMT R202, RZ, 0x7610, R202 ;  /* 0x00007610ffca7816 */ /* 0x000fe400000000ca */
[----:B0-----:R-:W-:Y:S01]  /*14480*/  PRMT R20, R189, 0x3340, R190 ;  /* 0x00003340bd147816 */ /* 0x001fe200000000be */
[----:B---3--:R-:W-:Y:S01]  /*14490*/  @!P0 IMAD.MOV.U32 R21, RZ, RZ, R222 ;  /* 0x000000ffff158224 */ /* 0x008fe200078e00de */
[----:B--2---:R-:W-:Y:S04]  /*144a0*/  STL [R1+0xd88], R203 ;  /* 0x000d88cb01007387 */ /* 0x004fe80000100800 */
[----:B------:R-:W2:Y:S04]  /*144b0*/  LDL R161, [R1+0x2b0] ;  /* 0x0002b00001a17983 */ /* 0x000ea80000100800 */
[----:B------:R-:W3:Y:S04]  /*144c0*/  LDL R14, [R1+0x2b4] ;  /* 0x0002b400010e7983 */ /* 0x000ee80000100800 */
[----:B------:R0:W-:Y:S02]  /*144d0*/  STL [R1+0xd00], R20 ;  /* 0x000d001401007387 */ /* 0x0001e40000100800 */
[----:B0-----:R-:W-:-:S05]  /*144e0*/  @!P0 IMAD.MOV.U32 R20, RZ, RZ, R162 ;  /* 0x000000ffff148224 */ /* 0x001fca00078e00a2 */
[----:B------:R4:W2:Y:S01]  /*144f0*/  @!P0 LDG.E.U8 R202, desc[UR56][R20.64] ;  /* 0x0000003814ca8981 */ /* 0x0008a2000c1e1100 */
[----:B------:R-:W-:Y:S01]  /*14500*/  PRMT R201, RZ, 0x7610, R201 ;  /* 0x00007610ffc97816 */ /* 0x000fe200000000c9 */
[----:B----4-:R-:W-:Y:S02]  /*14510*/  @!P0 IMAD.MOV.U32 R21, RZ, RZ, R216 ;  /* 0x000000ffff158224 */ /* 0x010fe400078e00d8 */
[----:B------:R-:W-:-:S05]  /*14520*/  @!P0 IMAD.MOV.U32 R20, RZ, RZ, R163 ;  /* 0x000000ffff148224 */ /* 0x000fca00078e00a3 */
[----:B------:R3:W4:Y:S04]  /*14530*/  @!P0 LDG.E.U8 R201, desc[UR56][R20.64] ;  /* 0x0000003814c98981 */ /* 0x000728000c1e1100 */
[----:B--2---:R0:W-:Y:S04]  /*14540*/  STL [R1+0xd8c], R202 ;  /* 0x000d8cca01007387 */ /* 0x0041e80000100800 */
[----:B------:R-:W2:Y:S04]  /*14550*/  LDL R216, [R1+0x270] ;  /* 0x0002700001d87983 */ /* 0x000ea80000100800 */
[----:B------:R-:W2:Y:S01]  /*14560*/  LDL R203, [R1+0x274] ;  /* 0x0002740001cb7983 */ /* 0x000ea20000100800 */
[----:B------:R-:W-:Y:S01]  /*14570*/  PRMT R200, RZ, 0x7610, R200 ;  /* 0x00007610ffc87816 */ /* 0x000fe200000000c8 */
[----:B---3--:R-:W-:-:S02]  /*14580*/  @!P0 IMAD.MOV.U32 R20, RZ, RZ, R14 ;  /* 0x000000ffff148224 */ /* 0x008fc400078e000e */
[----:B------:R-:W-:Y:S01]  /*14590*/  @!P0 IMAD.MOV.U32 R21, RZ, RZ, R161 ;  /* 0x000000ffff158224 */ /* 0x000fe200078e00a1 */
[----:B------:R-:W-:Y:S02]  /*145a0*/  LOP3.LUT R185, R185, 0xffff, RZ, 0xc0, !PT ;  /* 0x0000ffffb9b97812 */ /* 0x000fe400078ec0ff */
[----:B------:R-:W-:Y:S02]  /*145b0*/  LOP3.LUT R186, R186, 0xffff, RZ, 0xc0, !PT ;  /* 0x0000ffffbaba7812 */ /* 0x000fe400078ec0ff */
[----:B------:R-:W-:Y:S01]  /*145c0*/  PRMT R199, RZ, 0x7610, R199 ;  /* 0x00007610ffc77816 */ /* 0x000fe200000000c7 */
[----:B------:R2:W3:Y:S01]  /*145d0*/  @!P0 LDG.E.U8 R200, desc[UR56][R20.64] ;  /* 0x0000003814c88981 */ /* 0x0004e2000c1e1100 */
[----:B------:R-:W-:-:S03]  /*145e0*/  PRMT R163, R185, 0x3340, R186 ;  /* 0x00003340b9a37816 */ /* 0x000fc600000000ba */
[----:B----4-:R1:W-:Y:S04]  /*145f0*/  STL [R1+0xd90], R201 ;  /* 0x000d90c901007387 */ /* 0x0103e80000100800 */
[----:B------:R4:W-:Y:S04]  /*14600*/  STL [R1+0xcfc], R163 ;  /* 0x000cfca301007387 */ /* 0x0009e80000100800 */
[----:B0-----:R-:W3:Y:S04]  /*14610*/  LDL R202, [R1+0x42c] ;  /* 0x00042c0001ca7983 */ /* 0x001ee80000100800 */
[----:B------:R-:W3:Y:S04]  /*14620*/  LDL R14, [R1+0x3f0] ;  /* 0x0003f000010e7983 */ /* 0x000ee80000100800 */
[----:B-1----:R-:W3:Y:S04]  /*14630*/  LDL R201, [R1+0x3e8] ;  /* 0x0003e80001c97983 */ /* 0x002ee80000100800 */
[----:B----4-:R-:W4:Y:S01]  /*14640*/  LDL R163, [R1+0x430] ;  /* 0x0004300001a37983 */ /* 0x010f220000100800 */
[----:B--2---:R-:W-:-:S02]  /*14650*/  @!P0 IMAD.MOV.U32 R21, RZ, RZ, R216 ;  /* 0x000000ffff158224 */ /* 0x004fc400078e00d8 */
[----:B------:R-:W-:-:S05]  /*14660*/  @!P0 IMAD.MOV.U32 R20, RZ, RZ, R203 ;  /* 0x000000ffff148224 */ /* 0x000fca00078e00cb */
[----:B------:R0:W2:Y:S01]  /*14670*/  @!P0 LDG.E.U8 R199, desc[UR56][R20.64] ;  /* 0x0000003814c78981 */ /* 0x0000a2000c1e1100 */
[----:B------:R-:W-:Y:S02]  /*14680*/  LOP3.LUT R181, R181, 0xffff, RZ, 0xc0, !PT ;  /* 0x0000ffffb5b57812 */ /* 0x000fe400078ec0ff */
[----:B------:R-:W-:Y:S01]  /*14690*/  LOP3.LUT R182, R182, 0xffff, RZ, 0xc0, !PT ;  /* 0x0000ffffb6b67812 */ /* 0x000fe200078ec0ff */
[----:B---3--:R1:W-:Y:S01]  /*146a0*/  STL [R1+0xd94], R200 ;  /* 0x000d94c801007387 */ /* 0x0083e20000100800 */
[----:B------:R-:W-:Y:S02]  /*146b0*/  PRMT R225, RZ, 0x7610, R225 ;  /* 0x00007610ffe17816 */ /* 0x000fe400000000e1 */
[----:B0-----:R-:W-:Y:S01]  /*146c0*/  PRMT R20, R181, 0x3340, R182 ;  /* 0x00003340b5147816 */ /* 0x001fe200000000b6 */
[----:B-1----:R-:W3:Y:S01]  /*146d0*/  LDL R200, [R1+0x3ac] ;  /* 0x0003ac0001c87983 */ /* 0x002ee20000100800 */
[----:B------:R-:W-:Y:S01]  /*146e0*/  @!P0 IMAD.MOV.U32 R21, RZ, RZ, R202 ;  /* 0x000000ffff158224 */ /* 0x000fe200078e00ca */
[----:B------:R-:W-:-:S02]  /*146f0*/  PRMT R220, RZ, 0x7610, R220 ;  /* 0x00007610ffdc7816 */ /* 0x000fc400000000dc */
[----:B--2---:R0:W-:Y:S04]  /*14700*/  STL [R1+0xd98], R199 ;  /* 0x000d98c701007387 */ /* 0x0041e80000100800 */
[----:B0-----:R-:W2:Y:S04]  /*14710*/  LDL R199, [R1+0x3a8] ;  /* 0x0003a80001c77983 */ /* 0x001ea80000100800 */
[----:B------:R4:W-:Y:S02]  /*14720*/  STL [R1+0xcf4], R20 ;  /* 0x000cf41401007387 */ /* 0x0009e40000100800 */
[----:B----4-:R-:W-:-:S05]  /*14730*/  @!P0 IMAD.MOV.U32 R20, RZ, RZ, R163 ;  /* 0x000000ffff148224 */ /* 0x010fca00078e00a3 */
[----:B------:R0:W4:Y:S02]  /*14740*/  @!P0 LDG.E.U8 R225, desc[UR56][R20.64] ;  /* 0x0000003814e18981 */ /* 0x000124000c1e1100 */
[----:B0-----:R-:W-:Y:S02]  /*14750*/  @!P0 IMAD.MOV.U32 R20, RZ, RZ, R14 ;  /* 0x000000ffff148224 */ /* 0x001fe400078e000e */
[----:B------:R-:W-:-:S05]  /*14760*/  @!P0 IMAD.MOV.U32 R21, RZ, RZ, R201 ;  /* 0x000000ffff158224 */ /* 0x000fca00078e00c9 */
[----:B------:R-:W3:Y:S01]  /*14770*/  @!P0 LDG.E.U8 R220, desc[UR56][R20.64] ;  /* 0x0000003814dc8981 */ /* 0x000ee2000c1e1100 */
[----:B------:R-:W-:Y:S02]  /*14780*/  LOP3.LUT R177, R177, 0xffff, RZ, 0xc0, !PT ;  /* 0x0000ffffb1b17812 */ /* 0x000fe400078ec0ff */
[----:B------:R-:W-:-:S04]  /*14790*/  LOP3.LUT R178, R178, 0xffff, RZ, 0xc0, !PT ;  /* 0x0000ffffb2b27812 */ /* 0x000fc800078ec0ff */
[----:B------:R-:W-:Y:S01]  /*147a0*/  PRMT R201, R177, 0x3340, R178 ;  /* 0x00003340b1c97816 */ /* 0x000fe200000000b2 */
[----:B----4-:R-:W-:Y:S04]  /*147b0*/  STL [R1+0xd9c], R225 ;  /* 0x000d9ce101007387 */ /* 0x010fe80000100800 */
[----:B------:R-:W4:Y:S04]  /*147c0*/  LDL R203, [R1+0x368] ;  /* 0x0003680001cb7983 */ /* 0x000f280000100800 */
[----:B------:R-:W4:Y:S04]  /*147d0*/  LDL R14, [R1+0x36c] ;  /* 0x00036c00010e7983 */ /* 0x000f280000100800 */
[----:B---3--:R-:W-:Y:S04]  /*147e0*/  STL [R1+0xda0], R220 ;  /* 0x000da0dc01007387 */ /* 0x008fe80000100800 */
[----:B------:R0:W-:Y:S04]  /*147f0*/  STL [R1+0xcec], R201 ;  /* 0x000cecc901007387 */ /* 0x0001e80000100800 */
[----:B------:R-:W3:Y:S04]  /*14800*/  LDL R202, [R1+0x328] ;  /* 0x0003280001ca7983 */ /* 0x000ee80000100800 */
[----:B0-----:R-:W3:Y:S01]  /*14810*/  LDL R201, [R1+0x32c] ;  /* 0x00032c0001c97983 */ /* 0x001ee20000100800 */
[----:B------:R-:W-:Y:S01]  /*14820*/  PRMT R215, RZ, 0x7610, R215 ;  /* 0x00007610ffd77816 */ /* 0x000fe200000000d7 */
[----:B------:R-:W-:-:S02]  /*14830*/  @!P0 IMAD.MOV.U32 R20, RZ, RZ, R200 ;  /* 0x000000ffff148224 */ /* 0x000fc400078e00c8 */
[----:B--2---:R-:W-:Y:S01]  /*14840*/  @!P0 IMAD.MOV.U32 R21, RZ, RZ, R199 ;  /* 0x000000ffff158224 */ /* 0x004fe200078e00c7 */
[----:B------:R-:W-:Y:S02]  /*14850*/  PRMT R198, RZ, 0x7610, R198 ;  /* 0x00007610ffc67816 */ /* 0x000fe400000000c6 */
[----:B------:R-:W-:Y:S01]  /*14860*/  PRMT R197, RZ, 0x7610, R197 ;  /* 0x00007610ffc57816 */ /* 0x000fe200000000c5 */
[----:B------:R-:W2:Y:S04]  /*14870*/  LDL R199, [R1+0x2ec] ;  /* 0x0002ec0001c77983 */ /* 0x000ea80000100800 */
[----:B------:R4:W2:Y:S04]  /*14880*/  @!P0 LDG.E.U8 R215, desc[UR56][R20.64] ;  /* 0x0000003814d78981 */ /* 0x0008a8000c1e1100 */
[----:B------:R-:W2:Y:S01]  /*14890*/  LDL R200, [R1+0x2e8] ;  /* 0x0002e80001c87983 */ /* 0x000ea20000100800 */
[----:B----4-:R-:W-:-:S02]  /*148a0*/  @!P0 IMAD.MOV.U32 R21, RZ, RZ, R203 ;  /* 0x000000ffff158224 */ /* 0x010fc400078e00cb */
[----:B------:R-:W-:-:S05]  /*148b0*/  @!P0 IMAD.MOV.U32 R20, RZ, RZ, R14 ;  /* 0x000000ffff148224 */ /* 0x000fca00078e000e */
[----:B------:R3:W4:Y:S02]  /*148c0*/  @!P0 LDG.E.U8 R198, desc[UR56][R20.64] ;  /* 0x0000003814c68981 */ /* 0x000724000c1e1100 */
[----:B---3--:R-:W-:Y:S02]  /*148d0*/  @!P0 IMAD.MOV.U32 R21, RZ, RZ, R202 ;  /* 0x000000ffff158224 */ /* 0x008fe400078e00ca */
[----:B------:R-:W-:-:S05]  /*148e0*/  @!P0 IMAD.MOV.U32 R20, RZ, RZ, R201 ;  /* 0x000000ffff148224 */ /* 0x000fca00078e00c9 */
[----:B------:R0:W3:Y:S01]  /*148f0*/  @!P0 LDG.E.U8 R197, desc[UR56][R20.64] ;  /* 0x0000003814c58981 */ /* 0x0000e2000c1e1100 */
[----:B------:R-:W-:Y:S02]  /*14900*/  LOP3.LUT R159, R159, 0xffff, RZ, 0xc0, !PT ;  /* 0x0000ffff9f9f7812 */ /* 0x000fe400078ec0ff */
[----:B------:R-:W-:Y:S02]  /*14910*/  LOP3.LUT R176, R176, 0xffff, RZ, 0xc0, !PT ;  /* 0x0000ffffb0b07812 */ /* 0x000fe400078ec0ff */
[----:B------:R-:W-:Y:S02]  /*14920*/  LOP3.LUT R155, R155, 0xffff, RZ, 0xc0, !PT ;  /* 0x0000ffff9b9b7812 */ /* 0x000fe400078ec0ff */
[----:B------:R-:W-:Y:S02]  /*14930*/  LOP3.LUT R158, R158, 0xffff, RZ, 0xc0, !PT ;  /* 0x0000ffff9e9e7812 */ /* 0x000fe400078ec0ff */
[----:B------:R-:W-:Y:S01]  /*14940*/  PRMT R159, R159, 0x3340, R176 ;  /* 0x000033409f9f7816 */ /* 0x000fe200000000b0 */
[----:B--2---:R-:W-:Y:S01]  /*14950*/  STL [R1+0xda4], R215 ;  /* 0x000da4d701007387 */ /* 0x004fe20000100800 */
[----:B------:R-:W-:-:S02]  /*14960*/  PRMT R158, R155, 0x3340, R158 ;  /* 0x000033409b9e7816 */ /* 0x000fc4000000009e */
[----:B------:R-:W-:Y:S02]  /*14970*/  LOP3.LUT R153, R153, 0xffff, RZ, 0xc0, !PT ;  /* 0x0000ffff99997812 */ /* 0x000fe400078ec0ff */
[----:B------:R-:W-:Y:S01]  /*14980*/  LOP3.LUT R154, R154, 0xffff, RZ, 0xc0, !PT ;  /* 0x0000ffff9a9a7812 */ /* 0x000fe200078ec0ff */
[----:B------:R1:W-:Y:S04]  /*14990*/  STL [R1+0xce4], R159 ;  /* 0x000ce49f01007387 */ /* 0x0003e80000100800 */
[----:B------:R-:W2:Y:S01]  /*149a0*/  LDL R14, [R1+0x2ac] ;  /* 0x0002ac00010e7983 */ /* 0x000ea20000100800 */
[----:B0-----:R-:W-:Y:S01]  /*149b0*/  @!P0 IMAD.MOV.U32 R20, RZ, RZ, R199 ;  /* 0x000000ffff148224 */ /* 0x001fe200078e00c7 */
[----:B------:R-:W-:Y:S02]  /*149c0*/  PRMT R196, RZ, 0x7610, R196 ;  /* 0x00007610ffc47816 */ /* 0x000fe400000000c4 */
[----:B-1----:R-:W-:Y:S01]  /*149d0*/  PRMT R159, R153, 0x3340, R154 ;  /* 0x00003340999f7816 */ /* 0x002fe2000000009a */
[----:B------:R-:W-:-:S05]  /*149e0*/  @!P0 IMAD.MOV.U32 R21, RZ, RZ, R200 ;  /* 0x000000ffff158224 */ /* 0x000fca00078e00c8 */
[----:B------:R2:W2:Y:S04]  /*149f0*/  @!P0 LDG.E.U8 R196, desc[UR56][R20.64] ;  /* 0x0000003814c48981 */ /* 0x0004a8000c1e1100 */
[----:B----4-:R-:W-:Y:S04]  /*14a00*/  STL [R1+0xda8], R198 ;  /* 0x000da8c601007387 */ /* 0x010fe80000100800 */
[----:B------:R0:W-:Y:S04]  /*14a10*/  STL [R1+0xce0], R158 ;  /* 0x000ce09e01007387 */ /* 0x0001e80000100800 */
[----:B0-----:R-:W4:Y:S04]  /*14a20*/  LDL R158, [R1+0x2a8] ;  /* 0x0002a800019e7983 */ /* 0x001f280000100800 */
[----:B---3--:R0:W-:Y:S04]  /*14a30*/  STL [R1+0xdac], R197 ;  /* 0x000dacc501007387 */ /* 0x0081e80000100800 */
[----:B------:R1:W-:Y:S04]  /*14a40*/  STL [R1+0xcdc], R159 ;  /* 0x000cdc9f01007387 */ /* 0x0003e80000100800 */
[----:B------:R-:W3:Y:S01]  /*14a50*/  LDL R199, [R1+0x26c] ;  /* 0x00026c0001c77983 */ /* 0x000ee20000100800 */
[----:B------:R-:W-:-:S02]  /*14a60*/  PRMT R195, RZ, 0x7610, R195 ;  /* 0x00007610ffc37816 */ /* 0x000fc400000000c3 */
[----:B------:R-:W-:Y:S02]  /*14a70*/  LOP3.LUT R23, R23, 0xffff, RZ, 0xc0, !PT ;  /* 0x0000ffff17177812 */ /* 0x000fe400078ec0ff */
[----:B------:R-:W-:Y:S02]  /*14a80*/  LOP3.LUT R152, R152, 0xffff, RZ, 0xc0, !PT ;  /* 0x0000ffff98987812 */ /* 0x000fe400078ec0ff */
[----:B------:R-:W-:Y:S01]  /*14a90*/  PRMT R194, RZ, 0x7610, R194 ;  /* 0x00007610ffc27816 */ /* 0x000fe200000000c2 */
[----:B------:R-:W3:Y:S04]  /*14aa0*/  LDL R198, [R1+0x424] ;  /* 0x0004240001c67983 */ /* 0x000ee80000100800 */
[----:B0-----:R-:W3:Y:S01]  /*14ab0*/  LDL R197, [R1+0x428] ;  /* 0x0004280001c57983 */ /* 0x001ee20000100800 */
[----:B--2---:R-:W-:Y:S01]  /*14ac0*/  @!P0 IMAD.MOV.U32 R20, RZ, RZ, R14 ;  /* 0x000000ffff148224 */ /* 0x004fe200078e000e */
[----:B-1----:R-:W-:-:S02]  /*14ad0*/  PRMT R159, R23, 0x3340, R152 ;  /* 0x00003340179f7816 */ /* 0x002fc40000000098 */
[----:B------:R0:W-:Y:S04]  /*14ae0*/  STL [R1+0xdb0], R196 ;  /* 0x000db0c401007387 */ /* 0x0001e80000100800 */
[----:B------:R1:W-:Y:S01]  /*14af0*/  STL [R1+0xcd8], R159 ;  /* 0x000cd89f01007387 */ /* 0x0003e20000100800 */
[----:B------:R-:W-:Y:S02]  /*14b00*/  LOP3.LUT R19, R19, 0xffff, RZ, 0xc0, !PT ;  /* 0x0000ffff13137812 */ /* 0x000fe400078ec0ff */
[----:B------:R-:W-:Y:S01]  /*14b10*/  LOP3.LUT R22, R22, 0xffff, RZ, 0xc0, !PT ;  /* 0x0000ffff16167812 */ /* 0x000fe200078ec0ff */
[----:B------:R-:W2:Y:S04]  /*14b20*/  LDL R14, [R1+0x3a4] ;  /* 0x0003a400010e7983 */ /* 0x000ea80000100800 */
[----:B0-----:R-:W2:Y:S01]  /*14b30*/  LDL R196, [R1+0x3e0] ;  /* 0x0003e00001c47983 */ /* 0x001ea20000100800 */
[----:B----4-:R-:W-:-:S03]  /*14b40*/  @!P0 IMAD.MOV.U32 R21, RZ, RZ, R158 ;  /* 0x000000ffff158224 */ /* 0x010fc600078e009e */
[----:B-1----:R-:W4:Y:S04]  /*14b50*/  LDL R159, [R1+0x3a0] ;  /* 0x0003a000019f7983 */ /* 0x002f280000100800 */
[----:B------:R-:W4:Y:S04]  /*14b60*/  LDL R158, [R1+0x3e4] ;  /* 0x0003e400019e7983 */ /* 0x000f280000100800 */
[----:B------:R0:W2:Y:S02]  /*14b70*/  @!P0 LDG.E.U8 R195, desc[UR56][R20.64] ;  /* 0x0000003814c38981 */ /* 0x0000a4000c1e1100 */
[----:B0-----:R-:W-:-:S02]  /*14b80*/  @!P0 IMAD.MOV.U32 R21, RZ, RZ, R0 ;  /* 0x000000ffff158224 */ /* 0x001fc400078e0000 */
[----:B---3--:R-:W-:-:S05]  /*14b90*/  @!P0 IMAD.MOV.U32 R20, RZ, RZ, R199 ;  /* 0x000000ffff148224 */ /* 0x008fca00078e00c7 */
[----:B------:R-:W3:Y:S01]  /*14ba0*/  @!P0 LDG.E.U8 R194, desc[UR56][R20.64] ;  /* 0x0000003814c28981 */ /* 0x000ee2000c1e1100 */
[----:B------:R-:W-:Y:S02]  /*14bb0*/  PRMT R19, R19, 0x3340, R22 ;  /* 0x0000334013137816 */ /* 0x000fe40000000016 */
[----:B------:R-:W-:Y:S02]  /*14bc0*/  LOP3.LUT R17, R17, 0xffff, RZ, 0xc0, !PT ;  /* 0x0000ffff11117812 */ /* 0x000fe400078ec0ff */
[----:B------:R-:W-:Y:S02]  /*14bd0*/  LOP3.LUT R18, R18, 0xffff, RZ, 0xc0, !PT ;  /* 0x0000ffff12127812 */ /* 0x000fe400078ec0ff */
[----:B------:R-:W-:Y:S02]  /*14be0*/  PRMT R224, RZ, 0x7610, R224 ;  /* 0x00007610ffe07816 */ /* 0x000fe400000000e0 */
[----:B------:R-:W-:Y:S02]  /*14bf0*/  LOP3.LUT R15, R15, 0xffff, RZ, 0xc0, !PT ;  /* 0x0000ffff0f0f7812 */ /* 0x000fe400078ec0ff */
[----:B------:R-:W-:-:S02]  /*14c00*/  LOP3.LUT R16, R16, 0xffff, RZ, 0xc0, !PT ;  /* 0x0000ffff10107812 */ /* 0x000fc400078ec0ff */
[----:B------:R-:W-:Y:S01]  /*14c10*/  PRMT R219, RZ, 0x7610, R219 ;  /* 0x00007610ffdb7816 */ /* 0x000fe200000000db */
[----:B--2---:R-:W-:Y:S04]  /*14c20*/  STL [R1+0xdb4], R195 ;  /* 0x000db4c301007387 */ /* 0x004fe80000100800 */
[----:B------:R-:W-:Y:S04]  /*14c30*/  STL [R1+0xcd4], R19 ;  /* 0x000cd41301007387 */ /* 0x000fe80000100800 */
[----:B------:R0:W-:Y:S02]  /*14c40*/  STL [R1+0xd60], R0 ;  /* 0x000d600001007387 */ /* 0x0001e40000100800 */
[----:B0-----:R-:W-:Y:S01]  /*14c50*/  PRMT R0, R17, 0x3340, R18 ;  /* 0x0000334011007816 */ /* 0x001fe20000000012 */
[----:B------:R-:W-:-:S02]  /*14c60*/  @!P0 IMAD.MOV.U32 R18, RZ, RZ, R197 ;  /* 0x000000ffff128224 */ /* 0x000fc400078e00c5 */
[----:B------:R-:W-:Y:S02]  /*14c70*/  @!P0 IMAD.MOV.U32 R19, RZ, RZ, R198 ;  /* 0x000000ffff138224 */ /* 0x000fe400078e00c6 */
[----:B------:R-:W-:Y:S01]  /*14c80*/  @!P0 IMAD.MOV.U32 R17, RZ, RZ, R196 ;  /* 0x000000ffff118224 */ /* 0x000fe200078e00c4 */
[----:B---3--:R0:W-:Y:S04]  /*14c90*/  STL [R1+0xdb8], R194 ;  /* 0x000db8c201007387 */ /* 0x0081e80000100800 */
[----:B------:R1:W-:Y:S04]  /*14ca0*/  STL [R1+0xcd0], R0 ;  /* 0x000cd00001007387 */ /* 0x0003e80000100800 */
[----:B------:R-:W2:Y:S04]  /*14cb0*/  @!P0 LDG.E.U8 R224, desc[UR56][R18.64] ;  /* 0x0000003812e08981 */ /* 0x000ea8000c1e1100 */
[----:B------:R-:W3:Y:S04]  /*14cc0*/  LDL R195, [R1+0x360] ;  /* 0x0003600001c37983 */ /* 0x000ee80000100800 */
[----:B0-----:R-:W3:Y:S01]  /*14cd0*/  LDL R194, [R1+0x364] ;  /* 0x0003640001c27983 */ /* 0x001ee20000100800 */
[----:B-1----:R-:W-:Y:S01]  /*14ce0*/  PRMT R0, R15, 0x3340, R16 ;  /* 0x000033400f007816 */ /* 0x002fe20000000010 */
[----:B----4-:R-:W-:-:S05]  /*14cf0*/  @!P0 IMAD.MOV.U32 R16, RZ, RZ, R158 ;  /* 0x000000ffff108224 */ /* 0x010fca00078e009e */
[----:B------:R-:W4:Y:S01]  /*14d00*/  @!P0 LDG.E.U8 R219, desc[UR56][R16.64] ;  /* 0x0000003810db8981 */ /* 0x000f22000c1e1100 */
[----:B------:R-:W-:Y:S02]  /*14d10*/  LOP3.LUT R12, R12, 0xffff, RZ, 0xc0, !PT ;  /* 0x0000ffff0c0c7812 */ /* 0x000fe400078ec0ff */
[----:B------:R-:W-:Y:S02]  /*14d20*/  LOP3.LUT R13, R13, 0xffff, RZ, 0xc0, !PT ;  /* 0x0000ffff0d0d7812 */ /* 0x000fe400078ec0ff */
[----:B------:R-:W-:Y:S02]  /*14d30*/  LOP3.LUT R10, R10, 0xffff, RZ, 0xc0, !PT ;  /* 0x0000ffff0a0a7812 */ /* 0x000fe400078ec0ff */
[----:B------:R-:W-:Y:S02]  /*14d40*/  LOP3.LUT R11, R11, 0xffff, RZ, 0xc0, !PT ;  /* 0x0000ffff0b0b7812 */ /* 0x000fe400078ec0ff */
[----:B------:R-:W-:Y:S02]  /*14d50*/  PRMT R196, R12, 0x3340, R13 ;  /* 0x000033400cc47816 */ /* 0x000fe4000000000d */
[----:B------:R-:W-:Y:S01]  /*14d60*/  PRMT R214, RZ, 0x7610, R214 ;  /* 0x00007610ffd67816 */ /* 0x000fe200000000d6 */
[----:B------:R-:W-:-:S02]  /*14d70*/  @!P0 IMAD.MOV.U32 R12, RZ, RZ, R14 ;  /* 0x000000ffff0c8224 */ /* 0x000fc400078e000e */
[----:B------:R-:W-:Y:S01]  /*14d80*/  @!P0 IMAD.MOV.U32 R13, RZ, RZ, R159 ;  /* 0x000000ffff0d8224 */ /* 0x000fe200078e009f */
[----:B------:R-:W-:-:S04]  /*14d90*/  PRMT R193, RZ, 0x7610, R193 ;  /* 0x00007610ffc17816 */ /* 0x000fc800000000c1 */
[----:B------:R-:W3:Y:S04]  /*14da0*/  @!P0 LDG.E.U8 R214, desc[UR56][R12.64] ;  /* 0x000000380cd68981 */ /* 0x000ee8000c1e1100 */
[----:B--2---:R-:W-:Y:S04]  /*14db0*/  STL [R1+0xdbc], R224 ;  /* 0x000dbce001007387 */ /* 0x004fe80000100800 */
[----:B------:R0:W-:Y:S04]  /*14dc0*/  STL [R1+0xccc], R0 ;  /* 0x000ccc0001007387 */ /* 0x0001e80000100800 */
[----:B------:R-:W2:Y:S04]  /*14dd0*/  LDL R158, [R1+0x320] ;  /* 0x00032000019e7983 */ /* 0x000ea80000100800 */
[----:B0-----:R-:W2:Y:S04]  /*14de0*/  LDL R0, [R1+0x324] ;  /* 0x0003240001007983 */ /* 0x001ea80000100800 */
[----:B------:R-:W2:Y:S04]  /*14df0*/  LDL.LU R222, [R1+0x7c] ;  /* 0x00007c0001de7983 */ /* 0x000ea80000300800 */
[----:B----4-:R-:W-:Y:S04]  /*14e00*/  STL [R1+0xdc0], R219 ;  /* 0x000dc0db01007387 */ /* 0x010fe80000100800 */
[----:B------:R0:W-:Y:S04]  /*14e10*/  STL [R1+0xcc8], R196 ;  /* 0x000cc8c401007387 */ /* 0x0001e80000100800 */
[----:B------:R-:W4:Y:S04]  /*14e20*/  LDL R159, [R1+0x2e0] ;  /* 0x0002e000019f7983 */ /* 0x000f280000100800 */
[----:B------:R-:W4:Y:S04]  /*14e30*/  LDL R14, [R1+0x2e4] ;  /* 0x0002e400010e7983 */ /* 0x000f280000100800 */
[----:B------:R-:W4:Y:S04]  /*14e40*/  LDL.LU R202, [R1+0x88] ;  /* 0x0000880001ca7983 */ /* 0x000f280000300800 */
[----:B------:R-:W4:Y:S01]  /*14e50*/  LDL.LU R216, [R1+0x80] ;  /* 0x0000800001d87983 */ /* 0x000f220000300800 */
[----:B0-----:R-:W-:Y:S01]  /*14e60*/  PRMT R196, R10, 0x3340, R11 ;  /* 0x000033400ac47816 */ /* 0x001fe2000000000b */
[----:B---3--:R-:W-:-:S02]  /*14e70*/  @!P0 IMAD.MOV.U32 R10, RZ, RZ, R194 ;  /* 0x000000ffff0a8224 */ /* 0x008fc400078e00c2 */
[----:B------:R-:W-:-:S05]  /*14e80*/  @!P0 IMAD.MOV.U32 R11, RZ, RZ, R195 ;  /* 0x000000ffff0b8224 */ /* 0x000fca00078e00c3 */
[----:B------:R-:W3:Y:S04]  /*14e90*/  @!P0 LDG.E.U8 R193, desc[UR56][R10.64] ;  /* 0x000000380ac18981 */ /* 0x000ee8000c1e1100 */
[----:B------:R-:W-:Y:S01]  /*14ea0*/  STL [R1+0xdc4], R214 ;  /* 0x000dc4d601007387 */ /* 0x000fe20000100800 */
[----:B------:R-:W-:Y:S02]  /*14eb0*/  LOP3.LUT R8, R8, 0xffff, RZ, 0xc0, !PT ;  /* 0x0000ffff08087812 */ /* 0x000fe400078ec0ff */
[----:B------:R-:W-:Y:S01]  /*14ec0*/  LOP3.LUT R9, R9, 0xffff, RZ, 0xc0, !PT ;  /* 0x0000ffff09097812 */ /* 0x000fe200078ec0ff */
[----:B------:R-:W-:Y:S04]  /*14ed0*/  STL [R1+0xcc4], R196 ;  /* 0x000cc4c401007387 */ /* 0x000fe80000100800 */
[----:B------:R-:W4:Y:S01]  /*14ee0*/  LDL.LU R226, [R1+0x84] ;  /* 0x0000840001e27983 */ /* 0x000f220000300800 */
[----:B------:R-:W-:-:S03]  /*14ef0*/  PRMT R192, RZ, 0x7610, R192 ;  /* 0x00007610ffc07816 */ /* 0x000fc600000000c0 */
[----:B---3--:R0:W-:Y:S02]  /*14f00*/  STL [R1+0xdc8], R193 ;  /* 0x000dc8c101007387 */ /* 0x0081e40000100800 */
[----:B0-----:R-:W-:Y:S01]  /*14f10*/  PRMT R193, R8, 0x3340, R9 ;  /* 0x0000334008c17816 */ /* 0x001fe20000000009 */
[----:B--2---:R-:W-:Y:S02]  /*14f20*/  @!P0 IMAD.MOV.U32 R8, RZ, RZ, R0 ;  /* 0x000000ffff088224 */ /* 0x004fe400078e0000 */
[----:B------:R-:W-:-:S05]  /*14f30*/  @!P0 IMAD.MOV.U32 R9, RZ, RZ, R158 ;  /* 0x000000ffff098224 */ /* 0x000fca00078e009e */
[----:B------:R0:W2:Y:S04]  /*14f40*/  @!P0 LDG.E.U8 R192, desc[UR56][R8.64] ;  /* 0x0000003808c08981 */ /* 0x0000a8000c1e1100 */
[----:B------:R1:W-:Y:S04]  /*14f50*/  STL [R1+0xcc0], R193 ;  /* 0x000cc0c101007387 */ /* 0x0003e80000100800 */
[----:B------:R-:W3:Y:S01]  /*14f60*/  LDL R0, [R1+0x2a4] ;  /* 0x0002a40001007983 */ /* 0x000ee20000100800 */
[----:B------:R-:W-:-:S03]  /*14f70*/  LOP3.LUT R7, R7, 0xffff, RZ, 0xc0, !PT ;  /* 0x0000ffff07077812 */ /* 0x000fc600078ec0ff */
[----:B------:R-:W3:Y:S04]  /*14f80*/  LDL R158, [R1+0x264] ;  /* 0x00026400019e7983 */ /* 0x000ee80000100800 */
[----:B-1----:R-:W3:Y:S01]  /*14f90*/  LDL R193, [R1+0x2a0] ;  /* 0x0002a00001c17983 */ /* 0x002ee20000100800 */
[----:B0-----:R-:W-:Y:S02]  /*14fa0*/  LOP3.LUT R8, R222, 0xffff, RZ, 0xc0, !PT ;  /* 0x0000ffffde087812 */ /* 0x001fe400078ec0ff */
[----:B------:R-:W-:Y:S01]  /*14fb0*/  PRMT R191, RZ, 0x7610, R191 ;  /* 0x00007610ffbf7816 */ /* 0x000fe200000000bf */
[----:B------:R-:W3:Y:S01]  /*14fc0*/  LDL.LU R203, [R1+0x90] ;  /* 0x0000900001cb7983 */ /* 0x000ee20000300800 */
[----:B------:R-:W-:Y:S01]  /*14fd0*/  PRMT R7, R8, 0x3340, R7 ;  /* 0x0000334008077816 */ /* 0x000fe20000000007 */
[----:B----4-:R-:W-:-:S02]  /*14fe0*/  @!P0 IMAD.MOV.U32 R8, RZ, RZ, R14 ;  /* 0x000000ffff088224 */ /* 0x010fc400078e000e */
[----:B------:R-:W-:-:S05]  /*14ff0*/  @!P0 IMAD.MOV.U32 R9, RZ, RZ, R159 ;  /* 0x000000ffff098224 */ /* 0x000fca00078e009f */
[----:B------:R0:W4:Y:S01]  /*15000*/  @!P0 LDG.E.U8 R191, desc[UR56][R8.64] ;  /* 0x0000003808bf8981 */ /* 0x000122000c1e1100 */
[----:B------:R-:W-:Y:S02]  /*15010*/  PRMT R190, RZ, 0x7610, R190 ;  /* 0x00007610ffbe7816 */ /* 0x000fe400000000be */
[----:B0-----:R-:W-:Y:S01]  /*15020*/  LOP3.LUT R8, R216, 0xffff, RZ, 0xc0, !PT ;  /* 0x0000ffffd8087812 */ /* 0x001fe200078ec0ff */
[----:B--2---:R0:W-:Y:S04]  /*15030*/  STL [R1+0xdcc], R192 ;  /* 0x000dccc001007387 */ /* 0x0041e80000100800 */
[----:B------:R1:W-:Y:S04]  /*15040*/  STL [R1+0xcbc], R7 ;  /* 0x000cbc0701007387 */ /* 0x0003e80000100800 */
[----:B------:R-:W2:Y:S04]  /*15050*/  LDL R159, [R1+0x260] ;  /* 0x00026000019f7983 */ /* 0x000ea80000100800 */
[----:B------:R-:W2:Y:S04]  /*15060*/  LDL R14, [R1+0x420] ;  /* 0x00042000010e7983 */ /* 0x000ea80000100800 */
[----:B0-----:R-:W2:Y:S01]  /*15070*/  LDL R192, [R1+0x41c] ;  /* 0x00041c0001c07983 */ /* 0x001ea20000100800 */
[----:B-1----:R-:W-:Y:S01]  /*15080*/  LOP3.LUT R7, R202, 0xffff, RZ, 0xc0, !PT ;  /* 0x0000ffffca077812 */ /* 0x002fe200078ec0ff */
[----:B---3--:R-:W-:Y:S01]  /*15090*/  @!P0 IMAD.MOV.U32 R9, RZ, RZ, R193 ;  /* 0x000000ffff098224 */ /* 0x008fe200078e00c1 */
[----:B------:R-:W-:Y:S01]  /*150a0*/  PRMT R189, RZ, 0x7610, R189 ;  /* 0x00007610ffbd7816 */ /* 0x000fe200000000bd */
[----:B------:R-:W3:Y:S01]  /*150b0*/  LDL.LU R222, [R1+0x8c] ;  /* 0x00008c0001de7983 */ /* 0x000ee20000300800 */
[----:B------:R-:W-:Y:S01]  /*150c0*/  PRMT R7, R7, 0x3340, R8 ;  /* 0x0000334007077816 */ /* 0x000fe20000000008 */
[----:B------:R-:W-:-:S05]  /*150d0*/  @!P0 IMAD.MOV.U32 R8, RZ, RZ, R0 ;  /* 0x000000ffff088224 */ /* 0x000fca00078e0000 */
[----:B------:R0:W3:Y:S04]  /*150e0*/  @!P0 LDG.E.U8 R190, desc[UR56][R8.64] ;  /* 0x0000003808be8981 */ /* 0x0000e8000c1e1100 */
[----:B----4-:R1:W-:Y:S04]  /*150f0*/  STL [R1+0xdd0], R191 ;  /* 0x000dd0bf01007387 */ /* 0x0103e80000100800 */
[----:B------:R4:W-:Y:S01]  /*15100*/  STL [R1+0xcb8], R7 ;  /* 0x000cb80701007387 */ /* 0x0009e20000100800 */
[----:B------:R-:W-:-:S03]  /*15110*/  LOP3.LUT R223, R223, 0xffff, RZ, 0xc0, !PT ;  /* 0x0000ffffdfdf7812 */ /* 0x000fc600078ec0ff */
[----:B------:R-:W3:Y:S01]  /*15120*/  LDL R0, [R1+0x3dc] ;  /* 0x0003dc0001007983 */ /* 0x000ee20000100800 */
[----:B0-----:R-:W-:-:S03]  /*15130*/  @!P0 IMAD.MOV.U32 R8, RZ, RZ, R158 ;  /* 0x000000ffff088224 */ /* 0x001fc600078e009e */
[----:B-1----:R-:W3:Y:S01]  /*15140*/  LDL R191, [R1+0x3d8] ;  /* 0x0003d80001bf7983 */ /* 0x002ee20000100800 */
[----:B----4-:R-:W-:-:S03]  /*15150*/  LOP3.LUT R7, R226, 0xffff, RZ, 0xc0, !PT ;  /* 0x0000ffffe2077812 */ /* 0x010fc600078ec0ff */
[----:B------:R-:W4:Y:S01]  /*15160*/  LDL.LU R216, [R1+0x98] ;  /* 0x0000980001d87983 */ /* 0x000f220000300800 */
[--C-:B------:R-:W-:Y:S02]  /*15170*/  PRMT R7, R7, 0x3340, R223.reuse ;  /* 0x0000334007077816 */ /* 0x100fe400000000df */
[----:B------:R-:W-:Y:S01]  /*15180*/  PRMT R223, RZ, 0x7610, R223 ;  /* 0x00007610ffdf7816 */ /* 0x000fe200000000df */
[----:B--2---:R-:W-:-:S05]  /*15190*/  @!P0 IMAD.MOV.U32 R9, RZ, RZ, R159 ;  /* 0x000000ffff098224 */ /* 0x004fca00078e009f */
[----:B------:R0:W2:Y:S02]  /*151a0*/  @!P0 LDG.E.U8 R189, desc[UR56][R8.64] ;  /* 0x0000003808bd8981 */ /* 0x0000a4000c1e1100 */
[----:B0-----:R-:W-:Y:S02]  /*151b0*/  @!P0 IMAD.MOV.U32 R8, RZ, RZ, R14 ;  /* 0x000000ffff088224 */ /* 0x001fe400078e000e */
[----:B------:R-:W-:-:S05]  /*151c0*/  @!P0 IMAD.MOV.U32 R9, RZ, RZ, R192 ;  /* 0x000000ffff098224 */ /* 0x000fca00078e00c0 */
[----:B------:R0:W4:Y:S04]  /*151d0*/  @!P0 LDG.E.U8 R223, desc[UR56][R8.64] ;  /* 0x0000003808df8981 */ /* 0x000128000c1e1100 */
[----:B---3--:R-:W-:Y:S04]  /*151e0*/  STL [R1+0xdd4], R190 ;  /* 0x000dd4be01007387 */ /* 0x008fe80000100800 */
[----:B------:R1:W-:Y:S04]  /*151f0*/  STL [R1+0xcb4], R7 ;  /* 0x000cb40701007387 */ /* 0x0003e80000100800 */
[----:B------:R-:W3:Y:S04]  /*15200*/  LDL R159, [R1+0x398] ;  /* 0x00039800019f7983 */ /* 0x000ee80000100800 */
[----:B------:R-:W3:Y:S01]  /*15210*/  LDL R158, [R1+0x39c] ;  /* 0x00039c00019e7983 */ /* 0x000ee20000100800 */
[----:B------:R-:W-:-:S03]  /*15220*/  LOP3.LUT R252, R252, 0xffff, RZ, 0xc0, !PT ;  /* 0x0000fffffcfc7812 */ /* 0x000fc600078ec0ff */
[----:B------:R-:W3:Y:S01]  /*15230*/  LDL.LU R226, [R1+0x94] ;  /* 0x0000940001e27983 */ /* 0x000ee20000300800 */
[----:B-1----:R-:W-:-:S04]  /*15240*/  LOP3.LUT R7, R203, 0xffff, RZ, 0xc0, !PT ;  /* 0x0000ffffcb077812 */ /* 0x002fc800078ec0ff */
[----:B------:R-:W-:Y:S02]  /*15250*/  PRMT R7, R7, 0x3340, R252 ;  /* 0x0000334007077816 */ /* 0x000fe400000000fc */
[----:B------:R-:W-:Y:S02]  /*15260*/  LOP3.LUT R218, R218, 0xffff, RZ, 0xc0, !PT ;  /* 0x0000ffffdada7812 */ /* 0x000fe400078ec0ff */
[----:B------:R-:W-:Y:S02]  /*15270*/  LOP3.LUT R187, R187, 0xffff, RZ, 0xc0, !PT ;  /* 0x0000ffffbbbb7812 */ /* 0x000fe400078ec0ff */
[----:B------:R-:W-:Y:S01]  /*15280*/  LOP3.LUT R188, R188, 0xffff, RZ, 0xc0, !PT ;  /* 0x0000ffffbcbc7812 */ /* 0x000fe200078ec0ff */
[----:B0-----:R-:W-:Y:S02]  /*15290*/  @!P0 IMAD.MOV.U32 R8, RZ, RZ, R0 ;  /* 0x000000ffff088224 */ /* 0x001fe400078e0000 */
[----:B------:R-:W-:Y:S01]  /*152a0*/  @!P0 IMAD.MOV.U32 R9, RZ, RZ, R191 ;  /* 0x000000ffff098224 */ /* 0x000fe200078e00bf */
[----:B------:R-:W-:-:S02]  /*152b0*/  PRMT R162, R187, 0x3340, R188 ;  /* 0x00003340bba27816 */ /* 0x000fc400000000bc */
[----:B------:R-:W-:Y:S01]  /*152c0*/  PRMT R188, RZ, 0x7610, R188 ;  /* 0x00007610ffbc7816 */ /* 0x000fe200000000bc */
[----:B--2---:R0:W-:Y:S04]  /*152d0*/  STL [R1+0xdd8], R189 ;  /* 0x000dd8bd01007387 */ /* 0x0041e80000100800 */
[----:B------:R1:W-:Y:S04]  /*152e0*/  STL [R1+0xcb0], R7 ;  /* 0x000cb00701007387 */ /* 0x0003e80000100800 */
[----:B------:R-:W2:Y:S04]  /*152f0*/  LDL R190, [R1+0x358] ;  /* 0x0003580001be7983 */ /* 0x000ea80000100800 */
[----:B0-----:R-:W2:Y:S01]  /*15300*/  LDL R189, [R1+0x35c] ;  /* 0x00035c0001bd7983 */ /* 0x001ea20000100800 */
[----:B-1----:R-:W-:-:S03]  /*15310*/  LOP3.LUT R7, R222, 0xffff, RZ, 0xc0, !PT ;  /* 0x0000ffffde077812 */ /* 0x002fc600078ec0ff */
[----:B------:R-:W2:Y:S01]  /*15320*/  LDL.LU R14, [R1+0xb0] ;  /* 0x0000b000010e7983 */ /* 0x000ea20000300800 */
[--C-:B------:R-:W-:Y:S02]  /*15330*/  PRMT R7, R7, 0x3340, R218.reuse ;  /* 0x0000334007077816 */ /* 0x100fe400000000da */
[----:B------:R-:W-:Y:S01]  /*15340*/  PRMT R218, RZ, 0x7610, R218 ;  /* 0x00007610ffda7816 */ /* 0x000fe200000000da */
[----:B----4-:R-:W-:Y:S04]  /*15350*/  STL [R1+0xddc], R223 ;  /* 0x000ddcdf01007387 */ /* 0x010fe80000100800 */
[----:B------:R0:W-:Y:S04]  /*15360*/  STL [R1+0xcac], R7 ;  /* 0x000cac0701007387 */ /* 0x0001e80000100800 */
[----:B------:R-:W4:Y:S04]  /*15370*/  LDL R191, [R1+0x318] ;  /* 0x0003180001bf7983 */ /* 0x000f280000100800 */
[----:B------:R-:W4:Y:S01]  /*15380*/  LDL R0, [R1+0x31c] ;  /* 0x00031c0001007983 */ /* 0x000f220000100800 */
[----:B------:R-:W-:-:S03]  /*15390*/  PRMT R187, RZ, 0x7610, R187 ;  /* 0x00007610ffbb7816 */ /* 0x000fc600000000bb */
[----:B------:R3:W4:Y:S01]  /*153a0*/  @!P0 LDG.E.U8 R218, desc[UR56][R8.64] ;  /* 0x0000003808da8981 */ /* 0x000722000c1e1100 */
[----:B------:R-:W-:Y:S02]  /*153b0*/  LOP3.LUT R251, R251, 0xffff, RZ, 0xc0, !PT ;  /* 0x0000fffffbfb7812 */ /* 0x000fe400078ec0ff */
[----:B------:R-:W-:Y:S01]  /*153c0*/  PRMT R186, RZ, 0x7610, R186 ;  /* 0x00007610ffba7816 */ /* 0x000fe200000000ba */
[----:B------:R-:W4:Y:S01]  /*153d0*/  LDL.LU R222, [R1+0xa4] ;  /* 0x0000a40001de7983 */ /* 0x000f220000300800 */
[----:B---3--:R-:W-:Y:S02]  /*153e0*/  @!P0 IMAD.MOV.U32 R8, RZ, RZ, R158 ;  /* 0x000000ffff088224 */ /* 0x008fe400078e009e */
[----:B------:R-:W-:-:S05]  /*153f0*/  @!P0 IMAD.MOV.U32 R9, RZ, RZ, R159 ;  /* 0x000000ffff098224 */ /* 0x000fca00078e009f */
[----:B------:R2:W3:Y:S01]  /*15400*/  @!P0 LDG.E.U8 R188, desc[UR56][R8.64] ;  /* 0x0000003808bc8981 */ /* 0x0004e2000c1e1100 */
[----:B0-----:R-:W-:-:S04]  /*15410*/  LOP3.LUT R7, R216, 0xffff, RZ, 0xc0, !PT ;  /* 0x0000ffffd8077812 */ /* 0x001fc800078ec0ff */
[----:B------:R-:W-:Y:S02]  /*15420*/  PRMT R7, R7, 0x3340, R251 ;  /* 0x0000334007077816 */ /* 0x000fe400000000fb */
[----:B------:R-:W-:Y:S01]  /*15430*/  LOP3.LUT R217, R217, 0xffff, RZ, 0xc0, !PT ;  /* 0x0000ffffd9d97812 */ /* 0x000fe200078ec0ff */
[----:B--2---:R-:W-:Y:S02]  /*15440*/  @!P0 IMAD.MOV.U32 R9, RZ, RZ, R190 ;  /* 0x000000ffff098224 */ /* 0x004fe400078e00be */
[----:B------:R-:W-:-:S05]  /*15450*/  @!P0 IMAD.MOV.U32 R8, RZ, RZ, R189 ;  /* 0x000000ffff088224 */ /* 0x000fca00078e00bd */
[----:B------:R0:W2:Y:S04]  /*15460*/  @!P0 LDG.E.U8 R187, desc[UR56][R8.64] ;  /* 0x0000003808bb8981 */ /* 0x0000a8000c1e1100 */
[----:B----4-:R-:W-:Y:S01]  /*15470*/  STL [R1+0xde0], R218 ;  /* 0x000de0da01007387 */ /* 0x010fe20000100800 */
[----:B0-----:R-:W-:Y:S02]  /*15480*/  @!P0 IMAD.MOV.U32 R8, RZ, RZ, R0 ;  /* 0x000000ffff088224 */ /* 0x001fe400078e0000 */
[----:B------:R-:W-:Y:S01]  /*15490*/  @!P0 IMAD.MOV.U32 R9, RZ, RZ, R191 ;  /* 0x000000ffff098224 */ /* 0x000fe200078e00bf */
[----:B------:R0:W-:Y:S04]  /*154a0*/  STL [R1+0xca8], R7 ;  /* 0x000ca80701007387 */ /* 0x0001e80000100800 */
[----:B------:R-:W4:Y:S04]  /*154b0*/  LDL R159, [R1+0x2d8] ;  /* 0x0002d800019f7983 */ /* 0x000f280000100800 */
[----:B------:R-:W4:Y:S04]  /*154c0*/  LDL R158, [R1+0x2dc] ;  /* 0x0002dc00019e7983 */ /* 0x000f280000100800 */
[----:B------:R4:W4:Y:S01]  /*154d0*/  @!P0 LDG.E.U8 R186, desc[UR56][R8.64] ;  /* 0x0000003808ba8981 */ /* 0x000922000c1e1100 */
[----:B0-----:R-:W-:-:S03]  /*154e0*/  LOP3.LUT R7, R226, 0xffff, RZ, 0xc0, !PT ;  /* 0x0000ffffe2077812 */ /* 0x001fc600078ec0ff */
[----:B---3--:R-:W-:Y:S04]  /*154f0*/  STL [R1+0xde4], R188 ;  /* 0x000de4bc01007387 */ /* 0x008fe80000100800 */
[----:B------:R-:W3:Y:S04]  /*15500*/  LDL.LU R216, [R1+0xcc] ;  /* 0x0000cc0001d87983 */ /* 0x000ee80000300800 */
[----:B------:R-:W3:Y:S01]  /*15510*/  LDL.LU R226, [R1+0xa0] ;  /* 0x0000a00001e27983 */ /* 0x000ee20000300800 */
[----:B------:R-:W-:-:S05]  /*15520*/  PRMT R7, R7, 0x3340, R217 ;  /* 0x0000334007077816 */ /* 0x000fca00000000d9 */
[----:B------:R0:W-:Y:S04]  /*15530*/  STL [R1+0xca4], R7 ;  /* 0x000ca40701007387 */ /* 0x0001e80000100800 */
[----:B------:R-:W3:Y:S04]  /*15540*/  LDL R190, [R1+0x298] ;  /* 0x0002980001be7983 */ /* 0x000ee80000100800 */
[----:B------:R-:W3:Y:S01]  /*15550*/  LDL R189, [R1+0x29c] ;  /* 0x00029c0001bd7983 */ /* 0x000ee20000100800 */
[----:B------:R-:W-:Y:S02]  /*15560*/  LOP3.LUT R221, R221, 0xffff, RZ, 0xc0, !PT ;  /* 0x0000ffffdddd7812 */ /* 0x000fe400078ec0ff */
[----:B0-----:R-:W-:-:S04]  /*15570*/  LOP3.LUT R7, R14, 0xffff, RZ, 0xc0, !PT ;  /* 0x0000ffff0e077812 */ /* 0x001fc800078ec0ff */
[----:B------:R-:W-:Y:S02]  /*15580*/  PRMT R7, R7, 0x3340, R221 ;  /* 0x0000334007077816 */ /* 0x000fe400000000dd */
[----:B------:R-:W-:Y:S02]  /*15590*/  LOP3.LUT R212, R212, 0xffff, RZ, 0xc0, !PT ;  /* 0x0000ffffd4d47812 */ /* 0x000fe400078ec0ff */
[----:B------:R-:W-:Y:S02]  /*155a0*/  PRMT R185, RZ, 0x7610, R185 ;  /* 0x00007610ffb97816 */ /* 0x000fe400000000b9 */
[----:B------:R-:W-:Y:S02]  /*155b0*/  LOP3.LUT R183, R183, 0xffff, RZ, 0xc0, !PT ;  /* 0x0000ffffb7b77812 */ /* 0x000fe400078ec0ff */
[----:B------:R-:W-:-:S04]  /*155c0*/  LOP3.LUT R184, R184, 0xffff, RZ, 0xc0, !PT ;  /* 0x0000ffffb8b87812 */ /* 0x000fc800078ec0ff */
[--C-:B------:R-:W-:Y:S02]  /*155d0*/  PRMT R161, R183, 0x3340, R184.reuse ;  /* 0x00003340b7a17816 */ /* 0x100fe400000000b8 */
[----:B------:R-:W-:Y:S01]  /*155e0*/  PRMT R184, RZ, 0x7610, R184 ;  /* 0x00007610ffb87816 */ /* 0x000fe200000000b8 */
[----:B--2---:R-:W-:Y:S04]  /*155f0*/  STL [R1+0xde8], R187 ;  /* 0x000de8bb01007387 */ /* 0x004fe80000100800 */
[----:B------:R-:W2:Y:S04]  /*15600*/  LDL.LU R14, [R1+0xc0] ;  /* 0x0000c000010e7983 */ /* 0x000ea80000300800 */
[----:B------:R0:W-:Y:S04]  /*15610*/  STL [R1+0xca0], R7 ;  /* 0x000ca00701007387 */ /* 0x0001e80000100800 */
[----:B------:R-:W2:Y:S01]  /*15620*/  LDL R188, [R1+0x258] ;  /* 0x0002580001bc7983 */ /* 0x000ea20000100800 */
[----:B0-----:R-:W-:Y:S01]  /*15630*/  LOP3.LUT R7, R222, 0xffff, RZ, 0xc0, !PT ;  /* 0x0000ffffde077812 */ /* 0x001fe200078ec0ff */
[----:B----4-:R-:W-:-:S02]  /*15640*/  @!P0 IMAD.MOV.U32 R9, RZ, RZ, R159 ;  /* 0x000000ffff098224 */ /* 0x010fc400078e009f */
[----:B------:R-:W-:Y:S01]  /*15650*/  @!P0 IMAD.MOV.U32 R8, RZ, RZ, R158 ;  /* 0x000000ffff088224 */ /* 0x000fe200078e009e */
[----:B------:R-:W-:Y:S01]  /*15660*/  PRMT R7, R7, 0x3340, R212 ;  /* 0x0000334007077816 */ /* 0x000fe200000000d4 */
[----:B------:R-:W-:Y:S04]  /*15670*/  STL [R1+0xdec], R186 ;  /* 0x000decba01007387 */ /* 0x000fe80000100800 */
[----:B------:R-:W4:Y:S04]  /*15680*/  LDL.LU R0, [R1+0x25c] ;  /* 0x00025c0001007983 */ /* 0x000f280000300800 */
[----:B------:R-:W4:Y:S04]  /*15690*/  LDL.LU R203, [R1+0xe4] ;  /* 0x0000e40001cb7983 */ /* 0x000f280000300800 */
[----:B------:R-:W4:Y:S04]  /*156a0*/  LDL.LU R222, [R1+0xbc] ;  /* 0x0000bc0001de7983 */ /* 0x000f280000300800 */
[----:B------:R3:W-:Y:S04]  /*156b0*/  STL [R1+0xc9c], R7 ;  /* 0x000c9c0701007387 */ /* 0x0007e80000100800 */
[----:B------:R0:W4:Y:S04]  /*156c0*/  @!P0 LDG.E.U8 R185, desc[UR56][R8.64] ;  /* 0x0000003808b98981 */ /* 0x000128000c1e1100 */
[----:B------:R-:W4:Y:S04]  /*156d0*/  LDL R159, [R1+0x414] ;  /* 0x00041400019f7983 */ /* 0x000f280000100800 */
[----:B------:R-:W4:Y:S01]  /*156e0*/  LDL R158, [R1+0x418] ;  /* 0x00041800019e7983 */ /* 0x000f220000100800 */
[----:B---3--:R-:W-:-:S02]  /*156f0*/  LOP3.LUT R7, R216, 0xffff, RZ, 0xc0, !PT ;  /* 0x0000ffffd8077812 */ /* 0x008fc400078ec0ff */
[----:B0-----:R-:W-:Y:S01]  /*15700*/  LOP3.LUT R8, R226, 0xffff, RZ, 0xc0, !PT ;  /* 0x0000ffffe2087812 */ /* 0x001fe200078ec0ff */
[----:B------:R-:W-:-:S03]  /*15710*/  @!P0 IMAD.MOV.U32 R9, RZ, RZ, R190 ;  /* 0x000000ffff098224 */ /* 0x000fc600078e00be */
[----:B------:R-:W-:Y:S01]  /*15720*/  PRMT R7, R7, 0x3340, R8 ;  /* 0x0000334007077816 */ /* 0x000fe20000000008 */
[----:B------:R-:W-:-:S05]  /*15730*/  @!P0 IMAD.MOV.U32 R8, RZ, RZ, R189 ;  /* 0x000000ffff088224 */ /* 0x000fca00078e00bd */
[----:B------:R0:W3:Y:S01]  /*15740*/  @!P0 LDG.E.U8 R184, desc[UR56][R8.64] ;  /* 0x0000003808b88981 */ /* 0x0000e2000c1e1100 */
[----:B------:R-:W-:Y:S02]  /*15750*/  PRMT R183, RZ, 0x7610, R183 ;  /* 0x00007610ffb77816 */ /* 0x000fe400000000b7 */
[----:B0-----:R-:W-:Y:S02]  /*15760*/  LOP3.LUT R8, R213, 0xffff, RZ, 0xc0, !PT ;  /* 0x0000ffffd5087812 */ /* 0x001fe400078ec0ff */
[----:B------:R-:W-:Y:S01]  /*15770*/  PRMT R221, RZ, 0x7610, R221 ;  /* 0x00007610ffdd7816 */ /* 0x000fe200000000dd */
[----:B--2---:R-:W-:Y:S01]  /*15780*/  @!P0 IMAD.MOV.U32 R9, RZ, RZ, R188 ;  /* 0x000000ffff098224 */ /* 0x004fe200078e00bc */
[----:B----4-:R0:W-:Y:S04]  /*15790*/  STL [R1+0xdf0], R185 ;  /* 0x000df0b901007387 */ /* 0x0101e80000100800 */
[----:B------:R-:W2:Y:S04]  /*157a0*/  LDL.LU R216, [R1+0xd8] ;  /* 0x0000d80001d87983 */ /* 0x000ea80000300800 */
[----:B------:R-:W4:Y:S04]  /*157b0*/  LDL.LU R226, [R1+0xac] ;  /* 0x0000ac0001e27983 */ /* 0x000f280000300800 */
[----:B------:R1:W-:Y:S04]  /*157c0*/  STL [R1+0xc98], R7 ;  /* 0x000c980701007387 */ /* 0x0003e80000100800 */
[----:B------:R-:W4:Y:S04]  /*157d0*/  LDL R187, [R1+0x3d0] ;  /* 0x0003d00001bb7983 */ /* 0x000f280000100800 */
[----:B0-----:R-:W4:Y:S01]  /*157e0*/  LDL R185, [R1+0x3d4] ;  /* 0x0003d40001b97983 */ /* 0x001f220000100800 */
[----:B-1----:R-:W-:-:S04]  /*157f0*/  LOP3.LUT R7, R14, 0xffff, RZ, 0xc0, !PT ;  /* 0x0000ffff0e077812 */ /* 0x002fc800078ec0ff */
[----:B------:R-:W-:Y:S01]  /*15800*/  PRMT R7, R7, 0x3340, R8 ;  /* 0x0000334007077816 */ /* 0x000fe20000000008 */
[----:B------:R-:W-:Y:S01]  /*15810*/  @!P0 IMAD.MOV.U32 R8, RZ, RZ, R0 ;  /* 0x000000ffff088224 */ /* 0x000fe200078e0000 */
[----:B---3--:R0:W-:Y:S04]  /*15820*/  STL [R1+0xdf4], R184 ;  /* 0x000df4b801007387 */ /* 0x0081e80000100800 */
[----:B------:R-:W3:Y:S04]  /*15830*/  LDL.LU R202, [R1+0xfc] ;  /* 0x0000fc0001ca7983 */ /* 0x000ee80000300800 */
[----:B------:R-:W3:Y:S04]  /*15840*/  LDL.LU R14, [R1+0xd4] ;  /* 0x0000d400010e7983 */ /* 0x000ee80000300800 */
[----:B------:R1:W-:Y:S04]  /*15850*/  STL [R1+0xc94], R7 ;  /* 0x000c940701007387 */ /* 0x0003e80000100800 */
[----:B------:R1:W3:Y:S04]  /*15860*/  @!P0 LDG.E.U8 R183, desc[UR56][R8.64] ;  /* 0x0000003808b78981 */ /* 0x0002e8000c1e1100 */
[----:B------:R-:W3:Y:S04]  /*15870*/  LDL R186, [R1+0x390] ;  /* 0x0003900001ba7983 */ /* 0x000ee80000100800 */
[----:B0-----:R-:W3:Y:S01]  /*15880*/  LDL R184, [R1+0x394] ;  /* 0x0003940001b87983 */ /* 0x001ee20000100800 */
[----:B-1----:R-:W-:-:S02]  /*15890*/  LOP3.LUT R7, R203, 0xffff, RZ, 0xc0, !PT ;  /* 0x0000ffffcb077812 */ /* 0x002fc400078ec0ff */
[----:B------:R-:W-:Y:S01]  /*158a0*/  LOP3.LUT R8, R222, 0xffff, RZ, 0xc0, !PT ;  /* 0x0000ffffde087812 */ /* 0x000fe200078ec0ff */
[----:B------:R0:W-:Y:S01]  /*158b0*/  STL [R1+0xd64], R0 ;  /* 0x000d640001007387 */ /* 0x0001e20000100800 */
[----:B------:R-:W-:Y:S02]  /*158c0*/  @!P0 IMAD.MOV.U32 R9, RZ, RZ, R159 ;  /* 0x000000ffff098224 */ /* 0x000fe400078e009f */
[----:B0-----:R-:W-:Y:S01]  /*158d0*/  PRMT R0, R7, 0x3340, R8 ;  /* 0x0000334007007816 */ /* 0x001fe20000000008 */
[----:B------:R-:W-:-:S05]  /*158e0*/  @!P0 IMAD.MOV.U32 R8, RZ, RZ, R158 ;  /* 0x000000ffff088224 */ /* 0x000fca00078e009e */
[----:B------:R4:W3:Y:S01]  /*158f0*/  @!P0 LDG.E.U8 R221, desc[UR56][R8.64] ;  /* 0x0000003808dd8981 */ /* 0x0008e2000c1e1100 */
[----:B------:R-:W-:Y:S02]  /*15900*/  PRMT R217, RZ, 0x7610, R217 ;  /* 0x00007610ffd97816 */ /* 0x000fe400000000d9 */
[----:B------:R-:W-:Y:S02]  /*15910*/  PRMT R182, RZ, 0x7610, R182 ;  /* 0x00007610ffb67816 */ /* 0x000fe400000000b6 */
[----:B--2---:R-:W-:Y:S02]  /*15920*/  LOP3.LUT R7, R216, 0xffff, RZ, 0xc0, !PT ;  /* 0x0000ffffd8077812 */ /* 0x004fe400078ec0ff */
[----:B----4-:R-:W-:Y:S01]  /*15930*/  LOP3.LUT R8, R226, 0xffff, RZ, 0xc0, !PT ;  /* 0x0000ffffe2087812 */ /* 0x010fe200078ec0ff */
[----:B------:R-:W-:Y:S01]  /*15940*/  @!P0 IMAD.MOV.U32 R9, RZ, RZ, R187 ;  /* 0x000000ffff098224 */ /* 0x000fe200078e00bb */
[----:B---3--:R-:W-:Y:S04]  /*15950*/  STL [R1+0xdf8], R183 ;  /* 0x000df8b701007387 */ /* 0x008fe80000100800 */
[----:B------:R-:W2:Y:S04]  /*15960*/  LDL.LU R203, [R1+0xf0] ;  /* 0x0000f00001cb7983 */ /* 0x000ea80000300800 */
[----:B------:R-:W3:Y:S04]  /*15970*/  LDL.LU R222, [R1+0xc8] ;  /* 0x0000c80001de7983 */ /* 0x000ee80000300800 */
[----:B------:R0:W-:Y:S04]  /*15980*/  STL [R1+0xc90], R0 ;  /* 0x000c900001007387 */ /* 0x0001e80000100800 */
[----:B------:R-:W4:Y:S04]  /*15990*/  LDL R159, [R1+0x350] ;  /* 0x00035000019f7983 */ /* 0x000f280000100800 */
[----:B------:R-:W4:Y:S01]  /*159a0*/  LDL R158, [R1+0x354] ;  /* 0x00035400019e7983 */ /* 0x000f220000100800 */
[----:B0-----:R-:W-:Y:S01]  /*159b0*/  PRMT R0, R7, 0x3340, R8 ;  /* 0x0000334007007816 */ /* 0x001fe20000000008 */
[----:B------:R-:W-:Y:S01]  /*159c0*/  @!P0 IMAD.MOV.U32 R8, RZ, RZ, R185 ;  /* 0x000000ffff088224 */ /* 0x000fe200078e00b9 */
[----:B------:R-:W-:-:S04]  /*159d0*/  LOP3.LUT R7, R202, 0xffff, RZ, 0xc0, !PT ;  /* 0x0000ffffca077812 */ /* 0x000fc800078ec0ff */
[----:B------:R0:W4:Y:S04]  /*159e0*/  @!P0 LDG.E.U8 R217, desc[UR56][R8.64] ;  /* 0x0000003808d98981 */ /* 0x000128000c1e1100 */
[----:B------:R-:W-:Y:S04]  /*159f0*/  STL [R1+0xdfc], R221 ;  /* 0x000dfcdd01007387 */ /* 0x000fe80000100800 */
[----:B------:R-:W4:Y:S01]  /*15a00*/  LDL.LU R216, [R1+0x114] ;  /* 0x0001140001d87983 */ /* 0x000f220000300800 */
[----:B0-----:R-:W-:-:S03]  /*15a10*/  LOP3.LUT R8, R14, 0xffff, RZ, 0xc0, !PT ;  /* 0x0000ffff0e087812 */ /* 0x001fc600078ec0ff */
[----:B------:R-:W4:Y:S04]  /*15a20*/  LDL.LU R226, [R1+0xec] ;  /* 0x0000ec0001e27983 */ /* 0x000f280000300800 */
[----:B------:R0:W-:Y:S01]  /*15a30*/  STL [R1+0xc8c], R0 ;  /* 0x000c8c0001007387 */ /* 0x0001e20000100800 */
[----:B------:R-:W-:-:S03]  /*15a40*/  @!P0 IMAD.MOV.U32 R9, RZ, RZ, R186 ;  /* 0x000000ffff098224 */ /* 0x000fc600078e00ba */
[----:B------:R-:W4:Y:S04]  /*15a50*/  LDL R185, [R1+0x310] ;  /* 0x0003100001b97983 */ /* 0x000f280000100800 */
[----:B------:R-:W4:Y:S01]  /*15a60*/  LDL R183, [R1+0x314] ;  /* 0x0003140001b77983 */ /* 0x000f220000100800 */
[----:B0-----:R-:W-:Y:S01]  /*15a70*/  PRMT R0, R7, 0x3340, R8 ;  /* 0x0000334007007816 */ /* 0x001fe20000000008 */
[----:B------:R-:W-:-:S05]  /*15a80*/  @!P0 IMAD.MOV.U32 R8, RZ, RZ, R184 ;  /* 0x000000ffff088224 */ /* 0x000fca00078e00b8 */
[----:B------:R3:W4:Y:S01]  /*15a90*/  @!P0 LDG.E.U8 R182, desc[UR56][R8.64] ;  /* 0x0000003808b68981 */ /* 0x000722000c1e1100 */
[----:B------:R-:W-:Y:S02]  /*15aa0*/  PRMT R181, RZ, 0x7610, R181 ;  /* 0x00007610ffb57816 */ /* 0x000fe400000000b5 */
[----:B------:R-:W-:Y:S02]  /*15ab0*/  LOP3.LUT R179, R179, 0xffff, RZ, 0xc0, !PT ;  /* 0x0000ffffb3b37812 */ /* 0x000fe400078ec0ff */
[----:B------:R-:W-:-:S04]  /*15ac0*/  LOP3.LUT R180, R180, 0xffff, RZ, 0xc0, !PT ;  /* 0x0000ffffb4b47812 */ /* 0x000fc800078ec0ff */
[--C-:B------:R-:W-:Y:S02]  /*15ad0*/  PRMT R163, R179, 0x3340, R180.reuse ;  /* 0x00003340b3a37816 */ /* 0x100fe400000000b4 */
[----:B------:R-:W-:Y:S02]  /*15ae0*/  PRMT R180, RZ, 0x7610, R180 ;  /* 0x00007610ffb47816 */ /* 0x000fe400000000b4 */
[----:B--2---:R-:W-:Y:S02]  /*15af0*/  LOP3.LUT R7, R203, 0xffff, RZ, 0xc0, !PT ;  /* 0x0000ffffcb077812 */ /* 0x004fe400078ec0ff */
[----:B---3--:R-:W-:Y:S01]  /*15b00*/  LOP3.LUT R8, R222, 0xffff, RZ, 0xc0, !PT ;  /* 0x0000ffffde087812 */ /* 0x008fe200078ec0ff */
[----:B----4-:R-:W-:-:S03]  /*15b10*/  @!P0 IMAD.MOV.U32 R9, RZ, RZ, R159 ;  /* 0x000000ffff098224 */ /* 0x010fc600078e009f */
[----:B------:R-:W-:Y:S01]  /*15b20*/  PRMT R7, R7, 0x3340, R8 ;  /* 0x0000334007077816 */ /* 0x000fe20000000008 */
[----:B------:R-:W-:-:S05]  /*15b30*/  @!P0 IMAD.MOV.U32 R8, RZ, RZ, R158 ;  /* 0x000000ffff088224 */ /* 0x000fca00078e009e */
[----:B------:R0:W2:Y:S04]  /*15b40*/  @!P0 LDG.E.U8 R181, desc[UR56][R8.64] ;  /* 0x0000003808b58981 */ /* 0x0000a8000c1e1100 */
[----:B------:R-:W-:Y:S04]  /*15b50*/  STL [R1+0xe00], R217 ;  /* 0x000e00d901007387 */ /* 0x000fe80000100800 */
[----:B------:R-:W3:Y:S04]  /*15b60*/  LDL.LU R202, [R1+0x108] ;  /* 0x0001080001ca7983 */ /* 0x000ee80000300800 */
[----:B------:R-:W4:Y:S04]  /*15b70*/  LDL.LU R14, [R1+0xe0] ;  /* 0x0000e000010e7983 */ /* 0x000f280000300800 */
[----:B------:R1:W-:Y:S04]  /*15b80*/  STL [R1+0xc88], R0 ;  /* 0x000c880001007387 */ /* 0x0003e80000100800 */
[----:B------:R-:W3:Y:S04]  /*15b90*/  LDL R184, [R1+0x2d0] ;  /* 0x0002d00001b87983 */ /* 0x000ee80000100800 */
[----:B-1----:R-:W3:Y:S01]  /*15ba0*/  LDL R0, [R1+0x2d4] ;  /* 0x0002d40001007983 */ /* 0x002ee20000100800 */
[----:B0-----:R-:W-:Y:S01]  /*15bb0*/  LOP3.LUT R8, R226, 0xffff, RZ, 0xc0, !PT ;  /* 0x0000ffffe2087812 */ /* 0x001fe200078ec0ff */
[----:B------:R-:W-:-:S02]  /*15bc0*/  @!P0 IMAD.MOV.U32 R9, RZ, RZ, R185 ;  /* 0x000000ffff098224 */ /* 0x000fc400078e00b9 */
[----:B------:R-:W-:Y:S04]  /*15bd0*/  STL [R1+0xe04], R182 ;  /* 0x000e04b601007387 */ /* 0x000fe80000100800 */
[----:B------:R-:W3:Y:S04]  /*15be0*/  LDL.LU R203, [R1+0x130] ;  /* 0x0001300001cb7983 */ /* 0x000ee80000300800 */
[----:B------:R-:W3:Y:S04]  /*15bf0*/  LDL.LU R222, [R1+0x104] ;  /* 0x0001040001de7983 */ /* 0x000ee80000300800 */
[----:B------:R0:W-:Y:S04]  /*15c00*/  STL [R1+0xc84], R7 ;  /* 0x000c840701007387 */ /* 0x0001e80000100800 */
[----:B------:R-:W3:Y:S04]  /*15c10*/  LDL R159, [R1+0x290] ;  /* 0x00029000019f7983 */ /* 0x000ee80000100800 */
[----:B------:R-:W3:Y:S01]  /*15c20*/  LDL R158, [R1+0x294] ;  /* 0x00029400019e7983 */ /* 0x000ee20000100800 */
[----:B0-----:R-:W-:-:S04]  /*15c30*/  LOP3.LUT R7, R216, 0xffff, RZ, 0xc0, !PT ;  /* 0x0000ffffd8077812 */ /* 0x001fc800078ec0ff */
[----:B------:R-:W-:Y:S01]  /*15c40*/  PRMT R7, R7, 0x3340, R8 ;  /* 0x0000334007077816 */ /* 0x000fe20000000008 */
[----:B------:R-:W-:-:S05]  /*15c50*/  @!P0 IMAD.MOV.U32 R8, RZ, RZ, R183 ;  /* 0x000000ffff088224 */ /* 0x000fca00078e00b7 */
[----:B------:R4:W3:Y:S01]  /*15c60*/  @!P0 LDG.E.U8 R180, desc[UR56][R8.64] ;  /* 0x0000003808b48981 */ /* 0x0008e2000c1e1100 */
[----:B------:R-:W-:Y:S02]  /*15c70*/  PRMT R179, RZ, 0x7610, R179 ;  /* 0x00007610ffb37816 */ /* 0x000fe400000000b3 */
[----:B------:R-:W-:Y:S01]  /*15c80*/  PRMT R178, RZ, 0x7610, R178 ;  /* 0x00007610ffb27816 */ /* 0x000fe200000000b2 */
[----:B--2---:R-:W-:Y:S04]  /*15c90*/  STL [R1+0xe08], R181 ;  /* 0x000e08b501007387 */ /* 0x004fe80000100800 */
[----:B------:R-:W2:Y:S04]  /*15ca0*/  LDL.LU R216, [R1+0x124] ;  /* 0x0001240001d87983 */ /* 0x000ea80000300800 */
[----:B------:R-:W2:Y:S04]  /*15cb0*/  LDL.LU R226, [R1+0xf8] ;  /* 0x0000f80001e27983 */ /* 0x000ea80000300800 */
[----:B------:R3:W-:Y:S04]  /*15cc0*/  STL [R1+0xc80], R7 ;  /* 0x000c800701007387 */ /* 0x0007e80000100800 */
[----:B------:R-:W2:Y:S04]  /*15cd0*/  LDL R183, [R1+0x250] ;  /* 0x0002500001b77983 */ /* 0x000ea80000100800 */
[----:B------:R-:W2:Y:S01]  /*15ce0*/  LDL R182, [R1+0x254] ;  /* 0x0002540001b67983 */ /* 0x000ea20000100800 */
[----:B----4-:R-:W-:-:S02]  /*15cf0*/  LOP3.LUT R8, R14, 0xffff, RZ, 0xc0, !PT ;  /* 0x0000ffff0e087812 */ /* 0x010fc400078ec0ff */
[----:B---3--:R-:W-:Y:S01]  /*15d00*/  LOP3.LUT R7, R202, 0xffff, RZ, 0xc0, !PT ;  /* 0x0000ffffca077812 */ /* 0x008fe200078ec0ff */
[----:B------:R-:W-:-:S03]  /*15d10*/  @!P0 IMAD.MOV.U32 R9, RZ, RZ, R184 ;  /* 0x000000ffff098224 */ /* 0x000fc600078e00b8 */
[----:B------:R-:W-:Y:S01]  /*15d20*/  PRMT R7, R7, 0x3340, R8 ;  /* 0x0000334007077816 */ /* 0x000fe20000000008 */
[----:B------:R-:W-:-:S05]  /*15d30*/  @!P0 IMAD.MOV.U32 R8, RZ, RZ, R0 ;  /* 0x000000ffff088224 */ /* 0x000fca00078e0000 */
[----:B------:R0:W3:Y:S02]  /*15d40*/  @!P0 LDG.E.U8 R179, desc[UR56][R8.64] ;  /* 0x0000003808b38981 */ /* 0x0000e4000c1e1100 */
[----:B0-----:R-:W-:Y:S01]  /*15d50*/  LOP3.LUT R8, R222, 0xffff, RZ, 0xc0, !PT ;  /* 0x0000ffffde087812 */ /* 0x001fe200078ec0ff */
[----:B------:R-:W-:Y:S01]  /*15d60*/  @!P0 IMAD.MOV.U32 R9, RZ, RZ, R159 ;  /* 0x000000ffff098224 */ /* 0x000fe200078e009f */
[----:B------:R-:W-:Y:S04]  /*15d70*/  STL [R1+0xe0c], R180 ;  /* 0x000e0cb401007387 */ /* 0x000fe80000100800 */
[----:B------:R-:W4:Y:S04]  /*15d80*/  LDL.LU R202, [R1+0x148] ;  /* 0x0001480001ca7983 */ /* 0x000f280000300800 */
[----:B------:R-:W4:Y:S04]  /*15d90*/  LDL.LU R14, [R1+0x120] ;  /* 0x00012000010e7983 */ /* 0x000f280000300800 */
[----:B------:R0:W-:Y:S04]  /*15da0*/  STL [R1+0xc7c], R7 ;  /* 0x000c7c0701007387 */ /* 0x0001e80000100800 */
[----:B------:R-:W4:Y:S04]  /*15db0*/  LDL R181, [R1+0x40c] ;  /* 0x00040c0001b57983 */ /* 0x000f280000100800 */
[----:B------:R-:W4:Y:S01]  /*15dc0*/  LDL R0, [R1+0x410] ;  /* 0x0004100001007983 */ /* 0x000f220000100800 */
[----:B0-----:R-:W-:-:S04]  /*15dd0*/  LOP3.LUT R7, R203, 0xffff, RZ, 0xc0, !PT ;  /* 0x0000ffffcb077812 */ /* 0x001fc800078ec0ff */
[----:B------:R-:W-:Y:S01]  /*15de0*/  PRMT R7, R7, 0x3340, R8 ;  /* 0x0000334007077816 */ /* 0x000fe20000000008 */
[----:B------:R-:W-:-:S05]  /*15df0*/  @!P0 IMAD.MOV.U32 R8, RZ, RZ, R158 ;  /* 0x000000ffff088224 */ /* 0x000fca00078e009e */
[----:B------:R2:W4:Y:S01]  /*15e00*/  @!P0 LDG.E.U8 R178, desc[UR56][R8.64] ;  /* 0x0000003808b28981 */ /* 0x000522000c1e1100 */
[----:B------:R-:W-:Y:S02]  /*15e10*/  PRMT R177, RZ, 0x7610, R177 ;  /* 0x00007610ffb17816 */ /* 0x000fe400000000b1 */
[----:B------:R-:W-:Y:S02]  /*15e20*/  PRMT R213, RZ, 0x7610, R213 ;  /* 0x00007610ffd57816 */ /* 0x000fe400000000d5 */
[----:B--2---:R-:W-:Y:S01]  /*15e30*/  LOP3.LUT R8, R226, 0xffff, RZ, 0xc0, !PT ;  /* 0x0000ffffe2087812 */ /* 0x004fe200078ec0ff */
[----:B------:R-:W-:Y:S01]  /*15e40*/  @!P0 IMAD.MOV.U32 R9, RZ, RZ, R183 ;  /* 0x000000ffff098224 */ /* 0x000fe200078e00b7 */
[----:B---3--:R-:W-:Y:S04]  /*15e50*/  STL [R1+0xe10], R179 ;  /* 0x000e10b301007387 */ /* 0x008fe80000100800 */
[----:B------:R-:W2:Y:S04]  /*15e60*/  LDL.LU R203, [R1+0x13c] ;  /* 0x00013c0001cb7983 */ /* 0x000ea80000300800 */
[----:B------:R-:W3:Y:S04]  /*15e70*/  LDL.LU R222, [R1+0x110] ;  /* 0x0001100001de7983 */ /* 0x000ee80000300800 */
[----:B------:R0:W-:Y:S04]  /*15e80*/  STL [R1+0xc78], R7 ;  /* 0x000c780701007387 */ /* 0x0001e80000100800 */
[----:B------:R-:W2:Y:S04]  /*15e90*/  LDL R159, [R1+0x3c8] ;  /* 0x0003c800019f7983 */ /* 0x000ea80000100800 */
[----:B------:R-:W2:Y:S01]  /*15ea0*/  LDL R158, [R1+0x3cc] ;  /* 0x0003cc00019e7983 */ /* 0x000ea20000100800 */
[----:B0-----:R-:W-:-:S04]  /*15eb0*/  LOP3.LUT R7, R216, 0xffff, RZ, 0xc0, !PT ;  /* 0x0000ffffd8077812 */ /* 0x001fc800078ec0ff */
[----:B------:R-:W-:Y:S01]  /*15ec0*/  PRMT R7, R7, 0x3340, R8 ;  /* 0x0000334007077816 */ /* 0x000fe20000000008 */
[----:B------:R-:W-:-:S05]  /*15ed0*/  @!P0 IMAD.MOV.U32 R8, RZ, RZ, R182 ;  /* 0x000000ffff088224 */ /* 0x000fca00078e00b6 */
[----:B------:R4:W2:Y:S02]  /*15ee0*/  @!P0 LDG.E.U8 R177, desc[UR56][R8.64] ;  /* 0x0000003808b18981 */ /* 0x0008a4000c1e1100 */
[----:B----4-:R-:W-:Y:S01]  /*15ef0*/  LOP3.LUT R8, R14, 0xffff, RZ, 0xc0, !PT ;  /* 0x0000ffff0e087812 */ /* 0x010fe200078ec0ff */
[----:B------:R-:W-:Y:S01]  /*15f00*/  @!P0 IMAD.MOV.U32 R9, RZ, RZ, R181 ;  /* 0x000000ffff098224 */ /* 0x000fe200078e00b5 */
[----:B------:R0:W-:Y:S04]  /*15f10*/  STL [R1+0xe14], R178 ;  /* 0x000e14b201007387 */ /* 0x0001e80000100800 */
[----:B------:R-:W4:Y:S04]  /*15f20*/  LDL.LU R216, [R1+0x160] ;  /* 0x0001600001d87983 */ /* 0x000f280000300800 */
[----:B------:R-:W4:Y:S04]  /*15f30*/  LDL.LU R226, [R1+0x138] ;  /* 0x0001380001e27983 */ /* 0x000f280000300800 */
[----:B------:R1:W-:Y:S04]  /*15f40*/  STL [R1+0xc74], R7 ;  /* 0x000c740701007387 */ /* 0x0003e80000100800 */
[----:B------:R-:W4:Y:S04]  /*15f50*/  LDL R180, [R1+0x388] ;  /* 0x0003880001b47983 */ /* 0x000f280000100800 */
[----:B0-----:R-:W4:Y:S01]  /*15f60*/  LDL R178, [R1+0x38c] ;  /* 0x00038c0001b27983 */ /* 0x001f220000100800 */
[----:B-1----:R-:W-:-:S04]  /*15f70*/  LOP3.LUT R7, R202, 0xffff, RZ, 0xc0, !PT ;  /* 0x0000ffffca077812 */ /* 0x002fc800078ec0ff */
[----:B------:R-:W-:Y:S01]  /*15f80*/  PRMT R7, R7, 0x3340, R8 ;  /* 0x0000334007077816 */ /* 0x000fe20000000008 */
[----:B------:R-:W-:-:S05]  /*15f90*/  @!P0 IMAD.MOV.U32 R8, RZ, RZ, R0 ;  /* 0x000000ffff088224 */ /* 0x000fca00078e0000 */
[----:B------:R3:W4:Y:S01]  /*15fa0*/  @!P0 LDG.E.U8 R213, desc[UR56][R8.64] ;  /* 0x0000003808d58981 */ /* 0x000722000c1e1100 */
[----:B------:R-:W-:Y:S02]  /*15fb0*/  PRMT R212, RZ, 0x7610, R212 ;  /* 0x00007610ffd47816 */ /* 0x000fe400000000d4 */
[----:B------:R-:W-:Y:S02]  /*15fc0*/  PRMT R176, RZ, 0x7610, R176 ;  /* 0x00007610ffb07816 */ /* 0x000fe400000000b0 */
[----:B---3--:R-:W-:Y:S01]  /*15fd0*/  LOP3.LUT R8, R222, 0xffff, RZ, 0xc0, !PT ;  /* 0x0000ffffde087812 */ /* 0x008fe200078ec0ff */
[----:B--2---:R-:W-:Y:S01]  /*15fe0*/  @!P0 IMAD.MOV.U32 R9, RZ, RZ, R159 ;  /* 0x000000ffff098224 */ /* 0x004fe200078e009f */
[----:B------:R-:W-:Y:S04]  /*15ff0*/  STL [R1+0xe18], R177 ;  /* 0x000e18b101007387 */ /* 0x000fe80000100800 */
        /* <DEDUP_REMOVED lines=30> */
[----:B------:R-:W2:Y:S04]  /*161e0*/  LDL R177, [R1+0x2cc] ;  /* 0x0002cc0001b17983 */ /* 0x000ea80000100800 */
[----:B------:R-:W2:Y:S01]  /*161f0*/  LDL.LU R226, [R1+0x190] ;  /* 0x0001900001e27983 */ /* 0x000ea20000300800 */
        /* <DEDUP_REMOVED lines=23> */
[----:B------:R-:W3:Y:S04]  /*16370*/  LDL R159, [R1+0x248] ;  /* 0x00024800019f7983 */ /* 0x000ee80000100800 */
[----:B------:R-:W3:Y:S01]  /*16380*/  LDL R158, [R1+0x24c] ;  /* 0x00024c00019e7983 */ /* 0x000ee20000100800 */
[----:B0-----:R-:W-:-:S04]  /*16390*/  LOP3.LUT R7, R203, 0xffff, RZ, 0xc0, !PT ;  /* 0x0000ffffcb077812 */ /* 0x001fc800078ec0ff */
[----:B------:R-:W-:Y:S01]  /*163a0*/  PRMT R7, R7, 0x3340, R8 ;  /* 0x0000334007077816 */ /* 0x000fe20000000008 */
[----:B------:R-:W-:-:S05]  /*163b0*/  @!P0 IMAD.MOV.U32 R8, RZ, RZ, R177 ;  /* 0x000000ffff088224 */ /* 0x000fca00078e00b1 */
[----:B------:R4:W3:Y:S02]  /*163c0*/  @!P0 LDG.E.U8 R153, desc[UR56][R8.64] ;  /* 0x0000003808998981 */ /* 0x0008e4000c1e1100 */
[----:B----4-:R-:W-:Y:S01]  /*163d0*/  LOP3.LUT R8, R14, 0xffff, RZ, 0xc0, !PT ;  /* 0x0000ffff0e087812 */ /* 0x010fe200078ec0ff */
[----:B------:R-:W-:Y:S01]  /*163e0*/  @!P0 IMAD.MOV.U32 R9, RZ, RZ, R176 ;  /* 0x000000ffff098224 */ /* 0x000fe200078e00b0 */
[----:B------:R-:W-:Y:S04]  /*163f0*/  STL [R1+0xe2c], R154 ;  /* 0x000e2c9a01007387 */ /* 0x000fe80000100800 */
[----:B------:R-:W4:Y:S04]  /*16400*/  LDL.LU R203, [R1+0x1a8] ;  /* 0x0001a80001cb7983 */ /* 0x000f280000300800 */
[----:B------:R-:W4:Y:S04]  /*16410*/  LDL.LU R216, [R1+0x180] ;  /* 0x0001800001d87983 */ /* 0x000f280000300800 */
[----:B------:R0:W-:Y:S02]  /*16420*/  STL [R1+0x144], R7 ;  /* 0x0001440701007387 */ /* 0x0001e40000100800 */
[----:B0-----:R-:W-:-:S04]  /*16430*/  LOP3.LUT R7, R226, 0xffff, RZ, 0xc0, !PT ;  /* 0x0000ffffe2077812 */ /* 0x001fc800078ec0ff */
[----:B------:R-:W-:Y:S01]  /*16440*/  PRMT R155, R7, 0x3340, R8 ;  /* 0x00003340079b7816 */ /* 0x000fe20000000008 */
[----:B------:R-:W-:-:S05]  /*16450*/  @!P0 IMAD.MOV.U32 R8, RZ, RZ, R0 ;  /* 0x000000ffff088224 */ /* 0x000fca00078e0000 */
[----:B------:R3:W4:Y:S01]  /*16460*/  @!P0 LDG.E.U8 R152, desc[UR56][R8.64] ;  /* 0x0000003808988981 */ /* 0x000722000c1e1100 */
[----:B--2---:R-:W-:Y:S02]  /*16470*/  LOP3.LUT R7, R202, 0xffff, RZ, 0xc0, !PT ;  /* 0x0000ffffca077812 */ /* 0x004fe400078ec0ff */
[----:B---3--:R-:W-:Y:S01]  /*16480*/  LOP3.LUT R8, R222, 0xffff, RZ, 0xc0, !PT ;  /* 0x0000ffffde087812 */ /* 0x008fe200078ec0ff */
[----:B------:R0:W-:Y:S04]  /*16490*/  STL [R1+0xe30], R153 ;  /* 0x000e309901007387 */ /* 0x0001e80000100800 */
[----:B------:R-:W2:Y:S04]  /*164a0*/  LDL R154, [R1+0x404] ;  /* 0x00040400019a7983 */ /* 0x000ea80000100800 */
[----:B0-----:R-:W3:Y:S04]  /*164b0*/  LDL R153, [R1+0x408] ;  /* 0x0004080001997983 */ /* 0x001ee80000100800 */
[----:B------:R-:W3:Y:S04]  /*164c0*/  LDL.LU R226, [R1+0x19c] ;  /* 0x00019c0001e27983 */ /* 0x000ee80000300800 */
[----:B------:R-:W3:Y:S04]  /*164d0*/  LDL.LU R14, [R1+0x174] ;  /* 0x00017400010e7983 */ /* 0x000ee80000300800 */
[----:B------:R-:W-:Y:S01]  /*164e0*/  STL [R1+0xe34], R155 ;  /* 0x000e349b01007387 */ /* 0x000fe20000100800 */
[----:B------:R-:W-:Y:S01]  /*164f0*/  PRMT R212, R7, 0x3340, R8 ;  /* 0x0000334007d47816 */ /* 0x000fe20000000008 */
[----:B------:R-:W-:-:S02]  /*16500*/  @!P0 IMAD.MOV.U32 R8, RZ, RZ, R158 ;  /* 0x000000ffff088224 */ /* 0x000fc400078e009e */
[----:B----4-:R0:W-:Y:S04]  /*16510*/  STL [R1+0xe38], R152 ;  /* 0x000e389801007387 */ /* 0x0101e80000100800 */
[----:B------:R-:W4:Y:S04]  /*16520*/  LDL R0, [R1+0x3c4] ;  /* 0x0003c40001007983 */ /* 0x000f280000100800 */
[----:B0-----:R-:W4:Y:S04]  /*16530*/  LDL R152, [R1+0x3c0] ;  /* 0x0003c00001987983 */ /* 0x001f280000100800 */
[----:B------:R-:W4:Y:S04]  /*16540*/  LDL.LU R202, [R1+0x1c0] ;  /* 0x0001c00001ca7983 */ /* 0x000f280000300800 */
[----:B------:R-:W4:Y:S04]  /*16550*/  LDL.LU R222, [R1+0x198] ;  /* 0x0001980001de7983 */ /* 0x000f280000300800 */
[----:B------:R-:W-:Y:S04]  /*16560*/  STL [R1+0xe3c], R212 ;  /* 0x000e3cd401007387 */ /* 0x000fe80000100800 */
[----:B------:R-:W4:Y:S04]  /*16570*/  LDL R158, [R1+0x380] ;  /* 0x00038000019e7983 */ /* 0x000f280000100800 */
[----:B------:R-:W4:Y:S01]  /*16580*/  LDL R155, [R1+0x384] ;  /* 0x00038400019b7983 */ /* 0x000f220000100800 */
[----:B------:R-:W-:Y:S01]  /*16590*/  PRMT R23, RZ, 0x7610, R23 ;  /* 0x00007610ff177816 */ /* 0x000fe20000000017 */
[----:B------:R-:W-:Y:S01]  /*165a0*/  @!P0 IMAD.MOV.U32 R9, RZ, RZ, R159 ;  /* 0x000000ffff098224 */ /* 0x000fe200078e009f */
[----:B------:R-:W-:-:S04]  /*165b0*/  LOP3.LUT R7, R203, 0xffff, RZ, 0xc0, !PT ;  /* 0x0000ffffcb077812 */ /* 0x000fc800078ec0ff */
[----:B------:R0:W4:Y:S01]  /*165c0*/  @!P0 LDG.E.U8 R23, desc[UR56][R8.64] ;  /* 0x0000003808178981 */ /* 0x000122000c1e1100 */
[----:B------:R-:W-:Y:S02]  /*165d0*/  PRMT R22, RZ, 0x7610, R22 ;  /* 0x00007610ff167816 */ /* 0x000fe40000000016 */
[----:B0-----:R-:W-:-:S04]  /*165e0*/  LOP3.LUT R8, R216, 0xffff, RZ, 0xc0, !PT ;  /* 0x0000ffffd8087812 */ /* 0x001fc800078ec0ff */
[----:B------:R-:W-:Y:S02]  /*165f0*/  PRMT R177, R7, 0x3340, R8 ;  /* 0x0000334007b17816 */ /* 0x000fe40000000008 */
[----:B------:R-:W-:Y:S02]  /*16600*/  PRMT R21, RZ, 0x7610, R21 ;  /* 0x00007610ff157816 */ /* 0x000fe40000000015 */
[----:B------:R-:W-:Y:S01]  /*16610*/  PRMT R20, RZ, 0x7610, R20 ;  /* 0x00007610ff147816 */ /* 0x000fe20000000014 */
[----:B--2---:R-:W-:Y:S02]  /*16620*/  @!P0 IMAD.MOV.U32 R9, RZ, RZ, R154 ;  /* 0x000000ffff098224 */ /* 0x004fe400078e009a */
[----:B---3--:R-:W-:-:S05]  /*16630*/  @!P0 IMAD.MOV.U32 R8, RZ, RZ, R153 ;  /* 0x000000ffff088224 */ /* 0x008fca00078e0099 */
[----:B------:R0:W2:Y:S01]  /*16640*/  @!P0 LDG.E.U8 R22, desc[UR56][R8.64] ;  /* 0x0000003808168981 */ /* 0x0000a2000c1e1100 */
[----:B------:R-:W-:Y:S02]  /*16650*/  LOP3.LUT R7, R226, 0xffff, RZ, 0xc0, !PT ;  /* 0x0000ffffe2077812 */ /* 0x000fe400078ec0ff */
[----:B0-----:R-:W-:-:S04]  /*16660*/  LOP3.LUT R8, R14, 0xffff, RZ, 0xc0, !PT ;  /* 0x0000ffff0e087812 */ /* 0x001fc800078ec0ff */
[----:B------:R-:W-:Y:S01]  /*16670*/  PRMT R176, R7, 0x3340, R8 ;  /* 0x0000334007b07816 */ /* 0x000fe20000000008 */
[----:B----4-:R-:W-:Y:S02]  /*16680*/  @!P0 IMAD.MOV.U32 R8, RZ, RZ, R0 ;  /* 0x000000ffff088224 */ /* 0x010fe400078e0000 */
[----:B------:R-:W-:Y:S01]  /*16690*/  @!P0 IMAD.MOV.U32 R9, RZ, RZ, R152 ;  /* 0x000000ffff098224 */ /* 0x000fe200078e0098 */
[----:B------:R-:W-:-:S04]  /*166a0*/  LOP3.LUT R7, R202, 0xffff, RZ, 0xc0, !PT ;  /* 0x0000ffffca077812 */ /* 0x000fc800078ec0ff */
[----:B------:R0:W3:Y:S02]  /*166b0*/  @!P0 LDG.E.U8 R21, desc[UR56][R8.64] ;  /* 0x0000003808158981 */ /* 0x0000e4000c1e1100 */
[----:B0-----:R-:W-:Y:S01]  /*166c0*/  LOP3.LUT R8, R222, 0xffff, RZ, 0xc0, !PT ;  /* 0x0000ffffde087812 */ /* 0x001fe200078ec0ff */
[----:B------:R-:W-:-:S03]  /*166d0*/  @!P0 IMAD.MOV.U32 R9, RZ, RZ, R158 ;  /* 0x000000ffff098224 */ /* 0x000fc600078e009e */
[----:B------:R-:W-:Y:S01]  /*166e0*/  PRMT R213, R7, 0x3340, R8 ;  /* 0x0000334007d57816 */ /* 0x000fe20000000008 */
[----:B------:R-:W-:-:S05]  /*166f0*/  @!P0 IMAD.MOV.U32 R8, RZ, RZ, R155 ;  /* 0x000000ffff088224 */ /* 0x000fca00078e009b */
[----:B------:R-:W4:Y:S04]  /*16700*/  @!P0 LDG.E.U8 R20, desc[UR56][R8.64] ;  /* 0x0000003808148981 */ /* 0x000f28000c1e1100 */
[----:B------:R0:W-:Y:S04]  /*16710*/  STL [R1+0xe40], R23 ;  /* 0x000e401701007387 */ /* 0x0001e80000100800 */
[----:B------:R-:W4:Y:S04]  /*16720*/  LDL.LU R203, [R1+0x1b4] ;  /* 0x0001b40001cb7983 */ /* 0x000f280000300800 */
[----:B------:R-:W4:Y:S04]  /*16730*/  LDL.LU R216, [R1+0x18c] ;  /* 0x00018c0001d87983 */ /* 0x000f280000300800 */
[----:B------:R-:W-:Y:S04]  /*16740*/  STL [R1+0xe44], R177 ;  /* 0x000e44b101007387 */ /* 0x000fe80000100800 */
[----:B------:R-:W4:Y:S04]  /*16750*/  LDL R154, [R1+0x340] ;  /* 0x00034000019a7983 */ /* 0x000f280000100800 */
[----:B------:R-:W4:Y:S04]  /*16760*/  LDL R153, [R1+0x344] ;  /* 0x0003440001997983 */ /* 0x000f280000100800 */
[----:B--2---:R-:W-:Y:S04]  /*16770*/  STL [R1+0xe48], R22 ;  /* 0x000e481601007387 */ /* 0x004fe80000100800 */
[----:B------:R-:W2:Y:S04]  /*16780*/  LDL.LU R226, [R1+0x1d4] ;  /* 0x0001d40001e27983 */ /* 0x000ea80000300800 */
[----:B------:R-:W2:Y:S04]  /*16790*/  LDL.LU R14, [R1+0x1b0] ;  /* 0x0001b000010e7983 */ /* 0x000ea80000300800 */
[----:B------:R-:W-:Y:S04]  /*167a0*/  STL [R1+0xe4c], R176 ;  /* 0x000e4cb001007387 */ /* 0x000fe80000100800 */
[----:B------:R-:W2:Y:S04]  /*167b0*/  LDL R152, [R1+0x300] ;  /* 0x0003000001987983 */ /* 0x000ea80000100800 */
[----:B------:R-:W2:Y:S04]  /*167c0*/  LDL R0, [R1+0x304] ;  /* 0x0003040001007983 */ /* 0x000ea80000100800 */
[----:B---3--:R-:W-:Y:S04]  /*167d0*/  STL [R1+0xe50], R21 ;  /* 0x000e501501007387 */ /* 0x008fe80000100800 */
[----:B------:R-:W3:Y:S04]  /*167e0*/  LDL.LU R222, [R1+0x1a4] ;  /* 0x0001a40001de7983 */ /* 0x000ee80000300800 */
[----:B------:R-:W-:Y:S04]  /*167f0*/  STL [R1+0xe54], R213 ;  /* 0x000e54d501007387 */ /* 0x000fe80000100800 */
[----:B----4-:R1:W-:Y:S04]  /*16800*/  STL [R1+0xe58], R20 ;  /* 0x000e581401007387 */ /* 0x0103e80000100800 */
[----:B0-----:R-:W4:Y:S04]  /*16810*/  LDL R23, [R1+0x2c0] ;  /* 0x0002c00001177983 */ /* 0x001f280000100800 */
[----:B-1----:R-:W4:Y:S01]  /*16820*/  LDL R20, [R1+0x2c4] ;  /* 0x0002c40001147983 */ /* 0x002f220000100800 */
[----:B------:R-:W-:-:S02]  /*16830*/  LOP3.LUT R7, R203, 0xffff, RZ, 0xc0, !PT ;  /* 0x0000ffffcb077812 */ /* 0x000fc400078ec0ff */
[----:B------:R-:W-:Y:S02]  /*16840*/  LOP3.LUT R8, R216, 0xffff, RZ, 0xc0, !PT ;  /* 0x0000ffffd8087812 */ /* 0x000fe400078ec0ff */
[----:B------:R-:W-:Y:S01]  /*16850*/  PRMT R19, RZ, 0x7610, R19 ;  /* 0x00007610ff137816 */ /* 0x000fe20000000013 */
[----:B------:R-:W-:Y:S01]  /*16860*/  @!P0 IMAD.MOV.U32 R9, RZ, RZ, R154 ;  /* 0x000000ffff098224 */ /* 0x000fe200078e009a */
[----:B------:R-:W-:Y:S02]  /*16870*/  PRMT R18, RZ, 0x7610, R18 ;  /* 0x00007610ff127816 */ /* 0x000fe40000000012 */
[----:B------:R-:W-:Y:S01]  /*16880*/  PRMT R179, R7, 0x3340, R8 ;  /* 0x0000334007b37816 */ /* 0x000fe20000000008 */
[----:B------:R-:W-:Y:S01]  /*16890*/  @!P0 IMAD.MOV.U32 R8, RZ, RZ, R153 ;  /* 0x000000ffff088224 */ /* 0x000fe200078e0099 */
[----:B------:R-:W-:Y:S01]  /*168a0*/  PRMT R17, RZ, 0x7610, R17 ;  /* 0x00007610ff117816 */ /* 0x000fe20000000011 */
[----:B------:R-:W4:Y:S04]  /*168b0*/  LDL.LU R203, [R1+0x1ec] ;  /* 0x0001ec0001cb7983 */ /* 0x000f280000300800 */
[----:B------:R0:W4:Y:S04]  /*168c0*/  @!P0 LDG.E.U8 R19, desc[UR56][R8.64] ;  /* 0x0000003808138981 */ /* 0x000128000c1e1100 */
[----:B------:R-:W4:Y:S01]  /*168d0*/  LDL.LU R216, [R1+0x1c8] ;  /* 0x0001c80001d87983 */ /* 0x000f220000300800 */
[----:B--2---:R-:W-:-:S02]  /*168e0*/  LOP3.LUT R7, R226, 0xffff, RZ, 0xc0, !PT ;  /* 0x0000ffffe2077812 */ /* 0x004fc400078ec0ff */
[----:B0-----:R-:W-:Y:S01]  /*168f0*/  LOP3.LUT R8, R14, 0xffff, RZ, 0xc0, !PT ;  /* 0x0000ffff0e087812 */ /* 0x001fe200078ec0ff */
[----:B------:R-:W-:-:S03]  /*16900*/  @!P0 IMAD.MOV.U32 R9, RZ, RZ, R152 ;  /* 0x000000ffff098224 */ /* 0x000fc600078e0098 */
[----:B------:R-:W-:Y:S01]  /*16910*/  PRMT R181, R7, 0x3340, R8 ;  /* 0x0000334007b57816 */ /* 0x000fe20000000008 */
[----:B------:R-:W-:-:S05]  /*16920*/  @!P0 IMAD.MOV.U32 R8, RZ, RZ, R0 ;  /* 0x000000ffff088224 */ /* 0x000fca00078e0000 */
[----:B------:R3:W2:Y:S01]  /*16930*/  @!P0 LDG.E.U8 R18, desc[UR56][R8.64] ;  /* 0x0000003808128981 */ /* 0x0006a2000c1e1100 */
[----:B------:R-:W-:Y:S02]  /*16940*/  LOP3.LUT R7, R2, 0xffff, RZ, 0xc0, !PT ;  /* 0x0000ffff02077812 */ /* 0x000fe400078ec0ff */
[----:B---3--:R-:W-:-:S04]  /*16950*/  LOP3.LUT R8, R222, 0xffff, RZ, 0xc0, !PT ;  /* 0x0000ffffde087812 */ /* 0x008fc800078ec0ff */
[----:B------:R-:W-:Y:S01]  /*16960*/  PRMT R178, R7, 0x3340, R8 ;  /* 0x0000334007b27816 */ /* 0x000fe20000000008 */
[----:B----4-:R-:W-:Y:S02]  /*16970*/  @!P0 IMAD.MOV.U32 R9, RZ, RZ, R23 ;  /* 0x000000ffff098224 */ /* 0x010fe400078e0017 */
[----:B------:R-:W-:-:S05]  /*16980*/  @!P0 IMAD.MOV.U32 R8, RZ, RZ, R20 ;  /* 0x000000ffff088224 */ /* 0x000fca00078e0014 */
[----:B------:R0:W3:Y:S04]  /*16990*/  @!P0 LDG.E.U8 R17, desc[UR56][R8.64] ;  /* 0x0000003808118981 */ /* 0x0000e8000c1e1100 */
[----:B------:R-:W-:Y:S04]  /*169a0*/  STL [R1+0xe5c], R179 ;  /* 0x000e5cb301007387 */ /* 0x000fe80000100800 */
[----:B------:R-:W4:Y:S04]  /*169b0*/  LDL R22, [R1+0x280] ;  /* 0x0002800001167983 */ /* 0x000f280000100800 */
[----:B------:R-:W4:Y:S04]  /*169c0*/  LDL R21, [R1+0x284] ;  /* 0x0002840001157983 */ /* 0x000f280000100800 */
[----:B------:R1:W-:Y:S04]  /*169d0*/  STL [R1+0xe60], R19 ;  /* 0x000e601301007387 */ /* 0x0003e80000100800 */
[----:B------:R-:W4:Y:S04]  /*169e0*/  LDL.LU R226, [R1+0x1e0] ;  /* 0x0001e00001e27983 */ /* 0x000f280000300800 */
[----:B------:R-:W4:Y:S04]  /*169f0*/  LDL.LU R14, [R1+0x1bc] ;  /* 0x0001bc00010e7983 */ /* 0x000f280000300800 */
[----:B------:R-:W-:Y:S04]  /*16a00*/  STL [R1+0xe64], R181 ;  /* 0x000e64b501007387 */ /* 0x000fe80000100800 */
[----:B------:R-:W4:Y:S01]  /*16a10*/  LDL R0, [R1+0x244] ;  /* 0x0002440001007983 */ /* 0x000f220000100800 */
[----:B------:R-:W-:-:S02]  /*16a20*/  LOP3.LUT R7, R203, 0xffff, RZ, 0xc0, !PT ;  /* 0x0000ffffcb077812 */ /* 0x000fc400078ec0ff */
[----:B0-----:R-:W-:Y:S01]  /*16a30*/  LOP3.LUT R8, R216, 0xffff, RZ, 0xc0, !PT ;  /* 0x0000ffffd8087812 */ /* 0x001fe200078ec0ff */
[----:B--2---:R0:W-:Y:S04]  /*16a40*/  STL [R1+0xe68], R18 ;  /* 0x000e681201007387 */ /* 0x0041e80000100800 */
[----:B------:R-:W2:Y:S04]  /*16a50*/  LDL.LU R2, [R1+0x240] ;  /* 0x0002400001027983 */ /* 0x000ea80000300800 */
[----:B------:R-:W2:Y:S04]  /*16a60*/  LDL.LU R202, [R1+0x204] ;  /* 0x0002040001ca7983 */ /* 0x000ea80000300800 */
[----:B------:R-:W2:Y:S04]  /*16a70*/  LDL.LU R222, [R1+0x1dc] ;  /* 0x0001dc0001de7983 */ /* 0x000ea80000300800 */
[----:B------:R-:W-:Y:S04]  /*16a80*/  STL [R1+0xe6c], R178 ;  /* 0x000e6cb201007387 */ /* 0x000fe80000100800 */
[----:B------:R-:W2:Y:S04]  /*16a90*/  LDL R20, [R1+0x3fc] ;  /* 0x0003fc0001147983 */ /* 0x000ea80000100800 */
[----:B-1----:R-:W2:Y:S04]  /*16aa0*/  LDL R19, [R1+0x400] ;  /* 0x0004000001137983 */ /* 0x002ea80000100800 */
[----:B---3--:R1:W-:Y:S04]  /*16ab0*/  STL [R1+0xe70], R17 ;  /* 0x000e701101007387 */ /* 0x0083e80000100800 */
[----:B------:R-:W3:Y:S04]  /*16ac0*/  LDL.LU R200, [R1+0x1f8] ;  /* 0x0001f80001c87983 */ /* 0x000ee80000300800 */
[----:B------:R-:W3:Y:S04]  /*16ad0*/  LDL.LU R203, [R1+0x1d0] ;  /* 0x0001d00001cb7983 */ /* 0x000ee80000300800 */
[----:B0-----:R-:W3:Y:S04]  /*16ae0*/  LDL R18, [R1+0x3b8] ;  /* 0x0003b80001127983 */ /* 0x001ee80000100800 */
[----:B-1----:R-:W3:Y:S04]  /*16af0*/  LDL R17, [R1+0x3bc] ;  /* 0x0003bc0001117983 */ /* 0x002ee80000100800 */
[----:B------:R-:W3:Y:S01]  /*16b00*/  LDL.LU R216, [R1+0x218] ;  /* 0x0002180001d87983 */ /* 0x000ee20000300800 */
[----:B------:R-:W-:-:S02]  /*16b10*/  PRMT R180, R7, 0x3340, R8 ;  /* 0x0000334007b47816 */ /* 0x000fc40000000008 */
[----:B----4-:R-:W-:Y:S02]  /*16b20*/  LOP3.LUT R7, R226, 0xffff, RZ, 0xc0, !PT ;  /* 0x0000ffffe2077812 */ /* 0x010fe400078ec0ff */
[----:B------:R-:W-:Y:S01]  /*16b30*/  PRMT R16, RZ, 0x7610, R16 ;  /* 0x00007610ff107816 */ /* 0x000fe20000000010 */
[----:B------:R-:W4:Y:S01]  /*16b40*/  LDL.LU R226, [R1+0x1f4] ;  /* 0x0001f40001e27983 */ /* 0x000f220000300800 */
[----:B------:R-:W-:Y:S02]  /*16b50*/  @!P0 IMAD.MOV.U32 R8, RZ, RZ, R21 ;  /* 0x000000ffff088224 */ /* 0x000fe400078e0015 */
[----:B------:R-:W-:Y:S01]  /*16b60*/  @!P0 IMAD.MOV.U32 R9, RZ, RZ, R22 ;  /* 0x000000ffff098224 */ /* 0x000fe200078e0016 */
[----:B------:R-:W4:Y:S04]  /*16b70*/  LDL R21, [R1+0x37c] ;  /* 0x00037c0001157983 */ /* 0x000f280000100800 */
[----:B------:R-:W4:Y:S04]  /*16b80*/  LDL R22, [R1+0x378] ;  /* 0x0003780001167983 */ /* 0x000f280000100800 */
[----:B------:R0:W4:Y:S01]  /*16b90*/  @!P0 LDG.E.U8 R16, desc[UR56][R8.64] ;  /* 0x0000003808108981 */ /* 0x000122000c1e1100 */
[----:B------:R-:W-:-:S02]  /*16ba0*/  PRMT R15, RZ, 0x7610, R15 ;  /* 0x00007610ff0f7816 */ /* 0x000fc4000000000f */
[----:B0-----:R-:W-:Y:S02]  /*16bb0*/  LOP3.LUT R8, R14, 0xffff, RZ, 0xc0, !PT ;  /* 0x0000ffff0e087812 */ /* 0x001fe400078ec0ff */
[----:B------:R-:W4:Y:S02]  /*16bc0*/  LDL.LU R14, [R1+0x210] ;  /* 0x00021000010e7983 */ /* 0x000f240000300800 */
[----:B------:R-:W-:Y:S01]  /*16bd0*/  PRMT R217, R7, 0x3340, R8 ;  /* 0x0000334007d97816 */ /* 0x000fe20000000008 */
[----:B------:R-:W-:Y:S01]  /*16be0*/  @!P0 IMAD.MOV.U32 R8, RZ, RZ, R0 ;  /* 0x000000ffff088224 */ /* 0x000fe200078e0000 */
[----:B------:R-:W-:Y:S01]  /*16bf0*/  PRMT R13, RZ, 0x7610, R13 ;  /* 0x00007610ff0d7816 */ /* 0x000fe2000000000d */
[----:B--2---:R0:W-:Y:S04]  /*16c00*/  STL [R1+0xd5c], R2 ;  /* 0x000d5c0201007387 */ /* 0x0041e80000100800 */
[----:B------:R-:W2:Y:S01]  /*16c10*/  LDL.LU R201, [R1+0x1e8] ;  /* 0x0001e80001c97983 */ /* 0x000ea20000300800 */
[----:B------:R-:W-:-:S03]  /*16c20*/  @!P0 IMAD.MOV.U32 R9, RZ, RZ, R2 ;  /* 0x000000ffff098224 */ /* 0x000fc600078e0002 */
[----:B------:R-:W2:Y:S01]  /*16c30*/  LDL R0, [R1+0x33c] ;  /* 0x00033c0001007983 */ /* 0x000ea20000100800 */
[----:B------:R-:W-:-:S03]  /*16c40*/  LOP3.LUT R7, R202, 0xffff, RZ, 0xc0, !PT ;  /* 0x0000ffffca077812 */ /* 0x000fc600078ec0ff */
[----:B------:R1:W2:Y:S04]  /*16c50*/  @!P0 LDG.E.U8 R15, desc[UR56][R8.64] ;  /* 0x00000038080f8981 */ /* 0x0002a8000c1e1100 */
[----:B0-----:R-:W2:Y:S04]  /*16c60*/  LDL R2, [R1+0x338] ;  /* 0x0003380001027983 */ /* 0x001ea80000100800 */
[----:B------:R-:W2:Y:S01]  /*16c70*/  LDL.LU R202, [R1+0x22c] ;  /* 0x00022c0001ca7983 */ /* 0x000ea20000300800 */
[----:B-1----:R-:W-:Y:S01]  /*16c80*/  LOP3.LUT R8, R222, 0xffff, RZ, 0xc0, !PT ;  /* 0x0000ffffde087812 */ /* 0x002fe200078ec0ff */
[----:B------:R-:W-:-:S02]  /*16c90*/  @!P0 IMAD.MOV.U32 R9, RZ, RZ, R20 ;  /* 0x000000ffff098224 */ /* 0x000fc400078e0014 */
[----:B------:R-:W2:Y:S04]  /*16ca0*/  LDL.LU R222, [R1+0x20c] ;  /* 0x00020c0001de7983 */ /* 0x000ea80000300800 */
[----:B------:R-:W2:Y:S01]  /*16cb0*/  LDL R20, [R1+0x2f8] ;  /* 0x0002f80001147983 */ /* 0x000ea20000100800 */
[----:B------:R-:W-:Y:S01]  /*16cc0*/  PRMT R183, R7, 0x3340, R8 ;  /* 0x0000334007b77816 */ /* 0x000fe20000000008 */
[----:B------:R-:W-:Y:S02]  /*16cd0*/  @!P0 IMAD.MOV.U32 R8, RZ, RZ, R19 ;  /* 0x000000ffff088224 */ /* 0x000fe400078e0013 */
[----:B------:R-:W2:Y:S04]  /*16ce0*/  LDL R19, [R1+0x2fc] ;  /* 0x0002fc0001137983 */ /* 0x000ea80000100800 */
[----:B------:R0:W2:Y:S01]  /*16cf0*/  @!P0 LDG.E.U8 R13, desc[UR56][R8.64] ;  /* 0x00000038080d8981 */ /* 0x0000a2000c1e1100 */
[----:B---3--:R-:W-:-:S02]  /*16d00*/  LOP3.LUT R7, R200, 0xffff, RZ, 0xc0, !PT ;  /* 0x0000ffffc8077812 */ /* 0x008fc400078ec0ff */
[----:B0-----:R-:W-:-:S04]  /*16d10*/  LOP3.LUT R8, R203, 0xffff, RZ, 0xc0, !PT ;  /* 0x0000ffffcb087812 */ /* 0x001fc800078ec0ff */
[----:B------:R-:W-:Y:S02]  /*16d20*/  PRMT R182, R7, 0x3340, R8 ;  /* 0x0000334007b67816 */ /* 0x000fe40000000008 */
[----:B------:R-:W-:Y:S02]  /*16d30*/  LOP3.LUT R7, R216, 0xffff, RZ, 0xc0, !PT ;  /* 0x0000ffffd8077812 */ /* 0x000fe400078ec0ff */
[----:B------:R-:W3:Y:S01]  /*16d40*/  LDL.LU R216, [R1+0x224] ;  /* 0x0002240001d87983 */ /* 0x000ee20000300800 */
[----:B------:R-:W-:Y:S01]  /*16d50*/  PRMT R12, RZ, 0x7610, R12 ;  /* 0x00007610ff0c7816 */ /* 0x000fe2000000000c */
[----:B------:R-:W-:Y:S02]  /*16d60*/  @!P0 IMAD.MOV.U32 R8, RZ, RZ, R17 ;  /* 0x000000ffff088224 */ /* 0x000fe400078e0011 */
[----:B------:R-:W-:Y:S01]  /*16d70*/  @!P0 IMAD.MOV.U32 R9, RZ, RZ, R18 ;  /* 0x000000ffff098224 */ /* 0x000fe200078e0012 */
[----:B------:R-:W3:Y:S01]  /*16d80*/  LDL.LU R203, [R1+0x200] ;  /* 0x0002000001cb7983 */ /* 0x000ee20000300800 */
[----:B------:R-:W-:-:S03]  /*16d90*/  PRMT R11, RZ, 0x7610, R11 ;  /* 0x00007610ff0b7816 */ /* 0x000fc6000000000b */
[----:B------:R-:W3:Y:S04]  /*16da0*/  LDL R18, [R1+0x2b8] ;  /* 0x0002b80001127983 */ /* 0x000ee80000100800 */
[----:B------:R-:W3:Y:S04]  /*16db0*/  LDL R17, [R1+0x2bc] ;  /* 0x0002bc0001117983 */ /* 0x000ee80000100800 */
[----:B------:R4:W3:Y:S02]  /*16dc0*/  @!P0 LDG.E.U8 R12, desc[UR56][R8.64] ;  /* 0x00000038080c8981 */ /* 0x0008e4000c1e1100 */
[----:B----4-:R-:W-:Y:S01]  /*16dd0*/  LOP3.LUT R8, R226, 0xffff, RZ, 0xc0, !PT ;  /* 0x0000ffffe2087812 */ /* 0x010fe200078ec0ff */
[----:B------:R-:W-:Y:S01]  /*16de0*/  @!P0 IMAD.MOV.U32 R9, RZ, RZ, R22 ;  /* 0x000000ffff098224 */ /* 0x000fe200078e0016 */
[----:B------:R-:W4:Y:S02]  /*16df0*/  LDL.LU R226, [R1+0x234] ;  /* 0x0002340001e27983 */ /* 0x000f240000300800 */
[----:B------:R-:W-:Y:S01]  /*16e00*/  PRMT R221, R7, 0x3340, R8 ;  /* 0x0000334007dd7816 */ /* 0x000fe20000000008 */
[----:B------:R-:W-:Y:S01]  /*16e10*/  @!P0 IMAD.MOV.U32 R8, RZ, RZ, R21 ;  /* 0x000000ffff088224 */ /* 0x000fe200078e0015 */
[----:B------:R-:W-:-:S02]  /*16e20*/  LOP3.LUT R7, R14, 0xffff, RZ, 0xc0, !PT ;  /* 0x0000ffff0e077812 */ /* 0x000fc400078ec0ff */
[----:B------:R-:W4:Y:S04]  /*16e30*/  LDL.LU R14, [R1+0x220] ;  /* 0x00022000010e7983 */ /* 0x000f280000300800 */
[----:B------:R2:W4:Y:S01]  /*16e40*/  @!P0 LDG.E.U8 R11, desc[UR56][R8.64] ;  /* 0x00000038080b8981 */ /* 0x000522000c1e1100 */
[----:B------:R-:W-:Y:S02]  /*16e50*/  PRMT R10, RZ, 0x7610, R10 ;  /* 0x00007610ff0a7816 */ /* 0x000fe4000000000a */
[----:B--2---:R-:W-:-:S04]  /*16e60*/  LOP3.LUT R8, R201, 0xffff, RZ, 0xc0, !PT ;  /* 0x0000ffffc9087812 */ /* 0x004fc800078ec0ff */
[----:B------:R-:W-:Y:S01]  /*16e70*/  PRMT R185, R7, 0x3340, R8 ;  /* 0x0000334007b97816 */ /* 0x000fe20000000008 */
[----:B------:R-:W-:Y:S02]  /*16e80*/  @!P0 IMAD.MOV.U32 R8, RZ, RZ, R0 ;  /* 0x000000ffff088224 */ /* 0x000fe400078e0000 */
[----:B------:R-:W-:Y:S01]  /*16e90*/  @!P0 IMAD.MOV.U32 R9, RZ, RZ, R2 ;  /* 0x000000ffff098224 */ /* 0x000fe200078e0002 */
[----:B------:R-:W2:Y:S04]  /*16ea0*/  LDL.LU R0, [R1+0x27c] ;  /* 0x00027c0001007983 */ /* 0x000ea80000300800 */
[----:B------:R-:W2:Y:S04]  /*16eb0*/  LDL.LU R2, [R1+0x278] ;  /* 0x0002780001027983 */ /* 0x000ea80000300800 */
[----:B------:R-:W2:Y:S04]  /*16ec0*/  LDL.LU R196, [R1+0x230] ;  /* 0x0002300001c47983 */ /* 0x000ea80000300800 */
[----:B------:R-:W2:Y:S04]  /*16ed0*/  LDL.LU R197, [R1+0x228] ;  /* 0x0002280001c57983 */ /* 0x000ea80000300800 */
[----:B------:R-:W2:Y:S04]  /*16ee0*/  LDL.LU R200, [R1+0x21c] ;  /* 0x00021c0001c87983 */ /* 0x000ea80000300800 */
[----:B------:R-:W2:Y:S04]  /*16ef0*/  LDL.LU R215, [R1+0x214] ;  /* 0x0002140001d77983 */ /* 0x000ea80000300800 */
[----:B------:R0:W2:Y:S04]  /*16f00*/  @!P0 LDG.E.U8 R10, desc[UR56][R8.64] ;  /* 0x00000038080a8981 */ /* 0x0000a8000c1e1100 */
[----:B------:R-:W2:Y:S01]  /*16f10*/  LDL.LU R225, [R1+0x208] ;  /* 0x0002080001e17983 */ /* 0x000ea20000300800 */
[----:B------:R-:W-:-:S02]  /*16f20*/  LOP3.LUT R7, R202, 0xffff, RZ, 0xc0, !PT ;  /* 0x0000ffffca077812 */ /* 0x000fc400078ec0ff */
[----:B0-----:R-:W-:Y:S02]  /*16f30*/  LOP3.LUT R8, R222, 0xffff, RZ, 0xc0, !PT ;  /* 0x0000ffffde087812 */ /* 0x001fe400078ec0ff */
[----:B------:R-:W2:Y:S02]  /*16f40*/  LDL.LU R222, [R1+0x1fc] ;  /* 0x0001fc0001de7983 */ /* 0x000ea40000300800 */
[----:B------:R-:W-:Y:S02]  /*16f50*/  PRMT R187, R7, 0x3340, R8 ;  /* 0x0000334007bb7816 */ /* 0x000fe40000000008 */
[----:B---3--:R-:W-:Y:S02]  /*16f60*/  LOP3.LUT R7, R216, 0xffff, RZ, 0xc0, !PT ;  /* 0x0000ffffd8077812 */ /* 0x008fe400078ec0ff */
[----:B------:R-:W3:Y:S01]  /*16f70*/  LDL.LU R216, [R1+0x1f0] ;  /* 0x0001f00001d87983 */ /* 0x000ee20000300800 */
[----:B------:R-:W-:Y:S01]  /*16f80*/  PRMT R9, RZ, 0x7610, R9 ;  /* 0x00007610ff097816 */ /* 0x000fe20000000009 */
[----:B------:R-:W-:-:S02]  /*16f90*/  @!P0 IMAD.MOV.U32 R158, RZ, RZ, R19 ;  /* 0x000000ffff9e8224 */ /* 0x000fc400078e0013 */
[----:B------:R-:W-:Y:S01]  /*16fa0*/  @!P0 IMAD.MOV.U32 R159, RZ, RZ, R20 ;  /* 0x000000ffff9f8224 */ /* 0x000fe200078e0014 */
[----:B------:R-:W-:Y:S01]  /*16fb0*/  LOP3.LUT R8, R203, 0xffff, RZ, 0xc0, !PT ;  /* 0x0000ffffcb087812 */ /* 0x000fe200078ec0ff */
[----:B------:R-:W3:Y:S04]  /*16fc0*/  LDL.LU R199, [R1+0x1e4] ;  /* 0x0001e40001c77983 */ /* 0x000ee80000300800 */
[----:B------:R0:W3:Y:S04]  /*16fd0*/  @!P0 LDG.E.U8 R9, desc[UR56][R158.64] ;  /* 0x000000389e098981 */ /* 0x0000e8000c1e1100 */
[----:B------:R-:W3:Y:S01]  /*16fe0*/  LDL.LU R202, [R1+0x1d8] ;  /* 0x0001d80001ca7983 */ /* 0x000ee20000300800 */
[----:B------:R-:W-:-:S02]  /*16ff0*/  PRMT R184, R7, 0x3340, R8 ;  /* 0x0000334007b87816 */ /* 0x000fc40000000008 */
[----:B------:R-:W-:Y:S01]  /*17000*/  PRMT R8, RZ, 0x7610, R8 ;  /* 0x00007610ff087816 */ /* 0x000fe20000000008 */
[----:B------:R-:W3:Y:S01]  /*17010*/  LDL.LU R203, [R1+0x1cc] ;  /* 0x0001cc0001cb7983 */ /* 0x000ee20000300800 */
[----:B0-----:R-:W-:Y:S02]  /*17020*/  @!P0 IMAD.MOV.U32 R158, RZ, RZ, R17 ;  /* 0x000000ffff9e8224 */ /* 0x001fe400078e0011 */
[----:B------:R-:W-:Y:S01]  /*17030*/  @!P0 IMAD.MOV.U32 R159, RZ, RZ, R18 ;  /* 0x000000ffff9f8224 */ /* 0x000fe200078e0012 */
[----:B----4-:R-:W-:-:S04]  /*17040*/  LOP3.LUT R7, R226, 0xffff, RZ, 0xc0, !PT ;  /* 0x0000ffffe2077812 */ /* 0x010fc800078ec0ff */
[----:B------:R0:W4:Y:S02]  /*17050*/  @!P0 LDG.E.U8 R8, desc[UR56][R158.64] ;  /* 0x000000389e088981 */ /* 0x000124000c1e1100 */
[----:B0-----:R-:W-:Y:S02]  /*17060*/  LOP3.LUT R158, R14, 0xffff, RZ, 0xc0, !PT ;  /* 0x0000ffff0e9e7812 */ /* 0x001fe400078ec0ff */
[----:B------:R-:W4:Y:S04]  /*17070*/  LDL.LU R14, [R1+0x1c4] ;  /* 0x0001c400010e7983 */ /* 0x000f280000300800 */
[----:B------:R-:W4:Y:S01]  /*17080*/  LDL.LU R198, [R1+0x1b8] ;  /* 0x0001b80001c67983 */ /* 0x000f220000300800 */
[----:B------:R-:W-:Y:S02]  /*17090*/  PRMT R186, R7, 0x3340, R158 ;  /* 0x0000334007ba7816 */ /* 0x000fe4000000009e */
[----:B------:R-:W-:Y:S01]  /*170a0*/  PRMT R7, RZ, 0x7610, R7 ;  /* 0x00007610ff077816 */ /* 0x000fe20000000007 */
[----:B------:R-:W4:Y:S04]  /*170b0*/  LDL.LU R220, [R1+0x1ac] ;  /* 0x0001ac0001dc7983 */ /* 0x000f280000300800 */
[----:B------:R-:W4:Y:S04]  /*170c0*/  LDL.LU R201, [R1+0x1a0] ;  /* 0x0001a00001c97983 */ /* 0x000f280000300800 */
[----:B------:R-:W4:Y:S01]  /*170d0*/  LDL.LU R226, [R1+0x194] ;  /* 0x0001940001e27983 */ /* 0x000f220000300800 */
[----:B--2---:R-:W-:-:S02]  /*170e0*/  @!P0 IMAD.MOV.U32 R158, RZ, RZ, R0 ;  /* 0x000000ffff9e8224 */ /* 0x004fc400078e0000 */
[----:B------:R-:W-:Y:S01]  /*170f0*/  @!P0 IMAD.MOV.U32 R159, RZ, RZ, R2 ;  /* 0x000000ffff9f8224 */ /* 0x000fe200078e0002 */
[----:B------:R-:W-:Y:S02]  /*17100*/  LOP3.LUT R251, R200, 0xffff, RZ, 0xc0, !PT ;  /* 0x0000ffffc8fb7812 */ /* 0x000fe400078ec0ff */
[----:B------:R-:W-:Y:S02]  /*17110*/  LOP3.LUT R252, R215, 0xffff, RZ, 0xc0, !PT ;  /* 0x0000ffffd7fc7812 */ /* 0x000fe400078ec0ff */
[----:B------:R0:W2:Y:S04]  /*17120*/  @!P0 LDG.E.U8 R7, desc[UR56][R158.64] ;  /* 0x000000389e078981 */ /* 0x0000a8000c1e1100 */
[----:B------:R-:W2:Y:S04]  /*17130*/  LDL.LU R200, [R1+0x188] ;  /* 0x0001880001c87983 */ /* 0x000ea80000300800 */
[----:B------:R-:W2:Y:S01]  /*17140*/  LDL.LU R215, [R1+0x17c] ;  /* 0x00017c0001d77983 */ /* 0x000ea20000300800 */
[----:B0-----:R-:W-:-:S04]  /*17150*/  LOP3.LUT R159, R197, 0xffff, RZ, 0xc0, !PT ;  /* 0x0000ffffc59f7812 */ /* 0x001fc800078ec0ff */
[----:B------:R-:W-:Y:S02]  /*17160*/  PRMT R189, R159, 0x3340, R252 ;  /* 0x000033409fbd7816 */ /* 0x000fe400000000fc */
[----:B------:R-:W-:Y:S02]  /*17170*/  LOP3.LUT R159, R222, 0xffff, RZ, 0xc0, !PT ;  /* 0x0000ffffde9f7812 */ /* 0x000fe400078ec0ff */
[----:B------:R-:W2:Y:S01]  /*17180*/  LDL.LU R222, [R1+0x170] ;  /* 0x0001700001de7983 */ /* 0x000ea20000300800 */
[----:B------:R-:W-:-:S04]  /*17190*/  LOP3.LUT R158, R196, 0xffff, RZ, 0xc0, !PT ;  /* 0x0000ffffc49e7812 */ /* 0x000fc800078ec0ff */
[----:B------:R-:W-:Y:S02]  /*171a0*/  PRMT R218, R158, 0x3340, R251 ;  /* 0x000033409eda7816 */ /* 0x000fe400000000fb */
[----:B------:R-:W-:Y:S02]  /*171b0*/  LOP3.LUT R158, R225, 0xffff, RZ, 0xc0, !PT ;  /* 0x0000ffffe19e7812 */ /* 0x000fe400078ec0ff */
[----:B------:R-:W2:Y:S01]  /*171c0*/  LDL.LU R225, [R1+0x164] ;  /* 0x0001640001e17983 */ /* 0x000ea20000300800 */
[----:B---3--:R-:W-:-:S03]  /*171d0*/  LOP3.LUT R251, R216, 0xffff, RZ, 0xc0, !PT ;  /* 0x0000ffffd8fb7812 */ /* 0x008fc600078ec0ff */
[----:B------:R-:W3:Y:S01]  /*171e0*/  LDL.LU R216, [R1+0x158] ;  /* 0x0001580001d87983 */ /* 0x000ee20000300800 */
[----:B------:R-:W-:Y:S02]  /*171f0*/  LOP3.LUT R252, R199, 0xffff, RZ, 0xc0, !PT ;  /* 0x0000ffffc7fc7812 */ /* 0x000fe400078ec0ff */
[----:B------:R-:W-:Y:S02]  /*17200*/  PRMT R188, R158, 0x3340, R251 ;  /* 0x000033409ebc7816 */ /* 0x000fe400000000fb */
[----:B------:R-:W-:Y:S01]  /*17210*/  LOP3.LUT R158, R202, 0xffff, RZ, 0xc0, !PT ;  /* 0x0000ffffca9e7812 */ /* 0x000fe200078ec0ff */
[----:B------:R-:W3:Y:S01]  /*17220*/  LDL.LU R199, [R1+0x14c] ;  /* 0x00014c0001c77983 */ /* 0x000ee20000300800 */
[----:B------:R-:W-:Y:S02]  /*17230*/  PRMT R223, R159, 0x3340, R252 ;  /* 0x000033409fdf7816 */ /* 0x000fe400000000fc */
[----:B------:R-:W-:Y:S01]  /*17240*/  LOP3.LUT R159, R203, 0xffff, RZ, 0xc0, !PT ;  /* 0x0000ffffcb9f7812 */ /* 0x000fe200078ec0ff */
[----:B------:R-:W3:Y:S04]  /*17250*/  LDL.LU R202, [R1+0x140] ;  /* 0x0001400001ca7983 */ /* 0x000ee80000300800 */
[----:B------:R-:W3:Y:S01]  /*17260*/  LDL.LU R203, [R1+0x134] ;  /* 0x0001340001cb7983 */ /* 0x000ee20000300800 */
[----:B----4-:R-:W-:-:S02]  /*17270*/  LOP3.LUT R251, R14, 0xffff, RZ, 0xc0, !PT ;  /* 0x0000ffff0efb7812 */ /* 0x010fc400078ec0ff */
[----:B------:R-:W-:Y:S01]  /*17280*/  LOP3.LUT R252, R198, 0xffff, RZ, 0xc0, !PT ;  /* 0x0000ffffc6fc7812 */ /* 0x000fe200078ec0ff */
[----:B------:R-:W4:Y:S04]  /*17290*/  LDL.LU R14, [R1+0x128] ;  /* 0x00012800010e7983 */ /* 0x000f280000300800 */
[----:B------:R-:W4:Y:S01]  /*172a0*/  LDL.LU R195, [R1+0x11c] ;  /* 0x00011c0001c37983 */ /* 0x000f220000300800 */
[----:B------:R-:W-:Y:S02]  /*172b0*/  PRMT R191, R158, 0x3340, R251 ;  /* 0x000033409ebf7816 */ /* 0x000fe400000000fb */
[----:B------:R-:W-:Y:S02]  /*172c0*/  PRMT R193, R159, 0x3340, R252 ;  /* 0x000033409fc17816 */ /* 0x000fe400000000fc */
[----:B------:R-:W-:Y:S01]  /*172d0*/  LOP3.LUT R159, R201, 0xffff, RZ, 0xc0, !PT ;  /* 0x0000ffffc99f7812 */ /* 0x000fe200078ec0ff */
[----:B------:R-:W4:Y:S01]  /*172e0*/  LDL.LU R196, [R1+0x10c] ;  /* 0x00010c0001c47983 */ /* 0x000f220000300800 */
[----:B------:R-:W-:-:S03]  /*172f0*/  LOP3.LUT R251, R226, 0xffff, RZ, 0xc0, !PT ;  /* 0x0000ffffe2fb7812 */ /* 0x000fc600078ec0ff */
[----:B------:R-:W4:Y:S04]  /*17300*/  LDL.LU R201, [R1+0x100] ;  /* 0x0001000001c97983 */ /* 0x000f280000300800 */
[----:B------:R-:W4:Y:S01]  /*17310*/  LDL.LU R226, [R1+0xf4] ;  /* 0x0000f40001e27983 */ /* 0x000f220000300800 */
[----:B------:R-:W-:-:S03]  /*17320*/  LOP3.LUT R158, R220, 0xffff, RZ, 0xc0, !PT ;  /* 0x0000ffffdc9e7812 */ /* 0x000fc600078ec0ff */
[----:B------:R-:W4:Y:S04]  /*17330*/  LDL.LU R197, [R1+0xe8] ;  /* 0x0000e80001c57983 */ /* 0x000f280000300800 */
[----:B------:R-:W4:Y:S01]  /*17340*/  LDL.LU R220, [R1+0xdc] ;  /* 0x0000dc0001dc7983 */ /* 0x000f220000300800 */
[----:B------:R-:W-:Y:S02]  /*17350*/  PRMT R190, R158, 0x3340, R251 ;  /* 0x000033409ebe7816 */ /* 0x000fe400000000fb */
[----:B--2---:R-:W-:Y:S02]  /*17360*/  LOP3.LUT R252, R200, 0xffff, RZ, 0xc0, !PT ;  /* 0x0000ffffc8fc7812 */ /* 0x004fe400078ec0ff */
[----:B------:R-:W2:Y:S02]  /*17370*/  LDL.LU R200, [R1+0xd0] ;  /* 0x0000d00001c87983 */ /* 0x000ea40000300800 */
[----:B------:R-:W-:-:S02]  /*17380*/  PRMT R192, R159, 0x3340, R252 ;  /* 0x000033409fc07816 */ /* 0x000fc400000000fc */
[----:B------:R-:W-:Y:S02]  /*17390*/  LOP3.LUT R158, R215, 0xffff, RZ, 0xc0, !PT ;  /* 0x0000ffffd79e7812 */ /* 0x000fe400078ec0ff */
[----:B------:R-:W-:Y:S02]  /*173a0*/  LOP3.LUT R159, R222, 0xffff, RZ, 0xc0, !PT ;  /* 0x0000ffffde9f7812 */ /* 0x000fe400078ec0ff */
[----:B------:R-:W2:Y:S04]  /*173b0*/  LDL.LU R222, [R1+0xc4] ;  /* 0x0000c40001de7983 */ /* 0x000ea80000300800 */
[----:B------:R-:W2:Y:S04]  /*173c0*/  LDL.LU R198, [R1+0xb8] ;  /* 0x0000b80001c67983 */ /* 0x000ea80000300800 */
[----:B------:R-:W2:Y:S01]  /*173d0*/  LDL.LU R215, [R1+0xa8] ;  /* 0x0000a80001d77983 */ /* 0x000ea20000300800 */
[----:B---3--:R-:W-:-:S03]  /*173e0*/  LOP3.LUT R252, R216, 0xffff, RZ, 0xc0, !PT ;  /* 0x0000ffffd8fc7812 */ /* 0x008fc600078ec0ff */
[----:B------:R-:W3:Y:S01]  /*173f0*/  LDL.LU R216, [R1+0x9c] ;  /* 0x00009c0001d87983 */ /* 0x000ee20000300800 */
[----:B------:R-:W-:-:S04]  /*17400*/  LOP3.LUT R251, R225, 0xffff, RZ, 0xc0, !PT ;  /* 0x0000ffffe1fb7812 */ /* 0x000fc800078ec0ff */
[----:B------:R-:W-:Y:S02]  /*17410*/  PRMT R219, R158, 0x3340, R251 ;  /* 0x000033409edb7816 */ /* 0x000fe400000000fb */
[----:B------:R-:W-:Y:S02]  /*17420*/  LOP3.LUT R251, R203, 0xffff, RZ, 0xc0, !PT ;  /* 0x0000ffffcbfb7812 */ /* 0x000fe400078ec0ff */
[----:B------:R-:W3:Y:S01]  /*17430*/  LDL.LU R203, [R1+0x78] ;  /* 0x0000780001cb7983 */ /* 0x000ee20000300800 */
[----:B------:R-:W-:Y:S02]  /*17440*/  PRMT R194, R159, 0x3340, R252 ;  /* 0x000033409fc27816 */ /* 0x000fe400000000fc */
[----:B------:R-:W-:Y:S01]  /*17450*/  LOP3.LUT R158, R199, 0xffff, RZ, 0xc0, !PT ;  /* 0x0000ffffc79e7812 */ /* 0x000fe200078ec0ff */
[----:B------:R-:W3:Y:S01]  /*17460*/  LDL.LU R225, [R1+0x74] ;  /* 0x0000740001e17983 */ /* 0x000ee20000300800 */
[----:B------:R-:W-:-:S03]  /*17470*/  LOP3.LUT R159, R202, 0xffff, RZ, 0xc0, !PT ;  /* 0x0000ffffca9f7812 */ /* 0x000fc600078ec0ff */
[----:B------:R-:W3:Y:S04]  /*17480*/  LDL.LU R199, [R1+0x70] ;  /* 0x0000700001c77983 */ /* 0x000ee80000300800 */
[----:B------:R-:W3:Y:S01]  /*17490*/  LDL.LU R202, [R1+0x6c] ;  /* 0x00006c0001ca7983 */ /* 0x000ee20000300800 */
[----:B------:R-:W-:Y:S02]  /*174a0*/  PRMT R214, R158, 0x3340, R251 ;  /* 0x000033409ed67816 */ /* 0x000fe400000000fb */
[----:B----4-:R-:W-:Y:S02]  /*174b0*/  LOP3.LUT R252, R14, 0xffff, RZ, 0xc0, !PT ;  /* 0x0000ffff0efc7812 */ /* 0x010fe400078ec0ff */
[----:B------:R-:W4:Y:S02]  /*174c0*/  LDL.LU R14, [R1+0x68] ;  /* 0x00006800010e7983 */ /* 0x000f240000300800 */
[----:B------:R-:W-:-:S02]  /*174d0*/  PRMT R224, R159, 0x3340, R252 ;  /* 0x000033409fe07816 */ /* 0x000fc400000000fc */
[----:B------:R-:W-:Y:S02]  /*174e0*/  LOP3.LUT R252, R226, 0xffff, RZ, 0xc0, !PT ;  /* 0x0000ffffe2fc7812 */ /* 0x000fe400078ec0ff */
[----:B------:R-:W4:Y:S01]  /*174f0*/  LDL.LU R226, [R1+0x64] ;  /* 0x0000640001e27983 */ /* 0x000f220000300800 */
[----:B------:R-:W-:Y:S02]  /*17500*/  LOP3.LUT R159, R196, 0xffff, RZ, 0xc0, !PT ;  /* 0x0000ffffc49f7812 */ /* 0x000fe400078ec0ff */
[----:B------:R-:W-:Y:S02]  /*17510*/  LOP3.LUT R158, R195, 0xffff, RZ, 0xc0, !PT ;  /* 0x0000ffffc39e7812 */ /* 0x000fe400078ec0ff */
[----:B------:R-:W-:Y:S01]  /*17520*/  LOP3.LUT R251, R201, 0xffff, RZ, 0xc0, !PT ;  /* 0x0000ffffc9fb7812 */ /* 0x000fe200078ec0ff */
[----:B------:R-:W4:Y:S01]  /*17530*/  LDL.LU R152, [R1+0x60] ;  /* 0x0000600001987983 */ /* 0x000f220000300800 */
[----:B------:R-:W-:Y:S02]  /*17540*/  PRMT R201, R159, 0x3340, R252 ;  /* 0x000033409fc97816 */ /* 0x000fe400000000fc */
[----:B------:R-:W-:-:S02]  /*17550*/  LOP3.LUT R159, R220, 0xffff, RZ, 0xc0, !PT ;  /* 0x0000ffffdc9f7812 */ /* 0x000fc400078ec0ff */
[----:B------:R-:W-:Y:S01]  /*17560*/  PRMT R196, R158, 0x3340, R251 ;  /* 0x000033409ec47816 */ /* 0x000fe200000000fb */
[----:B------:R-:W4:Y:S01]  /*17570*/  LDL.LU R220, [R1+0x5c] ;  /* 0x00005c0001dc7983 */ /* 0x000f220000300800 */
[----:B------:R-:W-:Y:S02]  /*17580*/  LOP3.LUT R158, R197, 0xffff, RZ, 0xc0, !PT ;  /* 0x0000ffffc59e7812 */ /* 0x000fe400078ec0ff */
[----:B--2---:R-:W-:-:S04]  /*17590*/  LOP3.LUT R251, R200, 0xffff, RZ, 0xc0, !PT ;  /* 0x0000ffffc8fb7812 */ /* 0x004fc800078ec0ff */
[----:B------:R-:W-:Y:S02]  /*175a0*/  PRMT R195, R158, 0x3340, R251 ;  /* 0x000033409ec37816 */ /* 0x000fe400000000fb */
[----:B------:R-:W-:Y:S02]  /*175b0*/  LOP3.LUT R252, R222, 0xffff, RZ, 0xc0, !PT ;  /* 0x0000ffffdefc7812 */ /* 0x000fe400078ec0ff */
[----:B------:R-:W2:Y:S04]  /*175c0*/  LDL.LU R222, [R1+0x58] ;  /* 0x0000580001de7983 */ /* 0x000ea80000300800 */
[----:B------:R-:W2:Y:S01]  /*175d0*/  LDL.LU R155, [R1+0x54] ;  /* 0x00005400019b7983 */ /* 0x000ea20000300800 */
[----:B------:R-:W-:Y:S02]  /*175e0*/  PRMT R200, R159, 0x3340, R252 ;  /* 0x000033409fc87816 */ /* 0x000fe400000000fc */
[----:B------:R-:W-:Y:S01]  /*175f0*/  LOP3.LUT R159, R215, 0xffff, RZ, 0xc0, !PT ;  /* 0x0000ffffd79f7812 */ /* 0x000fe200078ec0ff */
[----:B------:R-:W2:Y:S04]  /*17600*/  LDL.LU R153, [R1+0x50] ;  /* 0x0000500001997983 */ /* 0x000ea80000300800 */
[----:B------:R-:W2:Y:S01]  /*17610*/  LDL.LU R215, [R1+0x4c] ;  /* 0x00004c0001d77983 */ /* 0x000ea20000300800 */
[----:B---3--:R-:W-:-:S03]  /*17620*/  LOP3.LUT R251, R216, 0xffff, RZ, 0xc0, !PT ;  /* 0x0000ffffd8fb7812 */ /* 0x008fc600078ec0ff */
[----:B------:R-:W3:Y:S04]  /*17630*/  LDL.LU R216, [R1+0x48] ;  /* 0x0000480001d87983 */ /* 0x000ee80000300800 */
[----:B------:R-:W3:Y:S01]  /*17640*/  LDL.LU R154, [R1+0x44] ;  /* 0x00004400019a7983 */ /* 0x000ee20000300800 */
[----:B------:R-:W-:-:S03]  /*17650*/  LOP3.LUT R158, R198, 0xffff, RZ, 0xc0, !PT ;  /* 0x0000ffffc69e7812 */ /* 0x000fc600078ec0ff */
[----:B------:R-:W3:Y:S01]  /*17660*/  LDL.LU R179, [R1+0x40] ;  /* 0x0000400001b37983 */ /* 0x000ee20000300800 */
[----:B------:R-:W-:Y:S02]  /*17670*/  LOP3.LUT R252, R203, 0xffff, RZ, 0xc0, !PT ;  /* 0x0000ffffcbfc7812 */ /* 0x000fe400078ec0ff */
[----:B------:R-:W-:Y:S02]  /*17680*/  PRMT R198, R158, 0x3340, R251 ;  /* 0x000033409ec67816 */ /* 0x000fe400000000fb */
[----:B------:R-:W-:Y:S02]  /*17690*/  PRMT R203, R159, 0x3340, R252 ;  /* 0x000033409fcb7816 */ /* 0x000fe400000000fc */
[----:B------:R-:W-:Y:S02]  /*176a0*/  LOP3.LUT R159, R199, 0xffff, RZ, 0xc0, !PT ;  /* 0x0000ffffc79f7812 */ /* 0x000fe400078ec0ff */
[----:B------:R-:W-:Y:S02]  /*176b0*/  LOP3.LUT R158, R225, 0xffff, RZ, 0xc0, !PT ;  /* 0x0000ffffe19e7812 */ /* 0x000fe400078ec0ff */
[----:B------:R-:W-:Y:S01]  /*176c0*/  LOP3.LUT R251, R202, 0xffff, RZ, 0xc0, !PT ;  /* 0x0000ffffcafb7812 */ /* 0x000fe200078ec0ff */
[----:B------:R-:W3:Y:S03]  /*176d0*/  LDL.LU R199, [R1+0x3c] ;  /* 0x00003c0001c77983 */ /* 0x000ee60000300800 */
[----:B------:R-:W-:-:S02]  /*176e0*/  PRMT R197, R158, 0x3340, R251 ;  /* 0x000033409ec57816 */ /* 0x000fc400000000fb */
[----:B----4-:R-:W-:Y:S02]  /*176f0*/  LOP3.LUT R252, R14, 0xffff, RZ, 0xc0, !PT ;  /* 0x0000ffff0efc7812 */ /* 0x010fe400078ec0ff */
[----:B------:R-:W4:Y:S04]  /*17700*/  LDL.LU R14, [R1+0x38] ;  /* 0x00003800010e7983 */ /* 0x000f280000300800 */
[----:B------:R-:W4:Y:S04]  /*17710*/  LDL.LU R20, [R1+0x34] ;  /* 0x0000340001147983 */ /* 0x000f280000300800 */
[----:B------:R-:W4:Y:S04]  /*17720*/  LDL.LU R213, [R1+0x30] ;  /* 0x0000300001d57983 */ /* 0x000f280000300800 */
[----:B------:R-:W4:Y:S01]  /*17730*/  LDL.LU R225, [R1+0x2c] ;  /* 0x00002c0001e17983 */ /* 0x000f220000300800 */
[----:B------:R-:W-:-:S03]  /*17740*/  LOP3.LUT R158, R226, 0xffff, RZ, 0xc0, !PT ;  /* 0x0000ffffe29e7812 */ /* 0x000fc600078ec0ff */
[----:B------:R-:W4:Y:S04]  /*17750*/  LDL.LU R226, [R1+0x28] ;  /* 0x0000280001e27983 */ /* 0x000f280000300800 */
[----:B------:R-:W4:Y:S04]  /*17760*/  LDL.LU R21, [R1+0x24] ;  /* 0x0000240001157983 */ /* 0x000f280000300800 */
[----:B------:R-:W4:Y:S04]  /*17770*/  LDL.LU R176, [R1+0x20] ;  /* 0x0000200001b07983 */ /* 0x000f280000300800 */
[----:B------:R-:W4:Y:S04]  /*17780*/  LDL.LU R22, [R1+0x1c] ;  /* 0x00001c0001167983 */ /* 0x000f280000300800 */
[----:B------:R-:W4:Y:S01]  /*17790*/  LDL.LU R177, [R1+0x18] ;  /* 0x0000180001b17983 */ /* 0x000f220000300800 */
[----:B------:R-:W-:-:S02]  /*177a0*/  LOP3.LUT R251, R220, 0xffff, RZ, 0xc0, !PT ;  /* 0x0000ffffdcfb7812 */ /* 0x000fc400078ec0ff */
[----:B------:R-:W-:Y:S01]  /*177b0*/  PRMT R202, R159, 0x3340, R252 ;  /* 0x000033409fca7816 */ /* 0x000fe200000000fc */
[----:B------:R-:W4:Y:S01]  /*177c0*/  LDL.LU R23, [R1+0x14] ;  /* 0x0000140001177983 */ /* 0x000f220000300800 */
[----:B------:R-:W-:Y:S02]  /*177d0*/  LOP3.LUT R159, R152, 0xffff, RZ, 0xc0, !PT ;  /* 0x0000ffff989f7812 */ /* 0x000fe400078ec0ff */
[----:B------:R-:W-:Y:S01]  /*177e0*/  PRMT R220, R158, 0x3340, R251 ;  /* 0x000033409edc7816 */ /* 0x000fe200000000fb */
[----:B------:R-:W4:Y:S04]  /*177f0*/  LDL.LU R212, [R1+0x10] ;  /* 0x0000100001d47983 */ /* 0x000f280000300800 */
[----:B------:R-:W4:Y:S01]  /*17800*/  LDL.LU R152, [R1+0xc] ;  /* 0x00000c0001987983 */ /* 0x000f220000300800 */
[----:B--2---:R-:W-:-:S02]  /*17810*/  LOP3.LUT R252, R222, 0xffff, RZ, 0xc0, !PT ;  /* 0x0000ffffdefc7812 */ /* 0x004fc400078ec0ff */
[----:B------:R-:W-:Y:S02]  /*17820*/  LOP3.LUT R158, R155, 0xffff, RZ, 0xc0, !PT ;  /* 0x0000ffff9b9e7812 */ /* 0x000fe400078ec0ff */
[----:B------:R-:W2:Y:S01]  /*17830*/  LDL.LU R155, [R1+0x8] ;  /* 0x00000800019b7983 */ /* 0x000ea20000300800 */
[----:B------:R-:W-:Y:S02]  /*17840*/  LOP3.LUT R251, R215, 0xffff, RZ, 0xc0, !PT ;  /* 0x0000ffffd7fb7812 */ /* 0x000fe400078ec0ff */
[----:B------:R-:W-:Y:S02]  /*17850*/  PRMT R222, R159, 0x3340, R252 ;  /* 0x000033409fde7816 */ /* 0x000fe400000000fc */
[----:B------:R-:W-:Y:S02]  /*17860*/  LOP3.LUT R159, R153, 0xffff, RZ, 0xc0, !PT ;  /* 0x0000ffff999f7812 */ /* 0x000fe400078ec0ff */
[----:B------:R-:W-:Y:S01]  /*17870*/  PRMT R215, R158, 0x3340, R251 ;  /* 0x000033409ed77816 */ /* 0x000fe200000000fb */
[----:B------:R-:W2:Y:S01]  /*17880*/  LDL.LU R153, [R1+0x4] ;  /* 0x0000040001997983 */ /* 0x000ea20000300800 */
[----:B---3--:R-:W-:-:S03]  /*17890*/  LOP3.LUT R158, R154, 0xffff, RZ, 0xc0, !PT ;  /* 0x0000ffff9a9e7812 */ /* 0x008fc600078ec0ff */
[----:B------:R-:W3:Y:S01]  /*178a0*/  LDL.LU R154, [R1] ;  /* 0x00000000019a7983 */ /* 0x000ee20000300800 */
[----:B------:R-:W-:-:S04]  /*178b0*/  LOP3.LUT R252, R216, 0xffff, RZ, 0xc0, !PT ;  /* 0x0000ffffd8fc7812 */ /* 0x000fc800078ec0ff */
[----:B------:R-:W-:Y:S02]  /*178c0*/  PRMT R216, R159, 0x3340, R252 ;  /* 0x000033409fd87816 */ /* 0x000fe400000000fc */
[----:B------:R-:W-:Y:S02]  /*178d0*/  LOP3.LUT R159, R179, 0xffff, RZ, 0xc0, !PT ;  /* 0x0000ffffb39f7812 */ /* 0x000fe400078ec0ff */
[----:B------:R-:W-:-:S04]  /*178e0*/  LOP3.LUT R251, R199, 0xffff, RZ, 0xc0, !PT ;  /* 0x0000ffffc7fb7812 */ /* 0x000fc800078ec0ff */
[----:B------:R-:W-:Y:S02]  /*178f0*/  PRMT R199, R158, 0x3340, R251 ;  /* 0x000033409ec77816 */ /* 0x000fe400000000fb */
[----:B----4-:R-:W-:Y:S02]  /*17900*/  LOP3.LUT R252, R14, 0xffff, RZ, 0xc0, !PT ;  /* 0x0000ffff0efc7812 */ /* 0x010fe400078ec0ff */
[----:B------:R-:W-:Y:S02]  /*17910*/  LOP3.LUT R158, R20, 0xffff, RZ, 0xc0, !PT ;  /* 0x0000ffff149e7812 */ /* 0x000fe400078ec0ff */
[----:B------:R-:W-:Y:S02]  /*17920*/  LOP3.LUT R251, R225, 0xffff, RZ, 0xc0, !PT ;  /* 0x0000ffffe1fb7812 */ /* 0x000fe400078ec0ff */
[----:B------:R-:W-:Y:S02]  /*17930*/  PRMT R14, R159, 0x3340, R252 ;  /* 0x000033409f0e7816 */ /* 0x000fe400000000fc */
[----:B------:R-:W-:-:S02]  /*17940*/  LOP3.LUT R159, R213, 0xffff, RZ, 0xc0, !PT ;  /* 0x0000ffffd59f7812 */ /* 0x000fc400078ec0ff */
[----:B------:R-:W-:Y:S02]  /*17950*/  LOP3.LUT R252, R226, 0xffff, RZ, 0xc0, !PT ;  /* 0x0000ffffe2fc7812 */ /* 0x000fe400078ec0ff */
[----:B------:R-:W-:Y:S02]  /*17960*/  PRMT R225, R158, 0x3340, R251 ;  /* 0x000033409ee17816 */ /* 0x000fe400000000fb */
        /* <DEDUP_REMOVED lines=16> */
[----:B------:R-:W4:Y:S01]  /*17a70*/  LDL.LU R212, [R1+0xd20] ;  /* 0x000d200001d47983 */ /* 0x000f220000300800 */
[----:B------:R-:W-:-:S03]  /*17a80*/  PRMT R251, R158, 0x3340, R251 ;  /* 0x000033409efb7816 */ /* 0x000fc600000000fb */
[----:B------:R-:W4:Y:S01]  /*17a90*/  LDL.LU R152, [R1+0xd24] ;  /* 0x000d240001987983 */ /* 0x000f220000300800 */
[----:B--2---:R-:W-:-:S03]  /*17aa0*/  LOP3.LUT R252, R155, 0xffff, RZ, 0xc0, !PT ;  /* 0x0000ffff9bfc7812 */ /* 0x004fc600078ec0ff */
[----:B------:R-:W2:Y:S01]  /*17ab0*/  LDL.LU R155, [R1+0xd18] ;  /* 0x000d1800019b7983 */ /* 0x000ea20000300800 */
[----:B------:R-:W-:Y:S02]  /*17ac0*/  PRMT R252, R159, 0x3340, R252 ;  /* 0x000033409ffc7816 */ /* 0x000fe400000000fc */
[----:B------:R-:W-:Y:S02]  /*17ad0*/  LOP3.LUT R158, R153, 0xffff, RZ, 0xc0, !PT ;  /* 0x0000ffff999e7812 */ /* 0x000fe400078ec0ff */
[----:B------:R-:W2:Y:S01]  /*17ae0*/  LDL.LU R153, [R1+0xd1c] ;  /* 0x000d1c0001997983 */ /* 0x000ea20000300800 */
[----:B---3--:R-:W-:-:S03]  /*17af0*/  LOP3.LUT R159, R154, 0xffff, RZ, 0xc0, !PT ;  /* 0x0000ffff9a9f7812 */ /* 0x008fc600078ec0ff */
[----:B------:R-:W3:Y:S01]  /*17b00*/  LDL.LU R154, [R1+0xd14] ;  /* 0x000d1400019a7983 */ /* 0x000ee20000300800 */
[----:B------:R-:W-:Y:S02]  /*17b10*/  LOP3.LUT R243, R243, 0xffff, RZ, 0xc0, !PT ;  /* 0x0000fffff3f37812 */ /* 0x000fe400078ec0ff */
[----:B------:R-:W-:Y:S02]  /*17b20*/  LOP3.LUT R250, R250, 0xffff, RZ, 0xc0, !PT ;  /* 0x0000fffffafa7812 */ /* 0x000fe400078ec0ff */
[----:B------:R-:W-:Y:S02]  /*17b30*/  LOP3.LUT R241, R241, 0xffff, RZ, 0xc0, !PT ;  /* 0x0000fffff1f17812 */ /* 0x000fe400078ec0ff */
[----:B------:R-:W-:Y:S02]  /*17b40*/  LOP3.LUT R249, R249, 0xffff, RZ, 0xc0, !PT ;  /* 0x0000fffff9f97812 */ /* 0x000fe400078ec0ff */
[----:B------:R-:W-:Y:S02]  /*17b50*/  PRMT R250, R158, 0x3340, R250 ;  /* 0x000033409efa7816 */ /* 0x000fe400000000fa */
[----:B------:R-:W-:-:S02]  /*17b60*/  PRMT R241, R243, 0x3340, R241 ;  /* 0x00003340f3f17816 */ /* 0x000fc400000000f1 */
[----:B------:R-:W-:Y:S01]  /*17b70*/  PRMT R249, R159, 0x3340, R249 ;  /* 0x000033409ff97816 */ /* 0x000fe200000000f9 */
[----:B------:R-:W2:Y:S01]  /*17b80*/  LDL R243, [R1+0xc2c] ;  /* 0x000c2c0001f37983 */ /* 0x000ea20000100800 */
[----:B------:R-:W-:Y:S02]  /*17b90*/  PRMT R159, R161, 0x5410, R163 ;  /* 0x00005410a19f7816 */ /* 0x000fe400000000a3 */
[----:B------:R-:W-:Y:S02]  /*17ba0*/  LOP3.LUT R236, R236, 0xffff, RZ, 0xc0, !PT ;  /* 0x0000ffffecec7812 */ /* 0x000fe400078ec0ff */
[----:B------:R-:W-:Y:S02]  /*17bb0*/  LOP3.LUT R234, R234, 0xffff, RZ, 0xc0, !PT ;  /* 0x0000ffffeaea7812 */ /* 0x000fe400078ec0ff */
[----:B------:R-:W-:Y:S02]  /*17bc0*/  LOP3.LUT R232, R232, 0xffff, RZ, 0xc0, !PT ;  /* 0x0000ffffe8e87812 */ /* 0x000fe400078ec0ff */
[----:B------:R-:W-:-:S02]  /*17bd0*/  LOP3.LUT R230, R230, 0xffff, RZ, 0xc0, !PT ;  /* 0x0000ffffe6e67812 */ /* 0x000fc400078ec0ff */
[----:B------:R-:W-:Y:S02]  /*17be0*/  LOP3.LUT R164, R164, 0xffff, RZ, 0xc0, !PT ;  /* 0x0000ffffa4a47812 */ /* 0x000fe400078ec0ff */
[----:B------:R-:W-:Y:S02]  /*17bf0*/  LOP3.LUT R240, R240, 0xffff, RZ, 0xc0, !PT ;  /* 0x0000fffff0f07812 */ /* 0x000fe400078ec0ff */
[----:B------:R-:W-:Y:S02]  /*17c00*/  LOP3.LUT R209, R209, 0xffff, RZ, 0xc0, !PT ;  /* 0x0000ffffd1d17812 */ /* 0x000fe400078ec0ff */
[----:B------:R-:W-:Y:S02]  /*17c10*/  LOP3.LUT R238, R238, 0xffff, RZ, 0xc0, !PT ;  /* 0x0000ffffeeee7812 */ /* 0x000fe400078ec0ff */
[----:B------:R-:W-:Y:S02]  /*17c20*/  LOP3.LUT R228, R228, 0xffff, RZ, 0xc0, !PT ;  /* 0x0000ffffe4e47812 */ /* 0x000fe400078ec0ff */
[----:B------:R-:W-:-:S02]  /*17c30*/  LOP3.LUT R211, R211, 0xffff, RZ, 0xc0, !PT ;  /* 0x0000ffffd3d37812 */ /* 0x000fc400078ec0ff */
[----:B------:R-:W-:Y:S02]  /*17c40*/  LOP3.LUT R165, R165, 0xffff, RZ, 0xc0, !PT ;  /* 0x0000ffffa5a57812 */ /* 0x000fe400078ec0ff */
[----:B------:R-:W-:Y:S02]  /*17c50*/  LOP3.LUT R239, R239, 0xffff, RZ, 0xc0, !PT ;  /* 0x0000ffffefef7812 */ /* 0x000fe400078ec0ff */
[----:B------:R-:W-:Y:S02]  /*17c60*/  PRMT R236, R236, 0x3340, R234 ;  /* 0x00003340ecec7816 */ /* 0x000fe400000000ea */
[----:B---3--:R-:W-:Y:S02]  /*17c70*/  PRMT R158, R154, 0x5410, R162 ;  /* 0x000054109a9e7816 */ /* 0x008fe400000000a2 */
[----:B------:R-:W3:Y:S04]  /*17c80*/  LDL.LU R162, [R1+0xe7c] ;  /* 0x000e7c0001a27983 */ /* 0x000ee80000300800 */
[----:B------:R-:W3:Y:S04]  /*17c90*/  LDL.LU R163, [R1+0xe78] ;  /* 0x000e780001a37983 */ /* 0x000ee80000300800 */
[----:B------:R-:W3:Y:S04]  /*17ca0*/  LDL.LU R161, [R1+0xe74] ;  /* 0x000e740001a17983 */ /* 0x000ee80000300800 */
[----:B------:R-:W3:Y:S04]  /*17cb0*/  LDL.LU R17, [R1+0xd0c] ;  /* 0x000d0c0001117983 */ /* 0x000ee80000300800 */
[----:B------:R-:W3:Y:S04]  /*17cc0*/  LDL.LU R178, [R1+0xd04] ;  /* 0x000d040001b27983 */ /* 0x000ee80000300800 */
[----:B------:R-:W3:Y:S01]  /*17cd0*/  LDL.LU R18, [R1+0xcfc] ;  /* 0x000cfc0001127983 */ /* 0x000ee20000300800 */
[----:B------:R-:W-:-:S03]  /*17ce0*/  LOP3.LUT R205, R205, 0xffff, RZ, 0xc0, !PT ;  /* 0x0000ffffcdcd7812 */ /* 0x000fc600078ec0ff */
[----:B------:R-:W3:Y:S01]  /*17cf0*/  LDL.LU R181, [R1+0xcec] ;  /* 0x000cec0001b57983 */ /* 0x000ee20000300800 */
[----:B------:R-:W-:Y:S02]  /*17d00*/  LOP3.LUT R237, R237, 0xffff, RZ, 0xc0, !PT ;  /* 0x0000ffffeded7812 */ /* 0x000fe400078ec0ff */
[----:B------:R-:W-:Y:S01]  /*17d10*/  PRMT R234, R232, 0x3340, R230 ;  /* 0x00003340e8ea7816 */ /* 0x000fe200000000e6 */
[----:B------:R-:W3:Y:S01]  /*17d20*/  LDL.LU R19, [R1+0xcdc] ;  /* 0x000cdc0001137983 */ /* 0x000ee20000300800 */
[----:B------:R-:W-:-:S03]  /*17d30*/  PRMT R230, R164, 0x3340, R209 ;  /* 0x00003340a4e67816 */ /* 0x000fc600000000d1 */
[----:B------:R-:W3:Y:S01]  /*17d40*/  LDL.LU R179, [R1+0xcd8] ;  /* 0x000cd80001b37983 */ /* 0x000ee20000300800 */
[----:B------:R-:W-:Y:S02]  /*17d50*/  PRMT R238, R240, 0x3340, R238 ;  /* 0x00003340f0ee7816 */ /* 0x000fe400000000ee */
[----:B------:R-:W-:Y:S02]  /*17d60*/  PRMT R232, R228, 0x3340, R211 ;  /* 0x00003340e4e87816 */ /* 0x000fe400000000d3 */
[----:B------:R-:W-:Y:S02]  /*17d70*/  LOP3.LUT R171, R171, 0xffff, RZ, 0xc0, !PT ;  /* 0x0000ffffabab7812 */ /* 0x000fe400078ec0ff */
[----:B------:R-:W-:Y:S02]  /*17d80*/  LOP3.LUT R207, R207, 0xffff, RZ, 0xc0, !PT ;  /* 0x0000ffffcfcf7812 */ /* 0x000fe400078ec0ff */
[----:B------:R-:W-:Y:S01]  /*17d90*/  LOP3.LUT R166, R166, 0xffff, RZ, 0xc0, !PT ;  /* 0x0000ffffa6a67812 */ /* 0x000fe200078ec0ff */
[----:B------:R-:W3:Y:S01]  /*17da0*/  LDL.LU R164, [R1+0xce0] ;  /* 0x000ce00001a47983 */ /* 0x000ee20000300800 */
[----:B------:R-:W-:-:S02]  /*17db0*/  PRMT R211, R165, 0x3340, R205 ;  /* 0x00003340a5d37816 */ /* 0x000fc400000000cd */
[----:B------:R-:W-:Y:S01]  /*17dc0*/  LOP3.LUT R173, R173, 0xffff, RZ, 0xc0, !PT ;  /* 0x0000ffffadad7812 */ /* 0x000fe200078ec0ff */
[----:B------:R-:W3:Y:S01]  /*17dd0*/  LDL.LU R240, [R1+0xcd4] ;  /* 0x000cd40001f07983 */ /* 0x000ee20000300800 */
[----:B------:R-:W-:Y:S02]  /*17de0*/  PRMT R237, R239, 0x3340, R237 ;  /* 0x00003340efed7816 */ /* 0x000fe400000000ed */
[----:B------:R-:W-:Y:S02]  /*17df0*/  LOP3.LUT R235, R235, 0xffff, RZ, 0xc0, !PT ;  /* 0x0000ffffebeb7812 */ /* 0x000fe400078ec0ff */
[----:B------:R-:W-:Y:S01]  /*17e00*/  LOP3.LUT R233, R233, 0xffff, RZ, 0xc0, !PT ;  /* 0x0000ffffe9e97812 */ /* 0x000fe200078ec0ff */
[----:B------:R-:W3:Y:S01]  /*17e10*/  LDL.LU R165, [R1+0xcc8] ;  /* 0x000cc80001a57983 */ /* 0x000ee20000300800 */
[----:B------:R-:W-:Y:S02]  /*17e20*/  LOP3.LUT R231, R231, 0xffff, RZ, 0xc0, !PT ;  /* 0x0000ffffe7e77812 */ /* 0x000fe400078ec0ff */
[----:B------:R-:W-:-:S02]  /*17e30*/  LOP3.LUT R229, R229, 0xffff, RZ, 0xc0, !PT ;  /* 0x0000ffffe5e57812 */ /* 0x000fc400078ec0ff */
[----:B------:R-:W-:Y:S01]  /*17e40*/  LOP3.LUT R167, R167, 0xffff, RZ, 0xc0, !PT ;  /* 0x0000ffffa7a77812 */ /* 0x000fe200078ec0ff */
[----:B------:R-:W3:Y:S01]  /*17e50*/  LDL.LU R239, [R1+0xcd0] ;  /* 0x000cd00001ef7983 */ /* 0x000ee20000300800 */
[----:B------:R-:W-:Y:S02]  /*17e60*/  LOP3.LUT R227, R227, 0xffff, RZ, 0xc0, !PT ;  /* 0x0000ffffe3e37812 */ /* 0x000fe400078ec0ff */
[----:B------:R-:W-:Y:S02]  /*17e70*/  LOP3.LUT R210, R210, 0xffff, RZ, 0xc0, !PT ;  /* 0x0000ffffd2d27812 */ /* 0x000fe400078ec0ff */
[----:B------:R-:W-:Y:S02]  /*17e80*/  LOP3.LUT R172, R172, 0xffff, RZ, 0xc0, !PT ;  /* 0x0000ffffacac7812 */ /* 0x000fe400078ec0ff */
[----:B------:R-:W-:Y:S01]  /*17e90*/  PRMT R228, R171, 0x3340, R207 ;  /* 0x00003340abe47816 */ /* 0x000fe200000000cf */
[----:B------:R-:W3:Y:S01]  /*17ea0*/  LDL.LU R20, [R1+0xcbc] ;  /* 0x000cbc0001147983 */ /* 0x000ee20000300800 */
[----:B------:R-:W-:-:S02]  /*17eb0*/  LOP3.LUT R206, R206, 0xffff, RZ, 0xc0, !PT ;  /* 0x0000ffffcece7812 */ /* 0x000fc400078ec0ff */
[----:B------:R-:W-:Y:S02]  /*17ec0*/  LOP3.LUT R170, R170, 0xffff, RZ, 0xc0, !PT ;  /* 0x0000ffffaaaa7812 */ /* 0x000fe400078ec0ff */
[----:B------:R-:W-:Y:S02]  /*17ed0*/  LOP3.LUT R168, R168, 0xffff, RZ, 0xc0, !PT ;  /* 0x0000ffffa8a87812 */ /* 0x000fe400078ec0ff */
[----:B------:R-:W-:Y:S01]  /*17ee0*/  PRMT R207, R166, 0x3340, R173 ;  /* 0x00003340a6cf7816 */ /* 0x000fe200000000ad */
[----:B------:R-:W3:Y:S01]  /*17ef0*/  LDL.LU R213, [R1+0xcb8] ;  /* 0x000cb80001d57983 */ /* 0x000ee20000300800 */
[----:B------:R-:W-:Y:S02]  /*17f00*/  PRMT R235, R235, 0x3340, R233 ;  /* 0x00003340ebeb7816 */ /* 0x000fe400000000e9 */
[----:B------:R-:W-:Y:S01]  /*17f10*/  LOP3.LUT R174, R174, 0xffff, RZ, 0xc0, !PT ;  /* 0x0000ffffaeae7812 */ /* 0x000fe200078ec0ff */
[----:B------:R-:W3:Y:S01]  /*17f20*/  LDL.LU R166, [R1+0xcc0] ;  /* 0x000cc00001a67983 */ /* 0x000ee20000300800 */
[----:B------:R-:W-:-:S03]  /*17f30*/  PRMT R233, R231, 0x3340, R229 ;  /* 0x00003340e7e97816 */ /* 0x000fc600000000e5 */
[----:B------:R-:W3:Y:S01]  /*17f40*/  LDL.LU R21, [R1+0xcac] ;  /* 0x000cac0001157983 */ /* 0x000ee20000300800 */
[----:B------:R-:W-:Y:S02]  /*17f50*/  PRMT R231, R227, 0x3340, R167 ;  /* 0x00003340e3e77816 */ /* 0x000fe400000000a7 */
[----:B------:R-:W-:Y:S01]  /*17f60*/  PRMT R229, R210, 0x3340, R172 ;  /* 0x00003340d2e57816 */ /* 0x000fe200000000ac */
[----:B------:R-:W3:Y:S01]  /*17f70*/  LDL.LU R176, [R1+0xca8] ;  /* 0x000ca80001b07983 */ /* 0x000ee20000300800 */
[----:B------:R-:W-:Y:S02]  /*17f80*/  PRMT R210, R206, 0x3340, R170 ;  /* 0x00003340ced27816 */ /* 0x000fe400000000aa */
[----:B------:R-:W-:Y:S01]  /*17f90*/  LOP3.LUT R169, R169, 0xffff, RZ, 0xc0, !PT ;  /* 0x0000ffffa9a97812 */ /* 0x000fe200078ec0ff */
[----:B------:R-:W3:Y:S01]  /*17fa0*/  LDL.LU R167, [R1+0xcb0] ;  /* 0x000cb00001a77983 */ /* 0x000ee20000300800 */
[----:B------:R-:W-:Y:S02]  /*17fb0*/  LOP3.LUT R208, R208, 0xffff, RZ, 0xc0, !PT ;  /* 0x0000ffffd0d07812 */ /* 0x000fe400078ec0ff */
[----:B------:R-:W-:-:S02]  /*17fc0*/  LOP3.LUT R156, R156, 0xffff, RZ, 0xc0, !PT ;  /* 0x0000ffff9c9c7812 */ /* 0x000fc400078ec0ff */
[----:B------:R-:W-:Y:S02]  /*17fd0*/  LOP3.LUT R175, R175, 0xffff, RZ, 0xc0, !PT ;  /* 0x0000ffffafaf7812 */ /* 0x000fe400078ec0ff */
[----:B------:R-:W-:Y:S01]  /*17fe0*/  PRMT R206, R174, 0x3340, R168 ;  /* 0x00003340aece7816 */ /* 0x000fe200000000a8 */
[----:B------:R-:W3:Y:S04]  /*17ff0*/  LDL.LU R22, [R1+0xc9c] ;  /* 0x000c9c0001167983 */ /* 0x000ee80000300800 */
[----:B------:R-:W3:Y:S04]  /*18000*/  LDL.LU R168, [R1+0xca4] ;  /* 0x000ca40001a87983 */ /* 0x000ee80000300800 */
[----:B------:R-:W3:Y:S04]  /*18010*/  LDL.LU R177, [R1+0xc98] ;  /* 0x000c980001b17983 */ /* 0x000ee80000300800 */
[----:B------:R-:W3:Y:S01]  /*18020*/  LDL.LU R172, [R1+0xca0] ;  /* 0x000ca00001ac7983 */ /* 0x000ee20000300800 */
[----:B------:R-:W-:-:S02]  /*18030*/  PRMT R227, R208, 0x3340, R156 ;  /* 0x00003340d0e37816 */ /* 0x000fc4000000009c */
[----:B------:R-:W-:Y:S02]  /*18040*/  LOP3.LUT R204, R204, 0xffff, RZ, 0xc0, !PT ;  /* 0x0000ffffcccc7812 */ /* 0x000fe400078ec0ff */
[----:B------:R-:W-:Y:S02]  /*18050*/  LOP3.LUT R157, R157, 0xffff, RZ, 0xc0, !PT ;  /* 0x0000ffff9d9d7812 */ /* 0x000fe400078ec0ff */
[----:B------:R-:W-:Y:S01]  /*18060*/  PRMT R209, R169, 0x3340, R175 ;  /* 0x00003340a9d17816 */ /* 0x000fe200000000af */
[----:B------:R-:W3:Y:S01]  /*18070*/  LDL.LU R23, [R1+0xc8c] ;  /* 0x000c8c0001177983 */ /* 0x000ee20000300800 */
[----:B----4-:R-:W-:-:S03]  /*18080*/  PRMT R156, R152, 0x5410, R212 ;  /* 0x00005410989c7816 */ /* 0x010fc600000000d4 */
[----:B------:R-:W4:Y:S04]  /*18090*/  LDL.LU R169, [R1+0xc94] ;  /* 0x000c940001a97983 */ /* 0x000f280000300800 */
[----:B------:R-:W4:Y:S04]  /*180a0*/  LDL.LU R212, [R1+0xc88] ;  /* 0x000c880001d47983 */ /* 0x000f280000300800 */
[----:B------:R-:W4:Y:S01]  /*180b0*/  LDL.LU R173, [R1+0xc90] ;  /* 0x000c900001ad7983 */ /* 0x000f220000300800 */
[----:B------:R-:W-:-:S03]  /*180c0*/  PRMT R208, R204, 0x3340, R157 ;  /* 0x00003340ccd07816 */ /* 0x000fc6000000009d */
[----:B------:R-:W4:Y:S01]  /*180d0*/  LDL.LU R152, [R1+0xc7c] ;  /* 0x000c7c0001987983 */ /* 0x000f220000300800 */
[----:B--2---:R-:W-:-:S03]  /*180e0*/  PRMT R157, R153, 0x5410, R155 ;  /* 0x00005410999d7816 */ /* 0x004fc6000000009b */
[----:B------:R-:W2:Y:S01]  /*180f0*/  LDL.LU R170, [R1+0xc84] ;  /* 0x000c840001aa7983 */ /* 0x000ea20000300800 */
[----:B------:R-:W-:-:S03]  /*18100*/  LOP3.LUT R244, R244, 0xffff, RZ, 0xc0, !PT ;  /* 0x0000fffff4f47812 */ /* 0x000fc600078ec0ff */
[----:B------:R-:W2:Y:S01]  /*18110*/  LDL.LU R155, [R1+0xc78] ;  /* 0x000c7800019b7983 */ /* 0x000ea20000300800 */
[----:B------:R-:W-:Y:S02]  /*18120*/  LOP3.LUT R247, R247, 0xffff, RZ, 0xc0, !PT ;  /* 0x0000fffff7f77812 */ /* 0x000fe400078ec0ff */
[----:B------:R-:W-:Y:S01]  /*18130*/  LOP3.LUT R242, R242, 0xffff, RZ, 0xc0, !PT ;  /* 0x0000fffff2f27812 */ /* 0x000fe200078ec0ff */
[----:B------:R-:W2:Y:S01]  /*18140*/  LDL.LU R174, [R1+0xc80] ;  /* 0x000c800001ae7983 */ /* 0x000ea20000300800 */
[----:B------:R-:W-:Y:S02]  /*18150*/  LOP3.LUT R248, R248, 0xffff, RZ, 0xc0, !PT ;  /* 0x0000fffff8f87812 */ /* 0x000fe400078ec0ff */
[----:B------:R-:W-:Y:S01]  /*18160*/  LOP3.LUT R245, R245, 0xffff, RZ, 0xc0, !PT ;  /* 0x0000fffff5f57812 */ /* 0x000fe200078ec0ff */
[----:B------:R-:W2:Y:S01]  /*18170*/  LDL.LU R153, [R1+0xc6c] ;  /* 0x000c6c0001997983 */ /* 0x000ea20000300800 */
[----:B------:R-:W-:-:S03]  /*18180*/  LOP3.LUT R246, R246, 0xffff, RZ, 0xc0, !PT ;  /* 0x0000fffff6f67812 */ /* 0x000fc600078ec0ff */
[----:B------:R-:W2:Y:S04]  /*18190*/  LDL.LU R171, [R1+0xc74] ;  /* 0x000c740001ab7983 */ /* 0x000ea80000300800 */
[----:B------:R-:W2:Y:S01]  /*181a0*/  LDL.LU R154, [R1+0x160] ;  /* 0x00016000019a7983 */ /* 0x000ea20000300800 */
[----:B------:R-:W-:-:S03]  /*181b0*/  PRMT R242, R244, 0x3340, R242 ;  /* 0x00003340f4f27816 */ /* 0x000fc600000000f2 */
[----:B------:R-:W2:Y:S01]  /*181c0*/  LDL.LU R175, [R1+0xc70] ;  /* 0x000c700001af7983 */ /* 0x000ea20000300800 */
[----:B------:R-:W-:Y:S02]  /*181d0*/  LOP3.LUT R160, R160, 0xffff, RZ, 0xc0, !PT ;  /* 0x0000ffffa0a07812 */ /* 0x000fe400078ec0ff */
[----:B------:R-:W-:Y:S01]  /*181e0*/  PRMT R245, R247, 0x3340, R245 ;  /* 0x00003340f7f57816 */ /* 0x000fe200000000f5 */
[----:B------:R-:W2:Y:S01]  /*181f0*/  LDL.LU R244, [R1+0x144] ;  /* 0x0001440001f47983 */ /* 0x000ea20000300800 */
[----:B------:R-:W-:-:S03]  /*18200*/  PRMT R246, R248, 0x3340, R246 ;  /* 0x00003340f8f67816 */ /* 0x000fc600000000f6 */
[----:B------:R-:W2:Y:S04]  /*18210*/  LDL.LU R247, [R1+0x154] ;  /* 0x0001540001f77983 */ /* 0x000ea80000300800 */
[----:B------:R-:W2:Y:S04]  /*18220*/  LDL.LU R248, [R1+0x148] ;  /* 0x0001480001f87983 */ /* 0x000ea80000300800 */
[----:B------:R0:W-:Y:S01]  /*18230*/  STS.128 [R243+UR58], R156 ;  /* 0x0000009cf3007988 */ /* 0x0001e20008000c3a */
[----:B---3--:R-:W-:Y:S02]  /*18240*/  LOP3.LUT R162, R162, 0xffff, RZ, 0xc0, !PT ;  /* 0x0000ffffa2a27812 */ /* 0x008fe400078ec0ff */
[----:B------:R-:W-:-:S02]  /*18250*/  LOP3.LUT R161, R161, 0xffff, RZ, 0xc0, !PT ;  /* 0x0000ffffa1a17812 */ /* 0x000fc400078ec0ff */
[----:B------:R-:W-:Y:S02]  /*18260*/  LOP3.LUT R163, R163, 0xffff, RZ, 0xc0, !PT ;  /* 0x0000ffffa3a37812 */ /* 0x000fe400078ec0ff */
[----:B------:R-:W-:Y:S02]  /*18270*/  PRMT R205, R161, 0x3340, R162 ;  /* 0x00003340a1cd7816 */ /* 0x000fe400000000a2 */
[----:B------:R-:W-:Y:S01]  /*18280*/  PRMT R204, R163, 0x3340, R160 ;  /* 0x00003340a3cc7816 */ /* 0x000fe200000000a0 */
[----:B------:R-:W3:Y:S04]  /*18290*/  LDL.LU R161, [R1+0xccc] ;  /* 0x000ccc0001a17983 */ /* 0x000ee80000300800 */
[----:B------:R-:W3:Y:S04]  /*182a0*/  LDL.LU R162, [R1+0xcc4] ;  /* 0x000cc40001a27983 */ /* 0x000ee80000300800 */
[----:B------:R-:W3:Y:S04]  /*182b0*/  LDL.LU R160, [R1+0xce4] ;  /* 0x000ce40001a07983 */ /* 0x000ee80000300800 */
[----:B------:R-:W3:Y:S04]  /*182c0*/  LDL.LU R163, [R1+0xcb4] ;  /* 0x000cb40001a37983 */ /* 0x000ee80000300800 */
[----:B0-----:R-:W3:Y:S04]  /*182d0*/  LDL.LU R156, [R1+0xd10] ;  /* 0x000d1000019c7983 */ /* 0x001ee80000300800 */
[----:B------:R-:W3:Y:S04]  /*182e0*/  LDL.LU R157, [R1+0xd08] ;  /* 0x000d0800019d7983 */ /* 0x000ee80000300800 */
[----:B------:R-:W3:Y:S04]  /*182f0*/  LDL.LU R158, [R1+0xd00] ;  /* 0x000d0000019e7983 */ /* 0x000ee80000300800 */
[----:B------:R-:W3:Y:S01]  /*18300*/  LDL.LU R159, [R1+0xcf4] ;  /* 0x000cf400019f7983 */ /* 0x000ee20000300800 */
[----:B------:R-:W-:-:S02]  /*18310*/  PRMT R164, R164, 0x5410, R179 ;  /* 0x00005410a4a47816 */ /* 0x000fc400000000b3 */
[----:B------:R-:W-:Y:S02]  /*18320*/  PRMT R165, R239, 0x5410, R165 ;  /* 0x00005410efa57816 */ /* 0x000fe400000000a5 */
[----:B------:R-:W-:Y:S02]  /*18330*/  PRMT R166, R166, 0x5410, R213 ;  /* 0x00005410a6a67816 */ /* 0x000fe400000000d5 */
[----:B------:R-:W-:Y:S02]  /*18340*/  PRMT R167, R167, 0x5410, R176 ;  /* 0x00005410a7a77816 */ /* 0x000fe400000000b0 */
[----:B------:R-:W-:Y:S02]  /*18350*/  PRMT R168, R168, 0x5410, R22 ;  /* 0x00005410a8a87816 */ /* 0x000fe40000000016 */
[----:B------:R-:W-:Y:S02]  /*18360*/  PRMT R172, R172, 0x5410, R177 ;  /* 0x00005410acac7816 */ /* 0x000fe400000000b1 */
[----:B----4-:R-:W-:-:S02]  /*18370*/  PRMT R169, R169, 0x5410, R23 ;  /* 0x00005410a9a97816 */ /* 0x010fc40000000017 */
[----:B------:R-:W-:Y:S02]  /*18380*/  PRMT R173, R173, 0x5410, R212 ;  /* 0x00005410adad7816 */ /* 0x000fe400000000d4 */
[----:B--2---:R-:W-:Y:S02]  /*18390*/  PRMT R170, R170, 0x5410, R152 ;  /* 0x00005410aaaa7816 */ /* 0x004fe40000000098 */
[----:B------:R-:W-:Y:S02]  /*183a0*/  PRMT R174, R174, 0x5410, R155 ;  /* 0x00005410aeae7816 */ /* 0x000fe4000000009b */
[----:B---3--:R-:W-:Y:S02]  /*183b0*/  PRMT R156, R156, 0x5410, R17 ;  /* 0x000054109c9c7816 */ /* 0x008fe40000000011 */
[----:B------:R-:W-:Y:S01]  /*183c0*/  PRMT R157, R157, 0x5410, R178 ;  /* 0x000054109d9d7816 */ /* 0x000fe200000000b2 */
[----:B------:R-:W2:Y:S04]  /*183d0*/  LDL.LU R17, [R1+0xe70] ;  /* 0x000e700001117983 */ /* 0x000ea80000300800 */
[----:B------:R-:W3:Y:S01]  /*183e0*/  LDL.LU R178, [R1+0xe6c] ;  /* 0x000e6c0001b27983 */ /* 0x000ee20000300800 */
[----:B------:R-:W-:-:S02]  /*183f0*/  PRMT R158, R158, 0x5410, R18 ;  /* 0x000054109e9e7816 */ /* 0x000fc40000000012 */
[----:B------:R-:W-:Y:S01]  /*18400*/  PRMT R159, R159, 0x5410, R181 ;  /* 0x000054109f9f7816 */ /* 0x000fe200000000b5 */
[----:B------:R-:W4:Y:S04]  /*18410*/  LDL.LU R18, [R1+0xe68] ;  /* 0x000e680001127983 */ /* 0x000f280000300800 */
[----:B------:R-:W2:Y:S01]  /*18420*/  LDL.LU R181, [R1+0xe64] ;  /* 0x000e640001b57983 */ /* 0x000ea20000300800 */
[----:B------:R-:W-:Y:S02]  /*18430*/  PRMT R160, R160, 0x5410, R19 ;  /* 0x00005410a0a07816 */ /* 0x000fe40000000013 */
[----:B------:R-:W-:Y:S01]  /*18440*/  PRMT R161, R240, 0x5410, R161 ;  /* 0x00005410f0a17816 */ /* 0x000fe200000000a1 */
[----:B------:R-:W4:Y:S04]  /*18450*/  LDL.LU R19, [R1+0xe60] ;  /* 0x000e600001137983 */ /* 0x000f280000300800 */
[----:B------:R-:W3:Y:S04]  /*18460*/  LDL.LU R179, [R1+0xe5c] ;  /* 0x000e5c0001b37983 */ /* 0x000ee80000300800 */
[----:B------:R-:W2:Y:S04]  /*18470*/  LDL R240, [R1+0xc48] ;  /* 0x000c480001f07983 */ /* 0x000ea80000100800 */
[----:B------:R-:W4:Y:S01]  /*18480*/  LDL R239, [R1+0xc44] ;  /* 0x000c440001ef7983 */ /* 0x000f220000100800 */
[----:B------:R-:W-:-:S02]  /*18490*/  PRMT R162, R162, 0x5410, R20 ;  /* 0x00005410a2a27816 */ /* 0x000fc40000000014 */
[----:B------:R-:W-:Y:S01]  /*184a0*/  PRMT R163, R163, 0x5410, R21 ;  /* 0x00005410a3a37816 */ /* 0x000fe20000000015 */
[----:B------:R-:W4:Y:S04]  /*184b0*/  LDL.LU R20, [R1+0xe58] ;  /* 0x000e580001147983 */ /* 0x000f280000300800 */
        /* <DEDUP_REMOVED lines=8> */
[----:B------:R-:W4:Y:S01]  /*18540*/  LDL.LU R155, [R1+0xe34] ;  /* 0x000e3400019b7983 */ /* 0x000f220000300800 */
[----:B------:R-:W-:-:S03]  /*18550*/  PRMT R171, R171, 0x5410, R153 ;  /* 0x00005410abab7816 */ /* 0x000fc60000000099 */
[----:B------:R0:W-:Y:S04]  /*18560*/  STS.128 [R243+UR58+0x4000], R156 ;  /* 0x0040009cf3007988 */ /* 0x0001e80008000c3a */
[----:B------:R-:W4:Y:S01]  /*18570*/  LDL.LU R153, [R1+0xe30] ;  /* 0x000e300001997983 */ /* 0x000f220000300800 */
[----:B------:R-:W-:-:S03]  /*18580*/  PRMT R175, R175, 0x5410, R154 ;  /* 0x00005410afaf7816 */ /* 0x000fc6000000009a */
[----:B------:R-:W4:Y:S01]  /*18590*/  LDL.LU R154, [R1+0xe2c] ;  /* 0x000e2c00019a7983 */ /* 0x000f220000300800 */
[----:B0-----:R-:W-:-:S03]  /*185a0*/  PRMT R159, R217, 0x5410, R182 ;  /* 0x00005410d99f7816 */ /* 0x001fc600000000b6 */
[----:B--2---:R0:W-:Y:S01]  /*185b0*/  STS.128 [R240+UR58], R160 ;  /* 0x000000a0f0007988 */ /* 0x0041e20008000c3a */
[----:B---3--:R-:W-:Y:S02]  /*185c0*/  PRMT R158, R179, 0x5410, R178 ;  /* 0x00005410b39e7816 */ /* 0x008fe400000000b2 */
[----:B----4-:R-:W-:Y:S02]  /*185d0*/  PRMT R157, R212, 0x5410, R176 ;  /* 0x00005410d49d7816 */ /* 0x010fe400000000b0 */
[----:B0-----:R-:W-:Y:S02]  /*185e0*/  PRMT R160, R248, 0x5410, R155 ;  /* 0x00005410f8a07816 */ /* 0x001fe4000000009b */
[----:B------:R-:W2:Y:S04]  /*185f0*/  LDL.LU R155, [R1+0xe28] ;  /* 0x000e2800019b7983 */ /* 0x000ea80000300800 */
[----:B------:R-:W3:Y:S04]  /*18600*/  LDL.LU R176, [R1+0xe24] ;  /* 0x000e240001b07983 */ /* 0x000ee80000300800 */
[----:B------:R-:W4:Y:S01]  /*18610*/  LDL.LU R212, [R1+0xe20] ;  /* 0x000e200001d47983 */ /* 0x000f220000300800 */
[----:B------:R-:W-:-:S03]  /*18620*/  PRMT R161, R177, 0x5410, R213 ;  /* 0x00005410b1a17816 */ /* 0x000fc600000000d5 */
[----:B------:R-:W2:Y:S04]  /*18630*/  LDL.LU R213, [R1+0xe1c] ;  /* 0x000e1c0001d57983 */ /* 0x000ea80000300800 */
[----:B------:R-:W3:Y:S04]  /*18640*/  LDL.LU R177, [R1+0xe18] ;  /* 0x000e180001b17983 */ /* 0x000ee80000300800 */
[----:B------:R-:W4:Y:S04]  /*18650*/  LDL.LU R178, [R1+0xe14] ;  /* 0x000e140001b27983 */ /* 0x000f280000300800 */
[----:B------:R-:W2:Y:S01]  /*18660*/  LDL.LU R179, [R1+0xe10] ;  /* 0x000e100001b37983 */ /* 0x000ea20000300800 */
[----:B------:R-:W-:-:S03]  /*18670*/  PRMT R162, R181, 0x5410, R180 ;  /* 0x00005410b5a27816 */ /* 0x000fc600000000b4 */
[----:B------:R-:W3:Y:S04]  /*18680*/  LDL.LU R180, [R1+0xe0c] ;  /* 0x000e0c0001b47983 */ /* 0x000ee80000300800 */
[----:B------:R-:W4:Y:S04]  /*18690*/  LDL.LU R181, [R1+0xe08] ;  /* 0x000e080001b57983 */ /* 0x000f280000300800 */
[----:B------:R-:W2:Y:S04]  /*186a0*/  LDL.LU R182, [R1+0xe04] ;  /* 0x000e040001b67983 */ /* 0x000ea80000300800 */
[----:B------:R-:W3:Y:S04]  /*186b0*/  LDL.LU R217, [R1+0xe00] ;  /* 0x000e000001d97983 */ /* 0x000ee80000300800 */
[----:B------:R-:W4:Y:S01]  /*186c0*/  LDL R243, [R1+0xc40] ;  /* 0x000c400001f37983 */ /* 0x000f220000100800 */
[----:B------:R-:W-:-:S03]  /*186d0*/  PRMT R163, R183, 0x5410, R221 ;  /* 0x00005410b7a37816 */ /* 0x000fc600000000dd */
[----:B------:R-:W2:Y:S04]  /*186e0*/  LDL.LU R221, [R1+0xdfc] ;  /* 0x000dfc0001dd7983 */ /* 0x000ea80000300800 */
[----:B------:R0:W-:Y:S04]  /*186f0*/  STS.128 [R240+UR58+0x4000], R164 ;  /* 0x004000a4f0007988 */ /* 0x0001e80008000c3a */
[----:B------:R-:W3:Y:S04]  /*18700*/  LDL.LU R183, [R1+0xdf8] ;  /* 0x000df80001b77983 */ /* 0x000ee80000300800 */
[----:B0-----:R-:W2:Y:S01]  /*18710*/  LDL R240, [R1+0xc3c] ;  /* 0x000c3c0001f07983 */ /* 0x001ea20000100800 */
[----:B------:R-:W-:-:S03]  /*18720*/  PRMT R164, R185, 0x5410, R184 ;  /* 0x00005410b9a47816 */ /* 0x000fc600000000b8 */
[----:B------:R0:W-:Y:S04]  /*18730*/  STS.128 [R239+UR58], R168 ;  /* 0x000000a8ef007988 */ /* 0x0001e80008000c3a */
[----:B------:R-:W3:Y:S04]  /*18740*/  LDL.LU R184, [R1+0xdf4] ;  /* 0x000df40001b87983 */ /* 0x000ee80000300800 */
[----:B------:R1:W-:Y:S04]  /*18750*/  STS.128 [R239+UR58+0x4000], R172 ;  /* 0x004000acef007988 */ /* 0x0003e80008000c3a */
[----:B------:R-:W3:Y:S01]  /*18760*/  LDL.LU R185, [R1+0xdf0] ;  /* 0x000df00001b97983 */ /* 0x000ee20000300800 */
[----:B------:R-:W-:-:S02]  /*18770*/  PRMT R165, R218, 0x5410, R188 ;  /* 0x00005410daa57816 */ /* 0x000fc400000000bc */
[----:B------:R-:W-:Y:S02]  /*18780*/  PRMT R166, R191, 0x5410, R190 ;  /* 0x00005410bfa67816 */ /* 0x000fe400000000be */
[----:B------:R-:W-:Y:S02]  /*18790*/  PRMT R167, R219, 0x5410, R214 ;  /* 0x00005410dba77816 */ /* 0x000fe400000000d6 */
[----:B0-----:R-:W-:Y:S01]  /*187a0*/  PRMT R168, R187, 0x5410, R186 ;  /* 0x00005410bba87816 */ /* 0x001fe200000000ba */
[----:B-1----:R-:W3:Y:S04]  /*187b0*/  LDL R239, [R1+0xc38] ;  /* 0x000c380001ef7983 */ /* 0x002ee80000100800 */
[----:B------:R-:W3:Y:S04]  /*187c0*/  LDL.LU R186, [R1+0xdec] ;  /* 0x000dec0001ba7983 */ /* 0x000ee80000300800 */
[----:B------:R-:W3:Y:S04]  /*187d0*/  LDL.LU R187, [R1+0xde8] ;  /* 0x000de80001bb7983 */ /* 0x000ee80000300800 */
[----:B------:R-:W3:Y:S04]  /*187e0*/  LDL.LU R188, [R1+0xde4] ;  /* 0x000de40001bc7983 */ /* 0x000ee80000300800 */
[----:B------:R-:W3:Y:S01]  /*187f0*/  LDL.LU R218, [R1+0xde0] ;  /* 0x000de00001da7983 */ /* 0x000ee20000300800 */
[----:B------:R-:W-:-:S03]  /*18800*/  PRMT R169, R189, 0x5410, R223 ;  /* 0x00005410bda97816 */ /* 0x000fc600000000df */
        /* <DEDUP_REMOVED lines=9> */
[----:B------:R-:W-:-:S02]  /*188a0*/  PRMT R171, R194, 0x5410, R224 ;  /* 0x00005410c2ab7816 */ /* 0x000fc400000000e0 */
[----:B------:R-:W-:Y:S01]  /*188b0*/  PRMT R172, R196, 0x5410, R195 ;  /* 0x00005410c4ac7816 */ /* 0x000fe200000000c3 */
[----:B------:R-:W3:Y:S04]  /*188c0*/  LDL.LU R224, [R1+0xdbc] ;  /* 0x000dbc0001e07983 */ /* 0x000ee80000300800 */
[----:B------:R-:W3:Y:S04]  /*188d0*/  LDL.LU R194, [R1+0xdb8] ;  /* 0x000db80001c27983 */ /* 0x000ee80000300800 */
[----:B------:R-:W3:Y:S01]  /*188e0*/  LDL.LU R195, [R1+0xdb4] ;  /* 0x000db40001c37983 */ /* 0x000ee20000300800 */
[----:B------:R-:W-:-:S03]  /*188f0*/  PRMT R156, R247, 0x5410, R244 ;  /* 0x00005410f79c7816 */ /* 0x000fc600000000f4 */
[----:B------:R-:W3:Y:S01]  /*18900*/  LDL.LU R196, [R1+0xdb0] ;  /* 0x000db00001c47983 */ /* 0x000ee20000300800 */
[----:B------:R-:W-:-:S03]  /*18910*/  PRMT R173, R198, 0x5410, R197 ;  /* 0x00005410c6ad7816 */ /* 0x000fc600000000c5 */
[----:B------:R-:W3:Y:S04]  /*18920*/  LDL.LU R197, [R1+0xdac] ;  /* 0x000dac0001c57983 */ /* 0x000ee80000300800 */
[----:B------:R-:W3:Y:S01]  /*18930*/  LDL.LU R198, [R1+0xda8] ;  /* 0x000da80001c67983 */ /* 0x000ee20000300800 */
[----:B------:R-:W-:Y:S02]  /*18940*/  PRMT R174, R220, 0x5410, R215 ;  /* 0x00005410dcae7816 */ /* 0x000fe400000000d7 */
[----:B------:R-:W-:Y:S01]  /*18950*/  PRMT R175, R199, 0x5410, R225 ;  /* 0x00005410c7af7816 */ /* 0x000fe200000000e1 */
[----:B------:R-:W3:Y:S04]  /*18960*/  LDL.LU R215, [R1+0xda4] ;  /* 0x000da40001d77983 */ /* 0x000ee80000300800 */
[----:B------:R-:W3:Y:S04]  /*18970*/  LDL.LU R220, [R1+0xda0] ;  /* 0x000da00001dc7983 */ /* 0x000ee80000300800 */
[----:B------:R-:W3:Y:S04]  /*18980*/  LDL.LU R225, [R1+0xd9c] ;  /* 0x000d9c0001e17983 */ /* 0x000ee80000300800 */
[----:B------:R-:W3:Y:S04]  /*18990*/  LDL.LU R199, [R1+0xd98] ;  /* 0x000d980001c77983 */ /* 0x000ee80000300800 */
[----:B----4-:R0:W-:Y:S04]  /*189a0*/  STS.128 [R243+UR58], R156 ;  /* 0x0000009cf3007988 */ /* 0x0101e80008000c3a */
[----:B------:R1:W-:Y:S01]  /*189b0*/  STS.128 [R243+UR58+0x4000], R160 ;  /* 0x004000a0f3007988 */ /* 0x0003e20008000c3a */
[----:B0-----:R-:W-:-:S02]  /*189c0*/  PRMT R156, R201, 0x5410, R200 ;  /* 0x00005410c99c7816 */ /* 0x001fc400000000c8 */
[----:B------:R-:W-:Y:S01]  /*189d0*/  PRMT R157, R203, 0x5410, R202 ;  /* 0x00005410cb9d7816 */ /* 0x000fe200000000ca */
[----:B------:R-:W4:Y:S04]  /*189e0*/  LDL.LU R200, [R1+0xd94] ;  /* 0x000d940001c87983 */ /* 0x000f280000300800 */
[----:B------:R-:W4:Y:S04]  /*189f0*/  LDL.LU R201, [R1+0xd90] ;  /* 0x000d900001c97983 */ /* 0x000f280000300800 */
[----:B------:R-:W4:Y:S04]  /*18a00*/  LDL.LU R202, [R1+0xd8c] ;  /* 0x000d8c0001ca7983 */ /* 0x000f280000300800 */
[----:B------:R-:W4:Y:S01]  /*18a10*/  LDL.LU R203, [R1+0xd88] ;  /* 0x000d880001cb7983 */ /* 0x000f220000300800 */
[----:B------:R-:W-:-:S02]  /*18a20*/  PRMT R158, R222, 0x5410, R216 ;  /* 0x00005410de9e7816 */ /* 0x000fc400000000d8 */
[----:B------:R-:W-:Y:S01]  /*18a30*/  PRMT R159, R14, 0x5410, R226 ;  /* 0x000054100e9f7816 */ /* 0x000fe200000000e2 */
[----:B------:R-:W4:Y:S04]  /*18a40*/  LDL.LU R216, [R1+0xd84] ;  /* 0x000d840001d87983 */ /* 0x000f280000300800 */
[----:B------:R-:W4:Y:S04]  /*18a50*/  LDL.LU R222, [R1+0xd80] ;  /* 0x000d800001de7983 */ /* 0x000f280000300800 */
[----:B------:R-:W4:Y:S04]  /*18a60*/  LDL.LU R226, [R1+0xd7c] ;  /* 0x000d7c0001e27983 */ /* 0x000f280000300800 */
[----:B------:R-:W4:Y:S01]  /*18a70*/  LDL.LU R14, [R1+0xd78] ;  /* 0x000d7800010e7983 */ /* 0x000f220000300800 */
[----:B-1----:R-:W-:-:S03]  /*18a80*/  PRMT R160, R4, 0x5410, R5 ;  /* 0x0000541004a07816 */ /* 0x002fc60000000005 */
[----:B--2---:R0:W-:Y:S04]  /*18a90*/  STS.128 [R240+UR58], R164 ;  /* 0x000000a4f0007988 */ /* 0x0041e80008000c3a */
[----:B------:R-:W2:Y:S04]  /*18aa0*/  LDL.LU R5, [R1+0xd74] ;  /* 0x000d740001057983 */ /* 0x000ea80000300800 */
[----:B------:R-:W2:Y:S04]  /*18ab0*/  LDL.LU R4, [R1+0xd70] ;  /* 0x000d700001047983 */ /* 0x000ea80000300800 */
[----:B------:R1:W-:Y:S01]  /*18ac0*/  STS.128 [R240+UR58+0x4000], R168 ;  /* 0x004000a8f0007988 */ /* 0x0003e20008000c3a */
[----:B0-----:R-:W-:-:S03]  /*18ad0*/  PRMT R164, R3, 0x5410, R6 ;  /* 0x0000541003a47816 */ /* 0x001fc60000000006 */
[----:B------:R-:W2:Y:S04]  /*18ae0*/  LDL.LU R6, [R1+0xd6c] ;  /* 0x000d6c0001067983 */ /* 0x000ea80000300800 */
[----:B------:R-:W2:Y:S04]  /*18af0*/  LDL.LU R3, [R1+0xd68] ;  /* 0x000d680001037983 */ /* 0x000ea80000300800 */
[----:B------:R-:W4:Y:S04]  /*18b00*/  LDL R243, [R1+0xc34] ;  /* 0x000c340001f37983 */ /* 0x000f280000100800 */
[----:B-1----:R-:W2:Y:S01]  /*18b10*/  LDL R240, [R1+0xc30] ;  /* 0x000c300001f07983 */ /* 0x002ea20000100800 */
[----:B------:R-:W0:Y:S01]  /*18b20*/  S2R R248, SR_TID.X ;  /* 0x0000000000f87919 */ /* 0x000e220000002100 */
[----:B------:R-:W-:-:S02]  /*18b30*/  PRMT R161, R251, 0x5410, R250 ;  /* 0x00005410fba17816 */ /* 0x000fc400000000fa */
[----:B------:R-:W-:Y:S02]  /*18b40*/  PRMT R162, R246, 0x5410, R242 ;  /* 0x00005410f6a27816 */ /* 0x000fe400000000f2 */
[----:B------:R-:W-:Y:S02]  /*18b50*/  PRMT R163, R238, 0x5410, R236 ;  /* 0x00005410eea37816 */ /* 0x000fe400000000ec */
[----:B------:R-:W-:Y:S02]  /*18b60*/  PRMT R165, R252, 0x5410, R249 ;  /* 0x00005410fca57816 */ /* 0x000fe400000000f9 */
[----:B------:R-:W-:Y:S02]  /*18b70*/  PRMT R166, R245, 0x5410, R241 ;  /* 0x00005410f5a67816 */ /* 0x000fe400000000f1 */
[----:B------:R-:W-:Y:S01]  /*18b80*/  PRMT R167, R237, 0x5410, R235 ;  /* 0x00005410eda77816 */ /* 0x000fe200000000eb */
[----:B---3--:R1:W-:Y:S01]  /*18b90*/  STS.128 [R239+UR58], R172 ;  /* 0x000000acef007988 */ /* 0x0083e20008000c3a */
[----:B------:R-:W-:-:S02]  /*18ba0*/  PRMT R168, R234, 0x5410, R232 ;  /* 0x00005410eaa87816 */ /* 0x000fc400000000e8 */
[----:B------:R-:W-:Y:S02]  /*18bb0*/  PRMT R169, R230, 0x5410, R228 ;  /* 0x00005410e6a97816 */ /* 0x000fe400000000e4 */
[----:B------:R-:W-:Y:S02]  /*18bc0*/  PRMT R170, R211, 0x5410, R209 ;  /* 0x00005410d3aa7816 */ /* 0x000fe400000000d1 */
[----:B------:R-:W-:Y:S01]  /*18bd0*/  PRMT R171, R207, 0x5410, R205 ;  /* 0x00005410cfab7816 */ /* 0x000fe200000000cd */
[----:B------:R3:W-:Y:S01]  /*18be0*/  STS.128 [R239+UR58+0x4000], R156 ;  /* 0x0040009cef007988 */ /* 0x0007e20008000c3a */
[----:B------:R-:W-:-:S03]  /*18bf0*/  UMOV UR21, 0x40000040 ;  /* 0x4000004000157882 */ /* 0x000fc60000000000 */
[----:B------:R-:W2:Y:S04]  /*18c00*/  LDL.LU R251, [R1+0xc68] ;  /* 0x000c680001fb7983 */ /* 0x000ea80000300800 */
[----:B------:R-:W2:Y:S01]  /*18c10*/  LDL.LU R250, [R1+0xc64] ;  /* 0x000c640001fa7983 */ /* 0x000ea20000300800 */
[----:B-1----:R-:W-:Y:S02]  /*18c20*/  PRMT R172, R233, 0x5410, R231 ;  /* 0x00005410e9ac7816 */ /* 0x002fe400000000e7 */
[----:B------:R-:W-:Y:S02]  /*18c30*/  PRMT R173, R229, 0x5410, R227 ;  /* 0x00005410e5ad7816 */ /* 0x000fe400000000e3 */
[----:B------:R-:W-:Y:S02]  /*18c40*/  PRMT R174, R210, 0x5410, R208 ;  /* 0x00005410d2ae7816 */ /* 0x000fe400000000d0 */
[----:B------:R-:W-:-:S02]  /*18c50*/  PRMT R175, R206, 0x5410, R204 ;  /* 0x00005410ceaf7816 */ /* 0x000fc400000000cc */
[----:B0-----:R-:W-:Y:S01]  /*18c60*/  LOP3.LUT R248, R248, 0x7f, RZ, 0xc0, !PT ;  /* 0x0000007ff8f87812 */ /* 0x001fe200078ec0ff */
[----:B---3--:R-:W0:Y:S02]  /*18c70*/  S2R R239, SR_TID.X ;  /* 0x0000000000ef7919 */ /* 0x008e240000002100 */
[----:B0-----:R-:W-:Y:S01]  /*18c80*/  LOP3.LUT R239, R239, 0x7f, RZ, 0xc0, !PT ;  /* 0x0000007fefef7812 */ /* 0x001fe200078ec0ff */
[----:B----4-:R-:W-:Y:S04]  /*18c90*/  STS.128 [R243+UR58], R160 ;  /* 0x000000a0f3007988 */ /* 0x010fe80008000c3a */
[----:B------:R0:W-:Y:S04]  /*18ca0*/  STS.128 [R243+UR58+0x4000], R164 ;  /* 0x004000a4f3007988 */ /* 0x0001e80008000c3a */
[----:B--2---:R-:W-:Y:S04]  /*18cb0*/  STS.128 [R240+UR58], R168 ;  /* 0x000000a8f0007988 */ /* 0x004fe80008000c3a */
[----:B------:R1:W-:Y:S01]  /*18cc0*/  STS.128 [R240+UR58+0x4000], R172 ;  /* 0x004000acf0007988 */ /* 0x0003e20008000c3a */
[----:B0-----:R-:W-:-:S02]  /*18cd0*/  LOP3.LUT R243, R248, 0x10, RZ, 0x3c, !PT ;  /* 0x00000010f8f37812 */ /* 0x001fc400078e3cff */
[----:B-1----:R-:W-:Y:S02]  /*18ce0*/  LOP3.LUT R240, R248, 0x20, RZ, 0x3c, !PT ;  /* 0x00000020f8f07812 */ /* 0x002fe400078e3cff */
[----:B------:R-:W0:Y:S01]  /*18cf0*/  S2R R248, SR_TID.X ;  /* 0x0000000000f87919 */ /* 0x000e220000002100 */
[----:B------:R-:W-:Y:S04]  /*18d00*/  STS.U8 [R239+UR58+0x8000], R226 ;  /* 0x008000e2ef007988 */ /* 0x000fe8000800003a */
        /* <DEDUP_REMOVED lines=11> */
[----:B------:R-:W-:Y:S01]  /*18dc0*/  STS.U8 [R243+UR58+0x9080], R197 ;  /* 0x009080c5f3007988 */ /* 0x000fe2000800003a */
[----:B0-----:R-:W-:-:S04]  /*18dd0*/  LOP3.LUT R248, R248, 0x7f, RZ, 0xc0, !PT ;  /* 0x0000007ff8f87812 */ /* 0x001fc800078ec0ff */
[C---:B------:R-:W-:Y:S02]  /*18de0*/  LOP3.LUT R204, R248.reuse, 0x30, RZ, 0x3c, !PT ;  /* 0x00000030f8cc7812 */ /* 0x040fe400078e3cff */
[----:B------:R-:W-:Y:S02]  /*18df0*/  LOP3.LUT R156, R248, 0x40, RZ, 0x3c, !PT ;  /* 0x00000040f89c7812 */ /* 0x000fe400078e3cff */
        /* <DEDUP_REMOVED lines=26> */
[----:B0-----:R-:W-:-:S03]  /*18fa0*/  LOP3.LUT R248, R248, 0x7f, RZ, 0xc0, !PT ;  /* 0x0000007ff8f87812 */ /* 0x001fc600078ec0ff */
[----:B------:R-:W-:Y:S01]  /*18fb0*/  STS.U8 [R156+UR58+0x9a00], R178 ;  /* 0x009a00b29c007988 */ /* 0x000fe2000800003a */
[----:B------:R-:W-:-:S03]  /*18fc0*/  LOP3.LUT R157, R248, 0x50, RZ, 0x3c, !PT ;  /* 0x00000050f89d7812 */ /* 0x000fc600078e3cff */
[----:B------:R0:W-:Y:S04]  /*18fd0*/  STS.U8 [R156+UR58+0x9e00], R177 ;  /* 0x009e00b19c007988 */ /* 0x0001e8000800003a */
[----:B------:R-:W-:Y:S04]  /*18fe0*/  STS.U8 [R157+UR58+0x8280], R213 ;  /* 0x008280d59d007988 */ /* 0x000fe8000800003a */
[----:B------:R-:W-:Y:S04]  /*18ff0*/  STS.U8 [R157+UR58+0x8680], R212 ;  /* 0x008680d49d007988 */ /* 0x000fe8000800003a */
[----:B------:R-:W-:Y:S04]  /*19000*/  STS.U8 [R157+UR58+0x8a80], R176 ;  /* 0x008a80b09d007988 */ /* 0x000fe8000800003a */
[----:B------:R-:W-:Y:S04]  /*19010*/  STS.U8 [R157+UR58+0x8e80], R155 ;  /* 0x008e809b9d007988 */ /* 0x000fe8000800003a */
[----:B------:R-:W-:Y:S01]  /*19020*/  STS.U8 [R157+UR58+0x9280], R154 ;  /* 0x0092809a9d007988 */ /* 0x000fe2000800003a */
[----:B0-----:R-:W-:-:S03]  /*19030*/  LOP3.LUT R156, R248, 0x60, RZ, 0x3c, !PT ;  /* 0x00000060f89c7812 */ /* 0x001fc600078e3cff */
        /* <DEDUP_REMOVED lines=10> */
[----:B------:R0:W-:Y:S02]  /*190e0*/  STS.U8 [R156+UR58+0x9f00], R15 ;  /* 0x009f000f9c007988 */ /* 0x0001e4000800003a */
[----:B0-----:R-:W-:-:S02]  /*190f0*/  LOP3.LUT R156, R239, 0x70, RZ, 0x3c, !PT ;  /* 0x00000070ef9c7812 */ /* 0x001fc400078e3cff */
[----:B------:R-:W2:Y:S04]  /*19100*/  LDL.LU R239, [R1+0xc60] ;  /* 0x000c600001ef7983 */ /* 0x000ea80000300800 */
[----:B------:R-:W-:Y:S04]  /*19110*/  STS.U8 [R156+UR58+0x9f80], R14 ;  /* 0x009f800e9c007988 */ /* 0x000fe8000800003a */
[----:B------:R-:W-:Y:S04]  /*19120*/  STS.U8 [R156+UR58+0x8380], R13 ;  /* 0x0083800d9c007988 */ /* 0x000fe8000800003a */
[----:B------:R-:W-:Y:S04]  /*19130*/  STS.U8 [R156+UR58+0x8780], R12 ;  /* 0x0087800c9c007988 */ /* 0x000fe8000800003a */
[----:B------:R-:W-:Y:S04]  /*19140*/  STS.U8 [R156+UR58+0x8b80], R11 ;  /* 0x008b800b9c007988 */ /* 0x000fe8000800003a */
[----:B------:R-:W-:Y:S04]  /*19150*/  STS.U8 [R156+UR58+0x8f80], R10 ;  /* 0x008f800a9c007988 */ /* 0x000fe8000800003a */
[----:B------:R-:W-:Y:S04]  /*19160*/  STS.U8 [R156+UR58+0x9380], R9 ;  /* 0x009380099c007988 */ /* 0x000fe8000800003a */
[----:B------:R-:W-:Y:S04]  /*19170*/  STS.U8 [R156+UR58+0x9780], R8 ;  /* 0x009780089c007988 */ /* 0x000fe8000800003a */
[----:B------:R0:W-:Y:S01]  /*19180*/  STS.U8 [R156+UR58+0x9b80], R7 ;  /* 0x009b80079c007988 */ /* 0x0001e2000800003a */
[----:B------:R1:W-:Y:S06]  /*19190*/  MEMBAR.ALL.CTA ;  /* 0x0000000000007992 */ /* 0x0003ec0000008000 */
[----:B-1----:R-:W1:Y:S04]  /*191a0*/  FENCE.VIEW.ASYNC.S ;  /* 0x00000000000073c6 */ /* 0x002e680000000000 */
[----:B------:R-:W3:Y:S01]  /*191b0*/  LDL.LU R240, [R1+0xc5c] ;  /* 0x000c5c0001f07983 */ /* 0x000ee20000300800 */
[----:B------:R-:W-:Y:S01]  /*191c0*/  UIADD3.64 UR52, UR8, 0x1fe, URZ ;  /* 0x000001fe08347897 */ /* 0x000fe2000fffe03f */
[----:B------:R-:W-:Y:S01]  /*191d0*/  UMOV UR54, UR22 ;  /* 0x0000001600367c82 */ /* 0x000fe20008000000 */
[----:B------:R-:W-:Y:S01]  /*191e0*/  UMOV UR55, UR23 ;  /* 0x0000001700377c82 */ /* 0x000fe20008000000 */
[----:B------:R-:W-:Y:S01]  /*191f0*/  UIADD3.64 UR48, UR8, 0x200, URZ ;  /* 0x0000020008307897 */ /* 0x000fe2000fffe03f */
[----:B------:R-:W-:Y:S01]  /*19200*/  UMOV UR50, UR10 ;  /* 0x0000000a00327c82 */ /* 0x000fe20008000000 */
[----:B------:R-:W-:Y:S01]  /*19210*/  UMOV UR51, UR11 ;  /* 0x0000000b00337c82 */ /* 0x000fe20008000000 */
[----:B------:R-:W4:Y:S04]  /*19220*/  LDL.LU R243, [R1+0xc58] ;  /* 0x000c580001f37983 */ /* 0x000f280000300800 */
[----:B------:R-:W4:Y:S04]  /*19230*/  LDL.LU R244, [R1+0xc54] ;  /* 0x000c540001f47983 */ /* 0x000f280000300800 */
[----:B------:R-:W4:Y:S04]  /*19240*/  LDL.LU R247, [R1+0xc50] ;  /* 0x000c500001f77983 */ /* 0x000f280000300800 */
[----:B------:R-:W4:Y:S01]  /*19250*/  LDL.LU R248, [R1+0xc4c] ;  /* 0x000c4c0001f87983 */ /* 0x000f220000300800 */
[----:B-1----:R-:W-:Y:S06]  /*19260*/  BAR.SYNC.DEFER_BLOCKING 0x0 ;  /* 0x0000000000007b1d */ /* 0x002fec0000010000 */
[----:B------:R-:W-:-:S06]  /*19270*/  WARPGROUP.ARRIVE ;  /* 0x00000000000079c5 */ /* 0x000fcc0000000000 */
[----:B------:R-:W-:Y:S04]  /*19280*/  QGMMA.64x64x32.F32.E5M2.E5M2 R120, gdesc[UR20], R120 ;  /* 0x00e00000147879f3 */ /* 0x000fe80008703878 */
[----:B------:R-:W-:Y:S04]  /*19290*/  QGMMA.64x64x32.F32.E5M2.E5M2 R120, gdesc[UR8], R120 ;  /* 0x00e00000087879f3 */ /* 0x000fe80008703878 */
[----:B------:R-:W-:Y:S04]  /*192a0*/  QGMMA.64x64x32.F32.E5M2.E5M2 R120, gdesc[UR12], R120 ;  /* 0x00e000000c7879f3 */ /* 0x000fe80008703878 */
[----:B------:R-:W-:Y:S04]  /*192b0*/  QGMMA.64x64x32.F32.E5M2.E5M2 R120, gdesc[UR16], R120 ;  /* 0x00e00000107879f3 */ /* 0x000fe80008703878 */
[----:B------:R-:W-:Y:S01]  /*192c0*/  QGMMA.64x64x32.F32.E5M2.E5M2 R88, gdesc[UR52], R88 ;  /* 0x00e00000345879f3 */ /* 0x000fe20008703858 */
[----:B------:R-:W-:Y:S01]  /*192d0*/  UIADD3.64 UR52, UR8, 0x202, URZ ;  /* 0x0000020208347897 */ /* 0x000fe2000fffe03f */
[----:B------:R-:W-:-:S02]  /*192e0*/  UMOV UR54, UR14 ;  /* 0x0000000e00367c82 */ /* 0x000fc40008000000 */
[----:B------:R-:W-:Y:S01]  /*192f0*/  QGMMA.64x64x32.F32.E5M2.E5M2 R88, gdesc[UR48], R88 ;  /* 0x00e00000305879f3 */ /* 0x000fe20008703858 */
[----:B------:R-:W-:Y:S02]  /*19300*/  R2UR UR49, R251 ;  /* 0x00000000fb3172ca */ /* 0x000fe400000e0000 */
[----:B------:R-:W4:Y:S01]  /*19310*/  LDL.LU R251, [R1+0x118] ;  /* 0x0001180001fb7983 */ /* 0x000f220000300800 */
[----:B------:R-:W-:-:S03]  /*19320*/  UMOV UR55, UR15 ;  /* 0x0000000f00377c82 */ /* 0x000fc60008000000 */
[----:B0-----:R-:W4:Y:S04]  /*19330*/  LDL R7, [R1+0xd28] ;  /* 0x000d280001077983 */ /* 0x001f280000100800 */
[----:B------:R-:W4:Y:S04]  /*19340*/  LDL.LU R245, [R1+0x924] ;  /* 0x0009240001f57983 */ /* 0x000f280000300800 */
[----:B------:R-:W4:Y:S04]  /*19350*/  LDL.LU R241, [R1+0x91c] ;  /* 0x00091c0001f17983 */ /* 0x000f280000300800 */
[----:B------:R-:W4:Y:S01]  /*19360*/  LDL.LU R246, [R1+0x914] ;  /* 0x0009140001f67983 */ /* 0x000f220000300800 */
[----:B------:R-:W-:Y:S01]  /*19370*/  QGMMA.64x64x32.F32.E5M2.E5M2 R88, gdesc[UR52], R88 ;  /* 0x00e00000345879f3 */ /* 0x000fe20008703858 */
[----:B--2---:R-:W-:-:S02]  /*19380*/  R2UR UR53, R239 ;  /* 0x00000000ef3572ca */ /* 0x004fc400000e0000 */
[----:B------:R-:W2:Y:S01]  /*19390*/  LDL.LU R239, [R1+0x90c] ;  /* 0x00090c0001ef7983 */ /* 0x000ea20000300800 */
[----:B---3--:R-:W-:-:S03]  /*193a0*/  R2UR UR52, R240 ;  /* 0x00000000f03472ca */ /* 0x008fc600000e0000 */
[----:B------:R-:W3:Y:S01]  /*193b0*/  LDL.LU R240, [R1+0x904] ;  /* 0x0009040001f07983 */ /* 0x000ee20000300800 */
[----:B------:R-:W-:Y:S01]  /*193c0*/  UIADD3.64 UR4, UR8, 0x204, URZ ;  /* 0x0000020408047897 */ /* 0x000fe2000fffe03f */
[----:B------:R-:W-:Y:S01]  /*193d0*/  UMOV UR6, UR18 ;  /* 0x0000001200067c82 */ /* 0x000fe20008000000 */
[----:B------:R-:W-:Y:S01]  /*193e0*/  UMOV UR7, UR19 ;  /* 0x0000001300077c82 */ /* 0x000fe20008000000 */
[----:B------:R-:W-:-:S06]  /*193f0*/  R2UR UR48, R250 ;  /* 0x00000000fa3072ca */ /* 0x000fcc00000e0000 */
[----:B------:R-:W-:Y:S01]  /*19400*/  QGMMA.64x64x32.F32.E5M2.E5M2 R88, gdesc[UR4], R88 ;  /* 0x00e00000045879f3 */ /* 0x000fe20008703858 */
[----:B----4-:R-:W-:Y:S02]  /*19410*/  R2UR UR7, R243 ;  /* 0x00000000f30772ca */ /* 0x010fe400000e0000 */
[----:B------:R-:W4:Y:S01]  /*19420*/  LDL.LU R243, [R1+0x8fc] ;  /* 0x0008fc0001f37983 */ /* 0x000f220000300800 */
[----:B------:R-:W-:-:S03]  /*19430*/  R2UR UR6, R244 ;  /* 0x00000000f40672ca */ /* 0x000fc600000e0000 */
[----:B------:R-:W4:Y:S04]  /*19440*/  LDL.LU R244, [R1+0x920] ;  /* 0x0009200001f47983 */ /* 0x000f280000300800 */
[----:B------:R-:W4:Y:S01]  /*19450*/  LDL.LU R242, [R1+0x8f4] ;  /* 0x0008f40001f27983 */ /* 0x000f220000300800 */
[----:B------:R-:W-:-:S03]  /*19460*/  R2UR UR5, R247 ;  /* 0x00000000f70572ca */ /* 0x000fc600000e0000 */
[----:B------:R-:W4:Y:S04]  /*19470*/  LDL.LU R249, [R1+0x918] ;  /* 0x0009180001f97983 */ /* 0x000f280000300800 */
[----:B------:R-:W4:Y:S04]  /*19480*/  LDL.LU R247, [R1+0x8ec] ;  /* 0x0008ec0001f77983 */ /* 0x000f280000300800 */
[----:B------:R-:W4:Y:S01]  /*19490*/  LDL.LU R250, [R1+0x910] ;  /* 0x0009100001fa7983 */ /* 0x000f220000300800 */
[----:B------:R-:W-:-:S03]  /*194a0*/  R2UR UR4, R248 ;  /* 0x00000000f80472ca */ /* 0x000fc600000e0000 */
[----:B------:R-:W4:Y:S01]  /*194b0*/  LDL.LU R248, [R1+0x8e4] ;  /* 0x0008e40001f87983 */ /* 0x000f220000300800 */
[----:B------:R-:W-:-:S04]  /*194c0*/  IADD3 R6, P6, R6, UR6, RZ ;  /* 0x0000000606067c10 */ /* 0x000fc8000ffde0ff */
[----:B------:R-:W-:Y:S01]  /*194d0*/  IADD3.X R3, R3, UR5, RZ, P6, !PT ;  /* 0x0000000503037c10 */ /* 0x000fe2000b7fe4ff */
[----:B------:R-:W-:-:S05]  /*194e0*/  VIADD R251, R251, 0x1 ;  /* 0x00000001fbfb7836 */ /* 0x000fca0000000000 */
[----:B------:R0:W-:Y:S04]  /*194f0*/  STL [R1+0x118], R251 ;  /* 0x000118fb01007387 */ /* 0x0001e80000100800 */
[----:B------:R-:W4:Y:S01]  /*19500*/  LDL.LU R252, [R1+0x908] ;  /* 0x0009080001fc7983 */ /* 0x000f220000300800 */
[----:B------:R-:W-:Y:S02]  /*19510*/  ISETP.NE.U32.AND P0, PT, R251, R7, PT ;  /* 0x00000007fb00720c */ /* 0x000fe40003f05070 */
[----:B------:R-:W-:Y:S02]  /*19520*/  IADD3 R245, P2, R245, UR6, RZ ;  /* 0x00000006f5f57c10 */ /* 0x000fe4000ff5e0ff */
[----:B------:R-:W-:Y:S01]  /*19530*/  IADD3 R241, P3, R241, UR6, RZ ;  /* 0x00000006f1f17c10 */ /* 0x000fe2000ff7e0ff */
[----:B0-----:R-:W4:Y:S04]  /*19540*/  LDL.LU R251, [R1+0x8dc] ;  /* 0x0008dc0001fb7983 */ /* 0x001f280000300800 */
[----:B------:R-:W-:Y:S01]  /*19550*/  STL [R1+0x924], R245 ;  /* 0x000924f501007387 */ /* 0x000fe20000100800 */
[----:B------:R-:W-:-:S02]  /*19560*/  IADD3 R246, P4, R246, UR6, RZ ;  /* 0x00000006f6f67c10 */ /* 0x000fc4000ff9e0ff */
[----:B--2---:R-:W-:Y:S02]  /*19570*/  IADD3 R239, P5, R239, UR6, RZ ;  /* 0x00000006efef7c10 */ /* 0x004fe4000ffbe0ff */
[----:B---3--:R-:W-:-:S03]  /*19580*/  IADD3 R240, P6, R240, UR6, RZ ;  /* 0x00000006f0f07c10 */ /* 0x008fc6000ffde0ff */
[----:B------:R0:W-:Y:S04]  /*19590*/  STL [R1+0x90c], R239 ;  /* 0x00090cef01007387 */ /* 0x0001e80000100800 */
[----:B------:R-:W-:Y:S04]  /*195a0*/  STL [R1+0x91c], R241 ;  /* 0x00091cf101007387 */ /* 0x000fe80000100800 */
[----:B0-----:R-:W2:Y:S04]  /*195b0*/  LDL.LU R239, [R1+0x900] ;  /* 0x0009000001ef7983 */ /* 0x001ea80000300800 */
[----:B------:R-:W-:Y:S04]  /*195c0*/  STL [R1+0x914], R246 ;  /* 0x000914f601007387 */ /* 0x000fe80000100800 */
[----:B------:R0:W-:Y:S04]  /*195d0*/  STL [R1+0x904], R240 ;  /* 0x000904f001007387 */ /* 0x0001e80000100800 */
[----:B0-----:R-:W3:Y:S01]  /*195e0*/  LDL.LU R240, [R1+0x8d4] ;  /* 0x0008d40001f07983 */ /* 0x001ee20000300800 */
[----:B------:R-:W-:-:S04]  /*195f0*/  IADD3 R5, P1, R5, UR6, RZ ;  /* 0x0000000605057c10 */ /* 0x000fc8000ff3e0ff */
[----:B------:R-:W-:Y:S02]  /*19600*/  IADD3.X R4, R4, UR5, RZ, P1, !PT ;  /* 0x0000000504047c10 */ /* 0x000fe40008ffe4ff */
[----:B----4-:R-:W-:Y:S02]  /*19610*/  IADD3 R243, P1, R243, UR6, RZ ;  /* 0x00000006f3f37c10 */ /* 0x010fe4000ff3e0ff */
[----:B------:R-:W-:-:S03]  /*19620*/  IADD3.X R244, R244, UR5, RZ, P2, !PT ;  /* 0x00000005f4f47c10 */ /* 0x000fc600097fe4ff */
[----:B------:R0:W-:Y:S01]  /*19630*/  STL [R1+0x8fc], R243 ;  /* 0x0008fcf301007387 */ /* 0x0001e20000100800 */
[----:B------:R-:W-:Y:S02]  /*19640*/  IADD3.X R249, R249, UR5, RZ, P3, !PT ;  /* 0x00000005f9f97c10 */ /* 0x000fe40009ffe4ff */
[----:B------:R-:W-:Y:S02]  /*19650*/  IADD3 R247, P3, R247, UR6, RZ ;  /* 0x00000006f7f77c10 */ /* 0x000fe4000ff7e0ff */
[----:B------:R-:W-:Y:S01]  /*19660*/  IADD3 R242, P2, R242, UR6, RZ ;  /* 0x00000006f2f27c10 */ /* 0x000fe2000ff5e0ff */
[----:B0-----:R-:W4:Y:S04]  /*19670*/  LDL.LU R243, [R1+0x8f8] ;  /* 0x0008f80001f37983 */ /* 0x001f280000300800 */
[----:B------:R0:W-:Y:S01]  /*19680*/  STL [R1+0x920], R244 ;  /* 0x000920f401007387 */ /* 0x0001e20000100800 */
[----:B------:R-:W-:-:S03]  /*19690*/  IADD3.X R250, R250, UR5, RZ, P4, !PT ;  /* 0x00000005fafa7c10 */ /* 0x000fc6000a7fe4ff */
[----:B0-----:R-:W4:Y:S04]  /*196a0*/  LDL.LU R244, [R1+0x8cc] ;  /* 0x0008cc0001f47983 */ /* 0x001f280000300800 */
[----:B------:R0:W-:Y:S04]  /*196b0*/  STL [R1+0x8ec], R247 ;  /* 0x0008ecf701007387 */ /* 0x0001e80000100800 */
[----:B------:R-:W-:Y:S04]  /*196c0*/  STL [R1+0x8f4], R242 ;  /* 0x0008f4f201007387 */ /* 0x000fe80000100800 */
[----:B0-----:R-:W4:Y:S04]  /*196d0*/  LDL.LU R247, [R1+0x8f0] ;  /* 0x0008f00001f77983 */ /* 0x001f280000300800 */
[----:B------:R-:W-:Y:S04]  /*196e0*/  STL [R1+0x918], R249 ;  /* 0x000918f901007387 */ /* 0x000fe80000100800 */
[----:B------:R-:W4:Y:S04]  /*196f0*/  LDL.LU R228, [R1+0x8c4] ;  /* 0x0008c40001e47983 */ /* 0x000f280000300800 */
[----:B------:R-:W4:Y:S04]  /*19700*/  LDL.LU R233, [R1+0x8e8] ;  /* 0x0008e80001e97983 */ /* 0x000f280000300800 */
[----:B------:R-:W4:Y:S04]  /*19710*/  LDL.LU R231, [R1+0x8bc] ;  /* 0x0008bc0001e77983 */ /* 0x000f280000300800 */
[----:B------:R0:W-:Y:S04]  /*19720*/  STL [R1+0x910], R250 ;  /* 0x000910fa01007387 */ /* 0x0001e80000100800 */
[----:B------:R-:W4:Y:S04]  /*19730*/  LDL.LU R234, [R1+0x8e0] ;  /* 0x0008e00001ea7983 */ /* 0x000f280000300800 */
[----:B------:R-:W4:Y:S01]  /*19740*/  LDL.LU R232, [R1+0x8b4] ;  /* 0x0008b40001e87983 */ /* 0x000f220000300800 */
[----:B------:R-:W-:-:S03]  /*19750*/  IADD3 R248, P4, R248, UR6, RZ ;  /* 0x00000006f8f87c10 */ /* 0x000fc6000ff9e0ff */
[----:B0-----:R-:W4:Y:S04]  /*19760*/  LDL.LU R250, [R1+0x8d8] ;  /* 0x0008d80001fa7983 */ /* 0x001f280000300800 */
[----:B------:R-:W4:Y:S04]  /*19770*/  LDL.LU R237, [R1+0x8ac] ;  /* 0x0008ac0001ed7983 */ /* 0x000f280000300800 */
[----:B------:R-:W4:Y:S04]  /*19780*/  LDL.LU R249, [R1+0x8d0] ;  /* 0x0008d00001f97983 */ /* 0x000f280000300800 */
[----:B------:R0:W-:Y:S04]  /*19790*/  STL [R1+0x8e4], R248 ;  /* 0x0008e4f801007387 */ /* 0x0001e80000100800 */
[----:B0-----:R-:W4:Y:S04]  /*197a0*/  LDL.LU R248, [R1+0x8a4] ;  /* 0x0008a40001f87983 */ /* 0x001f280000300800 */
[----:B------:R-:W4:Y:S04]  /*197b0*/  LDL.LU R235, [R1+0x8c8] ;  /* 0x0008c80001eb7983 */ /* 0x000f280000300800 */
[----:B------:R-:W4:Y:S01]  /*197c0*/  LDL.LU R238, [R1+0x89c] ;  /* 0x00089c0001ee7983 */ /* 0x000f220000300800 */
[----:B------:R-:W-:-:S05]  /*197d0*/  IADD3.X R252, R252, UR5, RZ, P5, !PT ;  /* 0x00000005fcfc7c10 */ /* 0x000fca000affe4ff */
[----:B------:R-:W-:Y:S04]  /*197e0*/  STL [R1+0x908], R252 ;  /* 0x000908fc01007387 */ /* 0x000fe80000100800 */
[----:B------:R-:W4:Y:S01]  /*197f0*/  LDL.LU R236, [R1+0x8c0] ;  /* 0x0008c00001ec7983 */ /* 0x000f220000300800 */
[----:B------:R-:W-:-:S05]  /*19800*/  IADD3 R251, P5, R251, UR6, RZ ;  /* 0x00000006fbfb7c10 */ /* 0x000fca000ffbe0ff */
[----:B------:R0:W-:Y:S04]  /*19810*/  STL [R1+0x8dc], R251 ;  /* 0x0008dcfb01007387 */ /* 0x0001e80000100800 */
[----:B------:R-:W4:Y:S04]  /*19820*/  LDL.LU R245, [R1+0x894] ;  /* 0x0008940001f57983 */ /* 0x000f280000300800 */
[----:B------:R-:W4:Y:S04]  /*19830*/  LDL.LU R241, [R1+0x8b8] ;  /* 0x0008b80001f17983 */ /* 0x000f280000300800 */
[----:B0-----:R-:W4:Y:S04]  /*19840*/  LDL.LU R251, [R1+0x88c] ;  /* 0x00088c0001fb7983 */ /* 0x001f280000300800 */
[----:B------:R-:W4:Y:S01]  /*19850*/  LDL.LU R246, [R1+0x8b0] ;  /* 0x0008b00001f67983 */ /* 0x000f220000300800 */
[----:B--2---:R-:W-:-:S05]  /*19860*/  IADD3.X R239, R239, UR5, RZ, P6, !PT ;  /* 0x00000005efef7c10 */ /* 0x004fca000b7fe4ff */
[----:B------:R0:W-:Y:S01]  /*19870*/  STL [R1+0x900], R239 ;  /* 0x000900ef01007387 */ /* 0x0001e20000100800 */
[----:B---3--:R-:W-:-:S03]  /*19880*/  IADD3 R240, P6, R240, UR6, RZ ;  /* 0x00000006f0f07c10 */ /* 0x008fc6000ffde0ff */
[----:B0-----:R-:W2:Y:S04]  /*19890*/  LDL.LU R239, [R1+0x884] ;  /* 0x0008840001ef7983 */ /* 0x001ea80000300800 */
[----:B------:R0:W-:Y:S04]  /*198a0*/  STL [R1+0x8d4], R240 ;  /* 0x0008d4f001007387 */ /* 0x0001e80000100800 */
[----:B0-----:R-:W3:Y:S01]  /*198b0*/  LDL.LU R240, [R1+0x8a8] ;  /* 0x0008a80001f07983 */ /* 0x001ee20000300800 */
[----:B----4-:R-:W-:-:S05]  /*198c0*/  IADD3.X R243, R243, UR5, RZ, P1, !PT ;  /* 0x00000005f3f37c10 */ /* 0x010fca0008ffe4ff */
[----:B------:R0:W-:Y:S01]  /*198d0*/  STL [R1+0x8f8], R243 ;  /* 0x0008f8f301007387 */ /* 0x0001e20000100800 */
[----:B------:R-:W-:-:S03]  /*198e0*/  IADD3 R244, P1, R244, UR6, RZ ;  /* 0x00000006f4f47c10 */ /* 0x000fc6000ff3e0ff */
[----:B0-----:R-:W4:Y:S04]  /*198f0*/  LDL.LU R243, [R1+0x87c] ;  /* 0x00087c0001f37983 */ /* 0x001f280000300800 */
[----:B------:R-:W4:Y:S04]  /*19900*/  LDL.LU R242, [R1+0x8a0] ;  /* 0x0008a00001f27983 */ /* 0x000f280000300800 */
[----:B------:R-:W4:Y:S04]  /*19910*/  LDL.LU R252, [R1+0x874] ;  /* 0x0008740001fc7983 */ /* 0x000f280000300800 */
[----:B------:R0:W-:Y:S01]  /*19920*/  STL [R1+0x8cc], R244 ;  /* 0x0008ccf401007387 */ /* 0x0001e20000100800 */
[----:B------:R-:W-:-:S02]  /*19930*/  IADD3.X R247, R247, UR5, RZ, P2, !PT ;  /* 0x00000005f7f77c10 */ /* 0x000fc400097fe4ff */
[----:B------:R-:W-:Y:S01]  /*19940*/  IADD3 R228, P2, R228, UR6, RZ ;  /* 0x00000006e4e47c10 */ /* 0x000fe2000ff5e0ff */
[----:B0-----:R-:W4:Y:S01]  /*19950*/  LDL.LU R244, [R1+0x898] ;  /* 0x0008980001f47983 */ /* 0x001f220000300800 */
[----:B------:R-:W-:-:S03]  /*19960*/  IADD3.X R233, R233, UR5, RZ, P3, !PT ;  /* 0x00000005e9e97c10 */ /* 0x000fc60009ffe4ff */
[----:B------:R0:W-:Y:S01]  /*19970*/  STL [R1+0x8f0], R247 ;  /* 0x0008f0f701007387 */ /* 0x0001e20000100800 */
[----:B------:R-:W-:Y:S02]  /*19980*/  IADD3 R231, P3, R231, UR6, RZ ;  /* 0x00000006e7e77c10 */ /* 0x000fe4000ff7e0ff */
[----:B------:R-:W-:Y:S02]  /*19990*/  IADD3.X R234, R234, UR5, RZ, P4, !PT ;  /* 0x00000005eaea7c10 */ /* 0x000fe4000a7fe4ff */
[----:B------:R-:W-:Y:S02]  /*199a0*/  IADD3 R232, P4, R232, UR6, RZ ;  /* 0x00000006e8e87c10 */ /* 0x000fe4000ff9e0ff */
[----:B------:R-:W-:Y:S01]  /*199b0*/  IADD3.X R250, R250, UR5, RZ, P5, !PT ;  /* 0x00000005fafa7c10 */ /* 0x000fe2000affe4ff */
[----:B0-----:R-:W4:Y:S04]  /*199c0*/  LDL.LU R247, [R1+0x86c] ;  /* 0x00086c0001f77983 */ /* 0x001f280000300800 */
[----:B------:R-:W-:Y:S04]  /*199d0*/  STL [R1+0x8c4], R228 ;  /* 0x0008c4e401007387 */ /* 0x000fe80000100800 */
[----:B------:R-:W-:Y:S04]  /*199e0*/  STL [R1+0x8e8], R233 ;  /* 0x0008e8e901007387 */ /* 0x000fe80000100800 */
[----:B------:R-:W-:Y:S01]  /*199f0*/  STL [R1+0x8bc], R231 ;  /* 0x0008bce701007387 */ /* 0x000fe20000100800 */
[----:B------:R-:W-:-:S03]  /*19a00*/  IADD3.X R249, R249, UR5, RZ, P6, !PT ;  /* 0x00000005f9f97c10 */ /* 0x000fc6000b7fe4ff */
[----:B------:R0:W-:Y:S01]  /*19a10*/  STL [R1+0x8d8], R250 ;  /* 0x0008d8fa01007387 */ /* 0x0001e20000100800 */
[----:B------:R-:W-:-:S03]  /*19a20*/  IADD3 R237, P5, R237, UR6, RZ ;  /* 0x00000006eded7c10 */ /* 0x000fc6000ffbe0ff */
[----:B------:R-:W-:Y:S01]  /*19a30*/  STL [R1+0x8e0], R234 ;  /* 0x0008e0ea01007387 */ /* 0x000fe20000100800 */
[----:B------:R-:W-:-:S03]  /*19a40*/  IADD3 R248, P6, R248, UR6, RZ ;  /* 0x00000006f8f87c10 */ /* 0x000fc6000ffde0ff */
[----:B0-----:R-:W4:Y:S04]  /*19a50*/  LDL.LU R250, [R1+0x890] ;  /* 0x0008900001fa7983 */ /* 0x001f280000300800 */
[----:B------:R-:W-:Y:S04]  /*19a60*/  STL [R1+0x8b4], R232 ;  /* 0x0008b4e801007387 */ /* 0x000fe80000100800 */
[----:B------:R0:W-:Y:S04]  /*19a70*/  STL [R1+0x8d0], R249 ;  /* 0x0008d0f901007387 */ /* 0x0001e80000100800 */
[----:B------:R-:W-:Y:S01]  /*19a80*/  STL [R1+0x8ac], R237 ;  /* 0x0008aced01007387 */ /* 0x000fe20000100800 */
[----:B------:R-:W-:-:S02]  /*19a90*/  IADD3.X R235, R235, UR5, RZ, P1, !PT ;  /* 0x00000005ebeb7c10 */ /* 0x000fc40008ffe4ff */
[----:B------:R-:W-:Y:S01]  /*19aa0*/  IADD3 R238, P1, R238, UR6, RZ ;  /* 0x00000006eeee7c10 */ /* 0x000fe2000ff3e0ff */
[----:B0-----:R-:W4:Y:S04]  /*19ab0*/  LDL.LU R249, [R1+0x864] ;  /* 0x0008640001f97983 */ /* 0x001f280000300800 */
[----:B------:R0:W-:Y:S04]  /*19ac0*/  STL [R1+0x8a4], R248 ;  /* 0x0008a4f801007387 */ /* 0x0001e80000100800 */
[----:B0-----:R-:W4:Y:S04]  /*19ad0*/  LDL.LU R248, [R1+0x888] ;  /* 0x0008880001f87983 */ /* 0x001f280000300800 */
[----:B------:R-:W-:Y:S04]  /*19ae0*/  STL [R1+0x8c8], R235 ;  /* 0x0008c8eb01007387 */ /* 0x000fe80000100800 */
[----:B------:R-:W-:Y:S01]  /*19af0*/  STL [R1+0x89c], R238 ;  /* 0x00089cee01007387 */ /* 0x000fe20000100800 */
[----:B------:R-:W-:-:S05]  /*19b00*/  IADD3.X R236, R236, UR5, RZ, P2, !PT ;  /* 0x00000005ecec7c10 */ /* 0x000fca00097fe4ff */
[----:B------:R-:W-:Y:S01]  /*19b10*/  STL [R1+0x8c0], R236 ;  /* 0x0008c0ec01007387 */ /* 0x000fe20000100800 */
[----:B------:R-:W-:Y:S02]  /*19b20*/  IADD3.X R241, R241, UR5, RZ, P3, !PT ;  /* 0x00000005f1f17c10 */ /* 0x000fe40009ffe4ff */
[----:B------:R-:W-:Y:S02]  /*19b30*/  IADD3 R245, P2, R245, UR6, RZ ;  /* 0x00000006f5f57c10 */ /* 0x000fe4000ff5e0ff */
[----:B------:R-:W-:Y:S02]  /*19b40*/  IADD3 R251, P3, R251, UR6, RZ ;  /* 0x00000006fbfb7c10 */ /* 0x000fe4000ff7e0ff */
[----:B------:R-:W-:-:S03]  /*19b50*/  IADD3.X R246, R246, UR5, RZ, P4, !PT ;  /* 0x00000005f6f67c10 */ /* 0x000fc6000a7fe4ff */
[----:B------:R0:W-:Y:S04]  /*19b60*/  STL [R1+0x88c], R251 ;  /* 0x00088cfb01007387 */ /* 0x0001e80000100800 */
[----:B------:R-:W-:Y:S04]  /*19b70*/  STL [R1+0x894], R245 ;  /* 0x000894f501007387 */ /* 0x000fe80000100800 */
[----:B0-----:R-:W4:Y:S04]  /*19b80*/  LDL.LU R251, [R1+0x85c] ;  /* 0x00085c0001fb7983 */ /* 0x001f280000300800 */
[----:B------:R-:W-:Y:S01]  /*19b90*/  STL [R1+0x8b8], R241 ;  /* 0x0008b8f101007387 */ /* 0x000fe20000100800 */
[----:B--2---:R-:W-:-:S05]  /*19ba0*/  IADD3 R239, P4, R239, UR6, RZ ;  /* 0x00000006efef7c10 */ /* 0x004fca000ff9e0ff */
[----:B------:R0:W-:Y:S01]  /*19bb0*/  STL [R1+0x884], R239 ;  /* 0x000884ef01007387 */ /* 0x0001e20000100800 */
[----:B---3--:R-:W-:-:S03]  /*19bc0*/  IADD3.X R240, R240, UR5, RZ, P5, !PT ;  /* 0x00000005f0f07c10 */ /* 0x008fc6000affe4ff */
[----:B0-----:R-:W2:Y:S04]  /*19bd0*/  LDL.LU R239, [R1+0x880] ;  /* 0x0008800001ef7983 */ /* 0x001ea80000300800 */
[----:B------:R-:W-:Y:S04]  /*19be0*/  STL [R1+0x8b0], R246 ;  /* 0x0008b0f601007387 */ /* 0x000fe80000100800 */
[----:B------:R0:W-:Y:S04]  /*19bf0*/  STL [R1+0x8a8], R240 ;  /* 0x0008a8f001007387 */ /* 0x0001e80000100800 */
[----:B0-----:R-:W3:Y:S01]  /*19c00*/  LDL.LU R240, [R1+0x854] ;  /* 0x0008540001f07983 */ /* 0x001ee20000300800 */
[----:B----4-:R-:W-:-:S02]  /*19c10*/  IADD3 R243, P5, R243, UR6, RZ ;  /* 0x00000006f3f37c10 */ /* 0x010fc4000ffbe0ff */
[----:B------:R-:W-:Y:S02]  /*19c20*/  IADD3.X R242, R242, UR5, RZ, P6, !PT ;  /* 0x00000005f2f27c10 */ /* 0x000fe4000b7fe4ff */
[----:B------:R-:W-:Y:S01]  /*19c30*/  IADD3 R252, P6, R252, UR6, RZ ;  /* 0x00000006fcfc7c10 */ /* 0x000fe2000ffde0ff */
[----:B------:R0:W-:Y:S01]  /*19c40*/  STL [R1+0x87c], R243 ;  /* 0x00087cf301007387 */ /* 0x0001e20000100800 */
[----:B------:R-:W-:-:S03]  /*19c50*/  IADD3.X R244, R244, UR5, RZ, P1, !PT ;  /* 0x00000005f4f47c10 */ /* 0x000fc60008ffe4ff */
[----:B0-----:R-:W4:Y:S04]  /*19c60*/  LDL.LU R243, [R1+0x878] ;  /* 0x0008780001f37983 */ /* 0x001f280000300800 */
[----:B------:R0:W-:Y:S04]  /*19c70*/  STL [R1+0x898], R244 ;  /* 0x000898f401007387 */ /* 0x0001e80000100800 */
[----:B------:R-:W-:Y:S01]  /*19c80*/  STL [R1+0x8a0], R242 ;  /* 0x0008a0f201007387 */ /* 0x000fe20000100800 */
[----:B------:R-:W-:-:S03]  /*19c90*/  IADD3 R247, P1, R247, UR6, RZ ;  /* 0x00000006f7f77c10 */ /* 0x000fc6000ff3e0ff */
        /* <DEDUP_REMOVED lines=8> */
[----:B------:R-:W-:-:S03]  /*19d20*/  IADD3.X R250, R250, UR5, RZ, P2, !PT ;  /* 0x00000005fafa7c10 */ /* 0x000fc600097fe4ff */
[----:B0-----:R-:W4:Y:S04]  /*19d30*/  LDL.LU R247, [R1+0x834] ;  /* 0x0008340001f77983 */ /* 0x001f280000300800 */
[----:B------:R-:W4:Y:S04]  /*19d40*/  LDL.LU R237, [R1+0x858] ;  /* 0x0008580001ed7983 */ /* 0x000f280000300800 */
[----:B------:R-:W4:Y:S04]  /*19d50*/  LDL.LU R252, [R1+0x82c] ;  /* 0x00082c0001fc7983 */ /* 0x000f280000300800 */
[----:B------:R0:W-:Y:S01]  /*19d60*/  STL [R1+0x890], R250 ;  /* 0x000890fa01007387 */ /* 0x0001e20000100800 */
[----:B------:R-:W-:-:S03]  /*19d70*/  IADD3 R249, P2, R249, UR6, RZ ;  /* 0x00000006f9f97c10 */ /* 0x000fc6000ff5e0ff */
[----:B0-----:R-:W4:Y:S04]  /*19d80*/  LDL.LU R250, [R1+0x850] ;  /* 0x0008500001fa7983 */ /* 0x001f280000300800 */
[----:B------:R-:W4:Y:S04]  /*19d90*/  LDL.LU R235, [R1+0x824] ;  /* 0x0008240001eb7983 */ /* 0x000f280000300800 */
[----:B------:R-:W4:Y:S04]  /*19da0*/  LDL.LU R238, [R1+0x848] ;  /* 0x0008480001ee7983 */ /* 0x000f280000300800 */
[----:B------:R-:W-:Y:S04]  /*19db0*/  STL [R1+0x864], R249 ;  /* 0x000864f901007387 */ /* 0x000fe80000100800 */
[----:B------:R-:W4:Y:S01]  /*19dc0*/  LDL.LU R236, [R1+0x81c] ;  /* 0x00081c0001ec7983 */ /* 0x000f220000300800 */
[----:B------:R-:W-:-:S05]  /*19dd0*/  IADD3.X R248, R248, UR5, RZ, P3, !PT ;  /* 0x00000005f8f87c10 */ /* 0x000fca0009ffe4ff */
[----:B------:R0:W-:Y:S04]  /*19de0*/  STL [R1+0x888], R248 ;  /* 0x000888f801007387 */ /* 0x0001e80000100800 */
[----:B------:R-:W4:Y:S04]  /*19df0*/  LDL.LU R245, [R1+0x840] ;  /* 0x0008400001f57983 */ /* 0x000f280000300800 */
[----:B------:R-:W4:Y:S04]  /*19e00*/  LDL.LU R241, [R1+0x814] ;  /* 0x0008140001f17983 */ /* 0x000f280000300800 */
[----:B0-----:R-:W4:Y:S04]  /*19e10*/  LDL.LU R248, [R1+0x838] ;  /* 0x0008380001f87983 */ /* 0x001f280000300800 */
[----:B------:R-:W4:Y:S01]  /*19e20*/  LDL.LU R246, [R1+0x80c] ;  /* 0x00080c0001f67983 */ /* 0x000f220000300800 */
[----:B------:R-:W-:-:S05]  /*19e30*/  IADD3 R251, P3, R251, UR6, RZ ;  /* 0x00000006fbfb7c10 */ /* 0x000fca000ff7e0ff */
[----:B------:R0:W-:Y:S04]  /*19e40*/  STL [R1+0x85c], R251 ;  /* 0x00085cfb01007387 */ /* 0x0001e80000100800 */
[----:B0-----:R-:W4:Y:S01]  /*19e50*/  LDL.LU R251, [R1+0x830] ;  /* 0x0008300001fb7983 */ /* 0x001f220000300800 */
[----:B--2---:R-:W-:-:S05]  /*19e60*/  IADD3.X R239, R239, UR5, RZ, P4, !PT ;  /* 0x00000005efef7c10 */ /* 0x004fca000a7fe4ff */
[----:B------:R0:W-:Y:S01]  /*19e70*/  STL [R1+0x880], R239 ;  /* 0x000880ef01007387 */ /* 0x0001e20000100800 */
[----:B---3--:R-:W-:-:S03]  /*19e80*/  IADD3 R240, P4, R240, UR6, RZ ;  /* 0x00000006f0f07c10 */ /* 0x008fc6000ff9e0ff */
[----:B0-----:R-:W2:Y:S04]  /*19e90*/  LDL.LU R239, [R1+0x804] ;  /* 0x0008040001ef7983 */ /* 0x001ea80000300800 */
[----:B------:R0:W-:Y:S04]  /*19ea0*/  STL [R1+0x854], R240 ;  /* 0x000854f001007387 */ /* 0x0001e80000100800 */
[----:B0-----:R-:W3:Y:S04]  /*19eb0*/  LDL.LU R240, [R1+0x828] ;  /* 0x0008280001f07983 */ /* 0x001ee80000300800 */
[----:B------:R-:W3:Y:S04]  /*19ec0*/  LDL.LU R242, [R1+0x7fc] ;  /* 0x0007fc0001f27983 */ /* 0x000ee80000300800 */
[----:B------:R-:W3:Y:S01]  /*19ed0*/  LDL.LU R249, [R1+0x820] ;  /* 0x0008200001f97983 */ /* 0x000ee20000300800 */
[----:B----4-:R-:W-:-:S05]  /*19ee0*/  IADD3.X R243, R243, UR5, RZ, P5, !PT ;  /* 0x00000005f3f37c10 */ /* 0x010fca000affe4ff */
[----:B------:R0:W-:Y:S01]  /*19ef0*/  STL [R1+0x878], R243 ;  /* 0x000878f301007387 */ /* 0x0001e20000100800 */
[----:B------:R-:W-:-:S03]  /*19f00*/  IADD3 R244, P5, R244, UR6, RZ ;  /* 0x00000006f4f47c10 */ /* 0x000fc6000ffbe0ff */
[----:B0-----:R-:W4:Y:S01]  /*19f10*/  LDL.LU R243, [R1+0x7f4] ;  /* 0x0007f40001f37983 */ /* 0x001f220000300800 */
[----:B------:R-:W-:Y:S02]  /*19f20*/  IADD3.X R228, R228, UR5, RZ, P6, !PT ;  /* 0x00000005e4e47c10 */ /* 0x000fe4000b7fe4ff */
[----:B------:R-:W-:Y:S01]  /*19f30*/  IADD3 R233, P6, R233, UR6, RZ ;  /* 0x00000006e9e97c10 */ /* 0x000fe2000ffde0ff */
[----:B------:R0:W-:Y:S01]  /*19f40*/  STL [R1+0x84c], R244 ;  /* 0x00084cf401007387 */ /* 0x0001e20000100800 */
[----:B------:R-:W-:Y:S02]  /*19f50*/  IADD3.X R231, R231, UR5, RZ, P1, !PT ;  /* 0x00000005e7e77c10 */ /* 0x000fe40008ffe4ff */
[----:B------:R-:W-:Y:S02]  /*19f60*/  IADD3.X R232, R232, UR5, RZ, P2, !PT ;  /* 0x00000005e8e87c10 */ /* 0x000fe400097fe4ff */
[----:B------:R-:W-:Y:S02]  /*19f70*/  IADD3 R234, P1, R234, UR6, RZ ;  /* 0x00000006eaea7c10 */ /* 0x000fe4000ff3e0ff */
[----:B------:R-:W-:Y:S01]  /*19f80*/  IADD3 R247, P2, R247, UR6, RZ ;  /* 0x00000006f7f77c10 */ /* 0x000fe2000ff5e0ff */
[----:B0-----:R-:W4:Y:S04]  /*19f90*/  LDL.LU R244, [R1+0x818] ;  /* 0x0008180001f47983 */ /* 0x001f280000300800 */
[----:B------:R-:W-:Y:S04]  /*19fa0*/  STL [R1+0x870], R228 ;  /* 0x000870e401007387 */ /* 0x000fe80000100800 */
[----:B------:R-:W-:Y:S01]  /*19fb0*/  STL [R1+0x844], R233 ;  /* 0x000844e901007387 */ /* 0x000fe20000100800 */
[----:B------:R-:W-:-:S03]  /*19fc0*/  IADD3.X R237, R237, UR5, RZ, P3, !PT ;  /* 0x00000005eded7c10 */ /* 0x000fc60009ffe4ff */
[----:B------:R-:W-:Y:S01]  /*19fd0*/  STL [R1+0x868], R231 ;  /* 0x000868e701007387 */ /* 0x000fe20000100800 */
[----:B------:R-:W-:-:S03]  /*19fe0*/  IADD3 R252, P3, R252, UR6, RZ ;  /* 0x00000006fcfc7c10 */ /* 0x000fc6000ff7e0ff */
[----:B------:R0:W-:Y:S04]  /*19ff0*/  STL [R1+0x834], R247 ;  /* 0x000834f701007387 */ /* 0x0001e80000100800 */
[----:B------:R-:W-:Y:S01]  /*1a000*/  STL [R1+0x83c], R234 ;  /* 0x00083cea01007387 */ /* 0x000fe20000100800 */
[----:B------:R-:W-:Y:S02]  /*1a010*/  IADD3.X R250, R250, UR5, RZ, P4, !PT ;  /* 0x00000005fafa7c10 */ /* 0x000fe4000a7fe4ff */
[----:B------:R-:W-:Y:S01]  /*1a020*/  IADD3 R235, P4, R235, UR6, RZ ;  /* 0x00000006ebeb7c10 */ /* 0x000fe2000ff9e0ff */
[----:B0-----:R-:W4:Y:S04]  /*1a030*/  LDL.LU R247, [R1+0x7ec] ;  /* 0x0007ec0001f77983 */ /* 0x001f280000300800 */
[----:B------:R-:W-:Y:S04]  /*1a040*/  STL [R1+0x860], R232 ;  /* 0x000860e801007387 */ /* 0x000fe80000100800 */
[----:B------:R0:W-:Y:S04]  /*1a050*/  STL [R1+0x82c], R252 ;  /* 0x00082cfc01007387 */ /* 0x0001e80000100800 */
[----:B------:R-:W-:Y:S01]  /*1a060*/  STL [R1+0x858], R237 ;  /* 0x000858ed01007387 */ /* 0x000fe20000100800 */
[----:B------:R-:W-:-:S02]  /*1a070*/  IADD3.X R238, R238, UR5, RZ, P5, !PT ;  /* 0x00000005eeee7c10 */ /* 0x000fc4000affe4ff */
[----:B------:R-:W-:Y:S01]  /*1a080*/  IADD3 R236, P5, R236, UR6, RZ ;  /* 0x00000006ecec7c10 */ /* 0x000fe2000ffbe0ff */
[----:B0-----:R-:W4:Y:S04]  /*1a090*/  LDL.LU R252, [R1+0x810] ;  /* 0x0008100001fc7983 */ /* 0x001f280000300800 */
[----:B------:R0:W-:Y:S01]  /*1a0a0*/  STL [R1+0x850], R250 ;  /* 0x000850fa01007387 */ /* 0x0001e20000100800 */
[----:B------:R-:W-:Y:S02]  /*1a0b0*/  IADD3.X R245, R245, UR5, RZ, P6, !PT ;  /* 0x00000005f5f57c10 */ /* 0x000fe4000b7fe4ff */
[----:B------:R-:W-:Y:S01]  /*1a0c0*/  IADD3.X R248, R248, UR5, RZ, P1, !PT ;  /* 0x00000005f8f87c10 */ /* 0x000fe20008ffe4ff */
[----:B0-----:R-:W4:Y:S04]  /*1a0d0*/  LDL.LU R250, [R1+0x7e4] ;  /* 0x0007e40001fa7983 */ /* 0x001f280000300800 */
[----:B------:R-:W-:Y:S04]  /*1a0e0*/  STL [R1+0x824], R235 ;  /* 0x000824eb01007387 */ /* 0x000fe80000100800 */
[----:B------:R-:W-:Y:S04]  /*1a0f0*/  STL [R1+0x848], R238 ;  /* 0x000848ee01007387 */ /* 0x000fe80000100800 */
[----:B------:R-:W-:Y:S04]  /*1a100*/  STL [R1+0x81c], R236 ;  /* 0x00081cec01007387 */ /* 0x000fe80000100800 */
[----:B------:R0:W-:Y:S01]  /*1a110*/  STL [R1+0x838], R248 ;  /* 0x000838f801007387 */ /* 0x0001e20000100800 */
[----:B------:R-:W-:-:S03]  /*1a120*/  IADD3 R241, P6, R241, UR6, RZ ;  /* 0x00000006f1f17c10 */ /* 0x000fc6000ffde0ff */
[----:B------:R-:W-:Y:S01]  /*1a130*/  STL [R1+0x840], R245 ;  /* 0x000840f501007387 */ /* 0x000fe20000100800 */
[----:B------:R-:W-:-:S03]  /*1a140*/  IADD3 R246, P1, R246, UR6, RZ ;  /* 0x00000006f6f67c10 */ /* 0x000fc6000ff3e0ff */
[----:B0-----:R-:W4:Y:S04]  /*1a150*/  LDL.LU R248, [R1+0x808] ;  /* 0x0008080001f87983 */ /* 0x001f280000300800 */
[----:B------:R-:W-:Y:S01]  /*1a160*/  STL [R1+0x814], R241 ;  /* 0x000814f101007387 */ /* 0x000fe20000100800 */
[----:B------:R-:W-:-:S05]  /*1a170*/  IADD3.X R251, R251, UR5, RZ, P2, !PT ;  /* 0x00000005fbfb7c10 */ /* 0x000fca00097fe4ff */
[----:B------:R0:W-:Y:S04]  /*1a180*/  STL [R1+0x830], R251 ;  /* 0x000830fb01007387 */ /* 0x0001e80000100800 */
[----:B0-----:R-:W4:Y:S04]  /*1a190*/  LDL.LU R251, [R1+0x7dc] ;  /* 0x0007dc0001fb7983 */ /* 0x001f280000300800 */
[----:B------:R-:W-:Y:S01]  /*1a1a0*/  STL [R1+0x80c], R246 ;  /* 0x00080cf601007387 */ /* 0x000fe20000100800 */
[----:B--2---:R-:W-:-:S05]  /*1a1b0*/  IADD3 R239, P2, R239, UR6, RZ ;  /* 0x00000006efef7c10 */ /* 0x004fca000ff5e0ff */
[----:B------:R0:W-:Y:S01]  /*1a1c0*/  STL [R1+0x804], R239 ;  /* 0x000804ef01007387 */ /* 0x0001e20000100800 */
[----:B---3--:R-:W-:-:S03]  /*1a1d0*/  IADD3.X R240, R240, UR5, RZ, P3, !PT ;  /* 0x00000005f0f07c10 */ /* 0x008fc60009ffe4ff */
[----:B0-----:R-:W2:Y:S04]  /*1a1e0*/  LDL.LU R239, [R1+0x800] ;  /* 0x0008000001ef7983 */ /* 0x001ea80000300800 */
[----:B------:R0:W-:Y:S04]  /*1a1f0*/  STL [R1+0x828], R240 ;  /* 0x000828f001007387 */ /* 0x0001e80000100800 */
[----:B0-----:R-:W3:Y:S01]  /*1a200*/  LDL.LU R240, [R1+0x7d4] ;  /* 0x0007d40001f07983 */ /* 0x001ee20000300800 */
[----:B------:R-:W-:Y:S02]  /*1a210*/  IADD3.X R249, R249, UR5, RZ, P4, !PT ;  /* 0x00000005f9f97c10 */ /* 0x000fe4000a7fe4ff */
[----:B------:R-:W-:-:S02]  /*1a220*/  IADD3 R242, P3, R242, UR6, RZ ;  /* 0x00000006f2f27c10 */ /* 0x000fc4000ff7e0ff */
[----:B----4-:R-:W-:-:S05]  /*1a230*/  IADD3 R243, P4, R243, UR6, RZ ;  /* 0x00000006f3f37c10 */ /* 0x010fca000ff9e0ff */
[----:B------:R0:W-:Y:S04]  /*1a240*/  STL [R1+0x7f4], R243 ;  /* 0x0007f4f301007387 */ /* 0x0001e80000100800 */
[----:B------:R-:W-:Y:S01]  /*1a250*/  STL [R1+0x7fc], R242 ;  /* 0x0007fcf201007387 */ /* 0x000fe20000100800 */
[----:B------:R-:W-:-:S03]  /*1a260*/  IADD3.X R244, R244, UR5, RZ, P5, !PT ;  /* 0x00000005f4f47c10 */ /* 0x000fc6000affe4ff */
        /* <DEDUP_REMOVED lines=12> */
[----:B------:R0:W-:Y:S01]  /*1a330*/  STL [R1+0x7ec], R247 ;  /* 0x0007ecf701007387 */ /* 0x0001e20000100800 */
[----:B------:R-:W-:-:S03]  /*1a340*/  IADD3.X R252, R252, UR5, RZ, P6, !PT ;  /* 0x00000005fcfc7c10 */ /* 0x000fc6000b7fe4ff */
[----:B0-----:R-:W4:Y:S04]  /*1a350*/  LDL.LU R247, [R1+0x7ac] ;  /* 0x0007ac0001f77983 */ /* 0x001f280000300800 */
[----:B------:R-:W4:Y:S04]  /*1a360*/  LDL.LU R235, [R1+0x7d0] ;  /* 0x0007d00001eb7983 */ /* 0x000f280000300800 */
[----:B------:R-:W4:Y:S04]  /*1a370*/  LDL.LU R238, [R1+0x7a4] ;  /* 0x0007a40001ee7983 */ /* 0x000f280000300800 */
[----:B------:R-:W-:Y:S04]  /*1a380*/  STL [R1+0x810], R252 ;  /* 0x000810fc01007387 */ /* 0x000fe80000100800 */
[----:B------:R-:W4:Y:S01]  /*1a390*/  LDL.LU R236, [R1+0x7c8] ;  /* 0x0007c80001ec7983 */ /* 0x000f220000300800 */
[----:B------:R-:W-:-:S05]  /*1a3a0*/  IADD3 R250, P6, R250, UR6, RZ ;  /* 0x00000006fafa7c10 */ /* 0x000fca000ffde0ff */
[----:B------:R0:W-:Y:S04]  /*1a3b0*/  STL [R1+0x7e4], R250 ;  /* 0x0007e4fa01007387 */ /* 0x0001e80000100800 */
[----:B------:R-:W4:Y:S04]  /*1a3c0*/  LDL.LU R245, [R1+0x79c] ;  /* 0x00079c0001f57983 */ /* 0x000f280000300800 */
[----:B------:R-:W4:Y:S01]  /*1a3d0*/  LDL.LU R241, [R1+0x7c0] ;  /* 0x0007c00001f17983 */ /* 0x000f220000300800 */
[----:B------:R-:W-:-:S03]  /*1a3e0*/  IADD3.X R248, R248, UR5, RZ, P1, !PT ;  /* 0x00000005f8f87c10 */ /* 0x000fc60008ffe4ff */
[----:B0-----:R-:W4:Y:S04]  /*1a3f0*/  LDL.LU R250, [R1+0x794] ;  /* 0x0007940001fa7983 */ /* 0x001f280000300800 */
[----:B------:R-:W4:Y:S04]  /*1a400*/  LDL.LU R246, [R1+0x7b8] ;  /* 0x0007b80001f67983 */ /* 0x000f280000300800 */
[----:B------:R0:W-:Y:S04]  /*1a410*/  STL [R1+0x808], R248 ;  /* 0x000808f801007387 */ /* 0x0001e80000100800 */
[----:B0-----:R-:W4:Y:S01]  /*1a420*/  LDL.LU R248, [R1+0x78c] ;  /* 0x00078c0001f87983 */ /* 0x001f220000300800 */
[----:B------:R-:W-:-:S05]  /*1a430*/  IADD3 R251, P1, R251, UR6, RZ ;  /* 0x00000006fbfb7c10 */ /* 0x000fca000ff3e0ff */
[----:B------:R0:W-:Y:S04]  /*1a440*/  STL [R1+0x7dc], R251 ;  /* 0x0007dcfb01007387 */ /* 0x0001e80000100800 */
[----:B0-----:R-:W4:Y:S01]  /*1a450*/  LDL.LU R251, [R1+0x7b0] ;  /* 0x0007b00001fb7983 */ /* 0x001f220000300800 */
[----:B--2---:R-:W-:-:S05]  /*1a460*/  IADD3.X R239, R239, UR5, RZ, P2, !PT ;  /* 0x00000005efef7c10 */ /* 0x004fca00097fe4ff */
[----:B------:R0:W-:Y:S01]  /*1a470*/  STL [R1+0x800], R239 ;  /* 0x000800ef01007387 */ /* 0x0001e20000100800 */
[----:B---3--:R-:W-:-:S03]  /*1a480*/  IADD3 R240, P2, R240, UR6, RZ ;  /* 0x00000006f0f07c10 */ /* 0x008fc6000ff5e0ff */
[----:B0-----:R-:W2:Y:S04]  /*1a490*/  LDL.LU R239, [R1+0x784] ;  /* 0x0007840001ef7983 */ /* 0x001ea80000300800 */
[----:B------:R-:W3:Y:S04]  /*1a4a0*/  LDL.LU R242, [R1+0x7a8] ;  /* 0x0007a80001f27983 */ /* 0x000ee80000300800 */
[----:B------:R-:W3:Y:S04]  /*1a4b0*/  LDL.LU R252, [R1+0x77c] ;  /* 0x00077c0001fc7983 */ /* 0x000ee80000300800 */
[----:B------:R0:W-:Y:S04]  /*1a4c0*/  STL [R1+0x7d4], R240 ;  /* 0x0007d4f001007387 */ /* 0x0001e80000100800 */
[----:B0-----:R-:W3:Y:S01]  /*1a4d0*/  LDL.LU R240, [R1+0x7a0] ;  /* 0x0007a00001f07983 */ /* 0x001ee20000300800 */
[----:B----4-:R-:W-:-:S02]  /*1a4e0*/  IADD3.X R243, R243, UR5, RZ, P3, !PT ;  /* 0x00000005f3f37c10 */ /* 0x010fc40009ffe4ff */
[----:B------:R-:W-:Y:S02]  /*1a4f0*/  IADD3 R228, P3, R228, UR6, RZ ;  /* 0x00000006e4e47c10 */ /* 0x000fe4000ff7e0ff */
[----:B------:R-:W-:Y:S02]  /*1a500*/  IADD3.X R233, R233, UR5, RZ, P4, !PT ;  /* 0x00000005e9e97c10 */ /* 0x000fe4000a7fe4ff */
[----:B------:R-:W-:Y:S01]  /*1a510*/  IADD3 R231, P4, R231, UR6, RZ ;  /* 0x00000006e7e77c10 */ /* 0x000fe2000ff9e0ff */
[----:B------:R0:W-:Y:S01]  /*1a520*/  STL [R1+0x7f8], R243 ;  /* 0x0007f8f301007387 */ /* 0x0001e20000100800 */
        /* <DEDUP_REMOVED lines=17> */
[----:B------:R-:W-:Y:S02]  /*1a640*/  IADD3 R238, P2, R238, UR6, RZ ;  /* 0x00000006eeee7c10 */ /* 0x000fe4000ff5e0ff */
[----:B------:R-:W-:Y:S01]  /*1a650*/  IADD3.X R236, R236, UR5, RZ, P3, !PT ;  /* 0x00000005ecec7c10 */ /* 0x000fe20009ffe4ff */
[----:B0-----:R-:W4:Y:S04]  /*1a660*/  LDL.LU R249, [R1+0x76c] ;  /* 0x00076c0001f97983 */ /* 0x001f280000300800 */
[----:B------:R0:W-:Y:S01]  /*1a670*/  STL [R1+0x7ac], R247 ;  /* 0x0007acf701007387 */ /* 0x0001e20000100800 */
[----:B------:R-:W-:Y:S02]  /*1a680*/  IADD3.X R241, R241, UR5, RZ, P4, !PT ;  /* 0x00000005f1f17c10 */ /* 0x000fe4000a7fe4ff */
[----:B------:R-:W-:-:S02]  /*1a690*/  IADD3 R245, P3, R245, UR6, RZ ;  /* 0x00000006f5f57c10 */ /* 0x000fc4000ff7e0ff */
[----:B------:R-:W-:Y:S01]  /*1a6a0*/  IADD3 R250, P4, R250, UR6, RZ ;  /* 0x00000006fafa7c10 */ /* 0x000fe2000ff9e0ff */
[----:B0-----:R-:W4:Y:S04]  /*1a6b0*/  LDL.LU R247, [R1+0x790] ;  /* 0x0007900001f77983 */ /* 0x001f280000300800 */
[----:B------:R-:W-:Y:S04]  /*1a6c0*/  STL [R1+0x7d0], R235 ;  /* 0x0007d0eb01007387 */ /* 0x000fe80000100800 */
[----:B------:R-:W-:Y:S04]  /*1a6d0*/  STL [R1+0x7a4], R238 ;  /* 0x0007a4ee01007387 */ /* 0x000fe80000100800 */
[----:B------:R-:W-:Y:S01]  /*1a6e0*/  STL [R1+0x7c8], R236 ;  /* 0x0007c8ec01007387 */ /* 0x000fe20000100800 */
[----:B------:R-:W-:-:S03]  /*1a6f0*/  IADD3.X R246, R246, UR5, RZ, P5, !PT ;  /* 0x00000005f6f67c10 */ /* 0x000fc6000affe4ff */
[----:B------:R0:W-:Y:S04]  /*1a700*/  STL [R1+0x794], R250 ;  /* 0x000794fa01007387 */ /* 0x0001e80000100800 */
[----:B------:R-:W-:Y:S01]  /*1a710*/  STL [R1+0x79c], R245 ;  /* 0x00079cf501007387 */ /* 0x000fe20000100800 */
[----:B------:R-:W-:-:S03]  /*1a720*/  IADD3 R248, P5, R248, UR6, RZ ;  /* 0x00000006f8f87c10 */ /* 0x000fc6000ffbe0ff */
[----:B0-----:R-:W4:Y:S04]  /*1a730*/  LDL.LU R250, [R1+0x764] ;  /* 0x0007640001fa7983 */ /* 0x001f280000300800 */
[----:B------:R-:W-:Y:S04]  /*1a740*/  STL [R1+0x7c0], R241 ;  /* 0x0007c0f101007387 */ /* 0x000fe80000100800 */
[----:B------:R0:W-:Y:S04]  /*1a750*/  STL [R1+0x78c], R248 ;  /* 0x00078cf801007387 */ /* 0x0001e80000100800 */
[----:B0-----:R-:W4:Y:S04]  /*1a760*/  LDL.LU R248, [R1+0x788] ;  /* 0x0007880001f87983 */ /* 0x001f280000300800 */
[----:B------:R-:W-:Y:S01]  /*1a770*/  STL [R1+0x7b8], R246 ;  /* 0x0007b8f601007387 */ /* 0x000fe20000100800 */
[----:B------:R-:W-:-:S05]  /*1a780*/  IADD3.X R251, R251, UR5, RZ, P6, !PT ;  /* 0x00000005fbfb7c10 */ /* 0x000fca000b7fe4ff */
[----:B------:R0:W-:Y:S04]  /*1a790*/  STL [R1+0x7b0], R251 ;  /* 0x0007b0fb01007387 */ /* 0x0001e80000100800 */
[----:B0-----:R-:W4:Y:S01]  /*1a7a0*/  LDL.LU R251, [R1+0x75c] ;  /* 0x00075c0001fb7983 */ /* 0x001f220000300800 */
[----:B--2---:R-:W-:Y:S02]  /*1a7b0*/  IADD3 R239, P6, R239, UR6, RZ ;  /* 0x00000006efef7c10 */ /* 0x004fe4000ffde0ff */
[----:B---3--:R-:W-:-:S03]  /*1a7c0*/  IADD3.X R242, R242, UR5, RZ, P1, !PT ;  /* 0x00000005f2f27c10 */ /* 0x008fc60008ffe4ff */
[----:B------:R0:W-:Y:S01]  /*1a7d0*/  STL [R1+0x784], R239 ;  /* 0x000784ef01007387 */ /* 0x0001e20000100800 */
[----:B------:R-:W-:-:S03]  /*1a7e0*/  IADD3.X R240, R240, UR5, RZ, P2, !PT ;  /* 0x00000005f0f07c10 */ /* 0x000fc600097fe4ff */
[----:B0-----:R-:W2:Y:S04]  /*1a7f0*/  LDL.LU R239, [R1+0x780] ;  /* 0x0007800001ef7983 */ /* 0x001ea80000300800 */
[----:B------:R0:W-:Y:S04]  /*1a800*/  STL [R1+0x7a0], R240 ;  /* 0x0007a0f001007387 */ /* 0x0001e80000100800 */
[----:B------:R-:W-:Y:S04]  /*1a810*/  STL [R1+0x7a8], R242 ;  /* 0x0007a8f201007387 */ /* 0x000fe80000100800 */
[----:B0-----:R-:W3:Y:S01]  /*1a820*/  LDL.LU R240, [R1+0x754] ;  /* 0x0007540001f07983 */ /* 0x001ee20000300800 */
[----:B------:R-:W-:-:S05]  /*1a830*/  IADD3 R252, P1, R252, UR6, RZ ;  /* 0x00000006fcfc7c10 */ /* 0x000fca000ff3e0ff */
[----:B------:R-:W-:Y:S04]  /*1a840*/  STL [R1+0x77c], R252 ;  /* 0x00077cfc01007387 */ /* 0x000fe80000100800 */
[----:B------:R-:W3:Y:S04]  /*1a850*/  LDL.LU R228, [R1+0x778] ;  /* 0x0007780001e47983 */ /* 0x000ee80000300800 */
[----:B------:R-:W3:Y:S04]  /*1a860*/  LDL.LU R233, [R1+0x74c] ;  /* 0x00074c0001e97983 */ /* 0x000ee80000300800 */
[----:B------:R-:W3:Y:S01]  /*1a870*/  LDL.LU R231, [R1+0x770] ;  /* 0x0007700001e77983 */ /* 0x000ee20000300800 */
[----:B----4-:R-:W-:-:S05]  /*1a880*/  IADD3 R243, P2, R243, UR6, RZ ;  /* 0x00000006f3f37c10 */ /* 0x010fca000ff5e0ff */
        /* <DEDUP_REMOVED lines=17> */
[----:B------:R-:W4:Y:S01]  /*1a9a0*/  LDL.LU R241, [R1+0x71c] ;  /* 0x00071c0001f17983 */ /* 0x000f220000300800 */
[----:B------:R-:W-:-:S03]  /*1a9b0*/  IADD3 R250, P4, R250, UR6, RZ ;  /* 0x00000006fafa7c10 */ /* 0x000fc6000ff9e0ff */
[----:B0-----:R-:W4:Y:S04]  /*1a9c0*/  LDL.LU R247, [R1+0x740] ;  /* 0x0007400001f77983 */ /* 0x001f280000300800 */
[----:B------:R-:W4:Y:S04]  /*1a9d0*/  LDL.LU R246, [R1+0x714] ;  /* 0x0007140001f67983 */ /* 0x000f280000300800 */
[----:B------:R0:W-:Y:S01]  /*1a9e0*/  STL [R1+0x764], R250 ;  /* 0x000764fa01007387 */ /* 0x0001e20000100800 */
[----:B------:R-:W-:-:S03]  /*1a9f0*/  IADD3.X R248, R248, UR5, RZ, P5, !PT ;  /* 0x00000005f8f87c10 */ /* 0x000fc6000affe4ff */
[----:B0-----:R-:W4:Y:S04]  /*1aa00*/  LDL.LU R250, [R1+0x738] ;  /* 0x0007380001fa7983 */ /* 0x001f280000300800 */
[----:B------:R0:W-:Y:S04]  /*1aa10*/  STL [R1+0x788], R248 ;  /* 0x000788f801007387 */ /* 0x0001e80000100800 */
[----:B0-----:R-:W4:Y:S01]  /*1aa20*/  LDL.LU R248, [R1+0x70c] ;  /* 0x00070c0001f87983 */ /* 0x001f220000300800 */
[----:B------:R-:W-:-:S05]  /*1aa30*/  IADD3 R251, P5, R251, UR6, RZ ;  /* 0x00000006fbfb7c10 */ /* 0x000fca000ffbe0ff */
[----:B------:R0:W-:Y:S04]  /*1aa40*/  STL [R1+0x75c], R251 ;  /* 0x00075cfb01007387 */ /* 0x0001e80000100800 */
[----:B0-----:R-:W4:Y:S04]  /*1aa50*/  LDL.LU R251, [R1+0x730] ;  /* 0x0007300001fb7983 */ /* 0x001f280000300800 */
[----:B------:R-:W4:Y:S04]  /*1aa60*/  LDL.LU R242, [R1+0x704] ;  /* 0x0007040001f27983 */ /* 0x000f280000300800 */
[----:B------:R-:W4:Y:S01]  /*1aa70*/  LDL.LU R249, [R1+0x728] ;  /* 0x0007280001f97983 */ /* 0x000f220000300800 */
[----:B--2---:R-:W-:-:S05]  /*1aa80*/  IADD3.X R239, R239, UR5, RZ, P6, !PT ;  /* 0x00000005efef7c10 */ /* 0x004fca000b7fe4ff */
[----:B------:R0:W-:Y:S01]  /*1aa90*/  STL [R1+0x780], R239 ;  /* 0x000780ef01007387 */ /* 0x0001e20000100800 */
[----:B---3--:R-:W-:-:S03]  /*1aaa0*/  IADD3 R240, P6, R240, UR6, RZ ;  /* 0x00000006f0f07c10 */ /* 0x008fc6000ffde0ff */
[----:B0-----:R-:W2:Y:S04]  /*1aab0*/  LDL.LU R239, [R1+0x6fc] ;  /* 0x0006fc0001ef7983 */ /* 0x001ea80000300800 */
[----:B------:R0:W-:Y:S04]  /*1aac0*/  STL [R1+0x754], R240 ;  /* 0x000754f001007387 */ /* 0x0001e80000100800 */
[----:B0-----:R-:W3:Y:S01]  /*1aad0*/  LDL.LU R240, [R1+0x720] ;  /* 0x0007200001f07983 */ /* 0x001ee20000300800 */
[----:B------:R-:W-:Y:S02]  /*1aae0*/  IADD3.X R228, R228, UR5, RZ, P1, !PT ;  /* 0x00000005e4e47c10 */ /* 0x000fe40008ffe4ff */
[----:B------:R-:W-:-:S02]  /*1aaf0*/  IADD3 R233, P1, R233, UR6, RZ ;  /* 0x00000006e9e97c10 */ /* 0x000fc4000ff3e0ff */
[----:B------:R-:W-:Y:S01]  /*1ab00*/  IADD3.X R231, R231, UR5, RZ, P2, !PT ;  /* 0x00000005e7e77c10 */ /* 0x000fe200097fe4ff */
[----:B------:R-:W-:Y:S04]  /*1ab10*/  STL [R1+0x778], R228 ;  /* 0x000778e401007387 */ /* 0x000fe80000100800 */
[----:B------:R-:W-:Y:S04]  /*1ab20*/  STL [R1+0x74c], R233 ;  /* 0x00074ce901007387 */ /* 0x000fe80000100800 */
[----:B------:R-:W-:Y:S01]  /*1ab30*/  STL [R1+0x770], R231 ;  /* 0x000770e701007387 */ /* 0x000fe20000100800 */
[----:B----4-:R-:W-:-:S02]  /*1ab40*/  IADD3.X R232, R232, UR5, RZ, P3, !PT ;  /* 0x00000005e8e87c10 */ /* 0x010fc40009ffe4ff */
[----:B------:R-:W-:Y:S02]  /*1ab50*/  IADD3 R234, P2, R234, UR6, RZ ;  /* 0x00000006eaea7c10 */ /* 0x000fe4000ff5e0ff */
[----:B------:R-:W-:Y:S02]  /*1ab60*/  IADD3 R243, P3, R243, UR6, RZ ;  /* 0x00000006f3f37c10 */ /* 0x000fe4000ff7e0ff */
[----:B------:R-:W-:Y:S02]  /*1ab70*/  IADD3.X R237, R237, UR5, RZ, P4, !PT ;  /* 0x00000005eded7c10 */ /* 0x000fe4000a7fe4ff */
[----:B------:R-:W-:Y:S01]  /*1ab80*/  IADD3 R252, P4, R252, UR6, RZ ;  /* 0x00000006fcfc7c10 */ /* 0x000fe2000ff9e0ff */
[----:B------:R0:W-:Y:S04]  /*1ab90*/  STL [R1+0x73c], R243 ;  /* 0x00073cf301007387 */ /* 0x0001e80000100800 */
[----:B------:R-:W-:Y:S01]  /*1aba0*/  STL [R1+0x744], R234 ;  /* 0x000744ea01007387 */ /* 0x000fe20000100800 */
[----:B------:R-:W-:-:S03]  /*1abb0*/  IADD3.X R244, R244, UR5, RZ, P5, !PT ;  /* 0x00000005f4f47c10 */ /* 0x000fc6000affe4ff */
[----:B0-----:R-:W4:Y:S04]  /*1abc0*/  LDL.LU R243, [R1+0x6f4] ;  /* 0x0006f40001f37983 */ /* 0x001f280000300800 */
[----:B------:R-:W-:Y:S04]  /*1abd0*/  STL [R1+0x768], R232 ;  /* 0x000768e801007387 */ /* 0x000fe80000100800 */
[----:B------:R0:W-:Y:S01]  /*1abe0*/  STL [R1+0x734], R252 ;  /* 0x000734fc01007387 */ /* 0x0001e20000100800 */
[----:B------:R-:W-:-:S03]  /*1abf0*/  IADD3 R235, P5, R235, UR6, RZ ;  /* 0x00000006ebeb7c10 */ /* 0x000fc6000ffbe0ff */
[----:B------:R-:W-:Y:S01]  /*1ac00*/  STL [R1+0x760], R237 ;  /* 0x000760ed01007387 */ /* 0x000fe20000100800 */
[----:B------:R-:W-:Y:S02]  /*1ac10*/  IADD3.X R238, R238, UR5, RZ, P6, !PT ;  /* 0x00000005eeee7c10 */ /* 0x000fe4000b7fe4ff */
[----:B------:R-:W-:Y:S01]  /*1ac20*/  IADD3 R236, P6, R236, UR6, RZ ;  /* 0x00000006ecec7c10 */ /* 0x000fe2000ffde0ff */
[----:B0-----:R-:W4:Y:S04]  /*1ac30*/  LDL.LU R252, [R1+0x718] ;  /* 0x0007180001fc7983 */ /* 0x001f280000300800 */
[----:B------:R0:W-:Y:S01]  /*1ac40*/  STL [R1+0x758], R244 ;  /* 0x000758f401007387 */ /* 0x0001e20000100800 */
[----:B------:R-:W-:Y:S02]  /*1ac50*/  IADD3.X R245, R245, UR5, RZ, P1, !PT ;  /* 0x00000005f5f57c10 */ /* 0x000fe40008ffe4ff */
[----:B------:R-:W-:-:S02]  /*1ac60*/  IADD3 R241, P1, R241, UR6, RZ ;  /* 0x00000006f1f17c10 */ /* 0x000fc4000ff3e0ff */
[----:B------:R-:W-:Y:S01]  /*1ac70*/  IADD3.X R247, R247, UR5, RZ, P2, !PT ;  /* 0x00000005f7f77c10 */ /* 0x000fe200097fe4ff */
[----:B0-----:R-:W4:Y:S04]  /*1ac80*/  LDL.LU R244, [R1+0x6ec] ;  /* 0x0006ec0001f47983 */ /* 0x001f280000300800 */
[----:B------:R-:W-:Y:S04]  /*1ac90*/  STL [R1+0x72c], R235 ;  /* 0x00072ceb01007387 */ /* 0x000fe80000100800 */
[----:B------:R-:W-:Y:S04]  /*1aca0*/  STL [R1+0x750], R238 ;  /* 0x000750ee01007387 */ /* 0x000fe80000100800 */
[----:B------:R-:W-:Y:S04]  /*1acb0*/  STL [R1+0x724], R236 ;  /* 0x000724ec01007387 */ /* 0x000fe80000100800 */
[----:B------:R0:W-:Y:S04]  /*1acc0*/  STL [R1+0x740], R247 ;  /* 0x000740f701007387 */ /* 0x0001e80000100800 */
[----:B------:R-:W-:Y:S01]  /*1acd0*/  STL [R1+0x748], R245 ;  /* 0x000748f501007387 */ /* 0x000fe20000100800 */
[----:B------:R-:W-:-:S02]  /*1ace0*/  IADD3 R246, P2, R246, UR6, RZ ;  /* 0x00000006f6f67c10 */ /* 0x000fc4000ff5e0ff */
[----:B------:R-:W-:Y:S01]  /*1acf0*/  IADD3.X R250, R250, UR5, RZ, P3, !PT ;  /* 0x00000005fafa7c10 */ /* 0x000fe20009ffe4ff */
[----:B0-----:R-:W4:Y:S04]  /*1ad00*/  LDL.LU R247, [R1+0x710] ;  /* 0x0007100001f77983 */ /* 0x001f280000300800 */
[----:B------:R-:W-:Y:S04]  /*1ad10*/  STL [R1+0x71c], R241 ;  /* 0x00071cf101007387 */ /* 0x000fe80000100800 */
[----:B------:R0:W-:Y:S01]  /*1ad20*/  STL [R1+0x738], R250 ;  /* 0x000738fa01007387 */ /* 0x0001e20000100800 */
[----:B------:R-:W-:-:S03]  /*1ad30*/  IADD3 R248, P3, R248, UR6, RZ ;  /* 0x00000006f8f87c10 */ /* 0x000fc6000ff7e0ff */
[----:B0-----:R-:W4:Y:S04]  /*1ad40*/  LDL.LU R250, [R1+0x6e4] ;  /* 0x0006e40001fa7983 */ /* 0x001f280000300800 */
[----:B------:R-:W-:Y:S04]  /*1ad50*/  STL [R1+0x714], R246 ;  /* 0x000714f601007387 */ /* 0x000fe80000100800 */
[----:B------:R0:W-:Y:S04]  /*1ad60*/  STL [R1+0x70c], R248 ;  /* 0x00070cf801007387 */ /* 0x0001e80000100800 */
[----:B0-----:R-:W4:Y:S01]  /*1ad70*/  LDL.LU R248, [R1+0x708] ;  /* 0x0007080001f87983 */ /* 0x001f220000300800 */
[----:B------:R-:W-:-:S02]  /*1ad80*/  IADD3.X R251, R251, UR5, RZ, P4, !PT ;  /* 0x00000005fbfb7c10 */ /* 0x000fc4000a7fe4ff */
[----:B------:R-:W-:Y:S02]  /*1ad90*/  IADD3.X R249, R249, UR5, RZ, P5, !PT ;  /* 0x00000005f9f97c10 */ /* 0x000fe4000affe4ff */
[----:B------:R-:W-:Y:S01]  /*1ada0*/  IADD3 R242, P4, R242, UR6, RZ ;  /* 0x00000006f2f27c10 */ /* 0x000fe2000ff9e0ff */
[----:B------:R0:W-:Y:S04]  /*1adb0*/  STL [R1+0x730], R251 ;  /* 0x000730fb01007387 */ /* 0x0001e80000100800 */
[----:B0-----:R-:W4:Y:S01]  /*1adc0*/  LDL.LU R251, [R1+0x6dc] ;  /* 0x0006dc0001fb7983 */ /* 0x001f220000300800 */
[----:B--2---:R-:W-:-:S05]  /*1add0*/  IADD3 R239, P5, R239, UR6, RZ ;  /* 0x00000006efef7c10 */ /* 0x004fca000ffbe0ff */
[----:B------:R0:W-:Y:S04]  /*1ade0*/  STL [R1+0x6fc], R239 ;  /* 0x0006fcef01007387 */ /* 0x0001e80000100800 */
[----:B------:R-:W-:Y:S01]  /*1adf0*/  STL [R1+0x704], R242 ;  /* 0x000704f201007387 */ /* 0x000fe20000100800 */
[----:B---3--:R-:W-:-:S03]  /*1ae00*/  IADD3.X R240, R240, UR5, RZ, P6, !PT ;  /* 0x00000005f0f07c10 */ /* 0x008fc6000b7fe4ff */
[----:B0-----:R-:W2:Y:S04]  /*1ae10*/  LDL.LU R239, [R1+0x700] ;  /* 0x0007000001ef7983 */ /* 0x001ea80000300800 */
[----:B------:R-:W-:Y:S04]  /*1ae20*/  STL [R1+0x728], R249 ;  /* 0x000728f901007387 */ /* 0x000fe80000100800 */
[----:B------:R-:W3:Y:S04]  /*1ae30*/  LDL.LU R228, [R1+0x6d4] ;  /* 0x0006d40001e47983 */ /* 0x000ee80000300800 */
[----:B------:R-:W3:Y:S04]  /*1ae40*/  LDL.LU R233, [R1+0x6f8] ;  /* 0x0006f80001e97983 */ /* 0x000ee80000300800 */
[----:B------:R-:W3:Y:S04]  /*1ae50*/  LDL.LU R231, [R1+0x6cc] ;  /* 0x0006cc0001e77983 */ /* 0x000ee80000300800 */
[----:B------:R0:W-:Y:S04]  /*1ae60*/  STL [R1+0x720], R240 ;  /* 0x000720f001007387 */ /* 0x0001e80000100800 */
[----:B------:R-:W3:Y:S04]  /*1ae70*/  LDL.LU R234, [R1+0x6f0] ;  /* 0x0006f00001ea7983 */ /* 0x000ee80000300800 */
[----:B------:R-:W3:Y:S04]  /*1ae80*/  LDL.LU R232, [R1+0x6c4] ;  /* 0x0006c40001e87983 */ /* 0x000ee80000300800 */
[----:B0-----:R-:W3:Y:S04]  /*1ae90*/  LDL.LU R240, [R1+0x6e8] ;  /* 0x0006e80001f07983 */ /* 0x001ee80000300800 */
[----:B------:R-:W3:Y:S04]  /*1aea0*/  LDL.LU R237, [R1+0x6bc] ;  /* 0x0006bc0001ed7983 */ /* 0x000ee80000300800 */
[----:B------:R-:W3:Y:S01]  /*1aeb0*/  LDL.LU R249, [R1+0x6e0] ;  /* 0x0006e00001f97983 */ /* 0x000ee20000300800 */
[----:B----4-:R-:W-:-:S05]  /*1aec0*/  IADD3 R243, P6, R243, UR6, RZ ;  /* 0x00000006f3f37c10 */ /* 0x010fca000ffde0ff */
        /* <DEDUP_REMOVED lines=14> */
[----:B------:R0:W-:Y:S01]  /*1afb0*/  STL [R1+0x710], R247 ;  /* 0x000710f701007387 */ /* 0x0001e20000100800 */
[----:B------:R-:W-:-:S03]  /*1afc0*/  IADD3 R250, P2, R250, UR6, RZ ;  /* 0x00000006fafa7c10 */ /* 0x000fc6000ff5e0ff */
[----:B0-----:R-:W4:Y:S04]  /*1afd0*/  LDL.LU R247, [R1+0x694] ;  /* 0x0006940001f77983 */ /* 0x001f280000300800 */
[----:B------:R0:W-:Y:S01]  /*1afe0*/  STL [R1+0x6e4], R250 ;  /* 0x0006e4fa01007387 */ /* 0x0001e20000100800 */
[----:B------:R-:W-:-:S03]  /*1aff0*/  IADD3.X R248, R248, UR5, RZ, P3, !PT ;  /* 0x00000005f8f87c10 */ /* 0x000fc60009ffe4ff */
[----:B0-----:R-:W4:Y:S04]  /*1b000*/  LDL.LU R250, [R1+0x6b8] ;  /* 0x0006b80001fa7983 */ /* 0x001f280000300800 */
[----:B------:R0:W-:Y:S04]  /*1b010*/  STL [R1+0x708], R248 ;  /* 0x000708f801007387 */ /* 0x0001e80000100800 */
[----:B0-----:R-:W4:Y:S04]  /*1b020*/  LDL.LU R248, [R1+0x68c] ;  /* 0x00068c0001f87983 */ /* 0x001f280000300800 */
[----:B------:R-:W4:Y:S04]  /*1b030*/  LDL.LU R242, [R1+0x6b0] ;  /* 0x0006b00001f27983 */ /* 0x000f280000300800 */
[----:B------:R-:W4:Y:S01]  /*1b040*/  LDL.LU R252, [R1+0x684] ;  /* 0x0006840001fc7983 */ /* 0x000f220000300800 */
[----:B------:R-:W-:-:S05]  /*1b050*/  IADD3 R251, P3, R251, UR6, RZ ;  /* 0x00000006fbfb7c10 */ /* 0x000fca000ff7e0ff */
[----:B------:R0:W-:Y:S04]  /*1b060*/  STL [R1+0x6dc], R251 ;  /* 0x0006dcfb01007387 */ /* 0x0001e80000100800 */
[----:B0-----:R-:W4:Y:S01]  /*1b070*/  LDL.LU R251, [R1+0x6a8] ;  /* 0x0006a80001fb7983 */ /* 0x001f220000300800 */
[----:B--2---:R-:W-:Y:S02]  /*1b080*/  IADD3.X R239, R239, UR5, RZ, P4, !PT ;  /* 0x00000005efef7c10 */ /* 0x004fe4000a7fe4ff */
[----:B---3--:R-:W-:Y:S02]  /*1b090*/  IADD3 R228, P4, R228, UR6, RZ ;  /* 0x00000006e4e47c10 */ /* 0x008fe4000ff9e0ff */
[----:B------:R-:W-:Y:S01]  /*1b0a0*/  IADD3.X R233, R233, UR5, RZ, P5, !PT ;  /* 0x00000005e9e97c10 */ /* 0x000fe2000affe4ff */
[----:B------:R0:W-:Y:S01]  /*1b0b0*/  STL [R1+0x700], R239 ;  /* 0x000700ef01007387 */ /* 0x0001e20000100800 */
[----:B------:R-:W-:-:S02]  /*1b0c0*/  IADD3 R231, P5, R231, UR6, RZ ;  /* 0x00000006e7e77c10 */ /* 0x000fc4000ffbe0ff */
[----:B------:R-:W-:Y:S01]  /*1b0d0*/  IADD3.X R234, R234, UR5, RZ, P6, !PT ;  /* 0x00000005eaea7c10 */ /* 0x000fe2000b7fe4ff */
[----:B0-----:R-:W2:Y:S01]  /*1b0e0*/  LDL.LU R239, [R1+0x67c] ;  /* 0x00067c0001ef7983 */ /* 0x001ea20000300800 */
[----:B------:R-:W-:-:S03]  /*1b0f0*/  IADD3.X R240, R240, UR5, RZ, P1, !PT ;  /* 0x00000005f0f07c10 */ /* 0x000fc60008ffe4ff */
[----:B------:R-:W-:Y:S04]  /*1b100*/  STL [R1+0x6d4], R228 ;  /* 0x0006d4e401007387 */ /* 0x000fe80000100800 */
[----:B------:R-:W-:Y:S04]  /*1b110*/  STL [R1+0x6f8], R233 ;  /* 0x0006f8e901007387 */ /* 0x000fe80000100800 */
[----:B------:R-:W-:Y:S04]  /*1b120*/  STL [R1+0x6cc], R231 ;  /* 0x0006cce701007387 */ /* 0x000fe80000100800 */
[----:B------:R0:W-:Y:S04]  /*1b130*/  STL [R1+0x6e8], R240 ;  /* 0x0006e8f001007387 */ /* 0x0001e80000100800 */
[----:B------:R-:W-:Y:S04]  /*1b140*/  STL [R1+0x6f0], R234 ;  /* 0x0006f0ea01007387 */ /* 0x000fe80000100800 */
[----:B0-----:R-:W3:Y:S01]  /*1b150*/  LDL.LU R240, [R1+0x6a0] ;  /* 0x0006a00001f07983 */ /* 0x001ee20000300800 */
[----:B------:R-:W-:-:S02]  /*1b160*/  IADD3 R232, P6, R232, UR6, RZ ;  /* 0x00000006e8e87c10 */ /* 0x000fc4000ffde0ff */
[----:B------:R-:W-:Y:S02]  /*1b170*/  IADD3.X R249, R249, UR5, RZ, P2, !PT ;  /* 0x00000005f9f97c10 */ /* 0x000fe400097fe4ff */
[----:B------:R-:W-:Y:S01]  /*1b180*/  IADD3 R237, P1, R237, UR6, RZ ;  /* 0x00000006eded7c10 */ /* 0x000fe2000ff3e0ff */
[----:B------:R-:W-:Y:S04]  /*1b190*/  STL [R1+0x6c4], R232 ;  /* 0x0006c4e801007387 */ /* 0x000fe80000100800 */
[----:B------:R0:W-:Y:S04]  /*1b1a0*/  STL [R1+0x6e0], R249 ;  /* 0x0006e0f901007387 */ /* 0x0001e80000100800 */
[----:B------:R-:W-:Y:S04]  /*1b1b0*/  STL [R1+0x6bc], R237 ;  /* 0x0006bced01007387 */ /* 0x000fe80000100800 */
[----:B0-----:R-:W3:Y:S01]  /*1b1c0*/  LDL.LU R249, [R1+0x674] ;  /* 0x0006740001f97983 */ /* 0x001ee20000300800 */
[----:B----4-:R-:W-:-:S02]  /*1b1d0*/  IADD3 R243, P2, R243, UR6, RZ ;  /* 0x00000006f3f37c10 */ /* 0x010fc4000ff5e0ff */
[----:B------:R-:W-:Y:S02]  /*1b1e0*/  IADD3.X R235, R235, UR5, RZ, P3, !PT ;  /* 0x00000005ebeb7c10 */ /* 0x000fe40009ffe4ff */
[----:B------:R-:W-:Y:S02]  /*1b1f0*/  IADD3 R238, P3, R238, UR6, RZ ;  /* 0x00000006eeee7c10 */ /* 0x000fe4000ff7e0ff */
[----:B------:R-:W-:Y:S01]  /*1b200*/  IADD3.X R236, R236, UR5, RZ, P4, !PT ;  /* 0x00000005ecec7c10 */ /* 0x000fe2000a7fe4ff */
[----:B------:R0:W-:Y:S04]  /*1b210*/  STL [R1+0x6b4], R243 ;  /* 0x0006b4f301007387 */ /* 0x0001e80000100800 */
[----:B0-----:R-:W4:Y:S01]  /*1b220*/  LDL.LU R243, [R1+0x698] ;  /* 0x0006980001f37983 */ /* 0x001f220000300800 */
[----:B------:R-:W-:-:S02]  /*1b230*/  IADD3.X R241, R241, UR5, RZ, P5, !PT ;  /* 0x00000005f1f17c10 */ /* 0x000fc4000affe4ff */
[----:B------:R-:W-:Y:S01]  /*1b240*/  IADD3 R245, P4, R245, UR6, RZ ;  /* 0x00000006f5f57c10 */ /* 0x000fe2000ff9e0ff */
[----:B------:R-:W-:Y:S04]  /*1b250*/  STL [R1+0x6d8], R235 ;  /* 0x0006d8eb01007387 */ /* 0x000fe80000100800 */
[----:B------:R-:W-:Y:S04]  /*1b260*/  STL [R1+0x6ac], R238 ;  /* 0x0006acee01007387 */ /* 0x000fe80000100800 */
[----:B------:R-:W-:Y:S01]  /*1b270*/  STL [R1+0x6d0], R236 ;  /* 0x0006d0ec01007387 */ /* 0x000fe20000100800 */
[----:B------:R-:W-:-:S02]  /*1b280*/  IADD3 R244, P5, R244, UR6, RZ ;  /* 0x00000006f4f47c10 */ /* 0x000fc4000ffbe0ff */
[----:B------:R-:W-:-:S03]  /*1b290*/  IADD3.X R246, R246, UR5, RZ, P6, !PT ;  /* 0x00000005f6f67c10 */ /* 0x000fc6000b7fe4ff */
[----:B------:R0:W-:Y:S04]  /*1b2a0*/  STL [R1+0x69c], R244 ;  /* 0x00069cf401007387 */ /* 0x0001e80000100800 */
[----:B------:R-:W-:Y:S01]  /*1b2b0*/  STL [R1+0x6a4], R245 ;  /* 0x0006a4f501007387 */ /* 0x000fe20000100800 */
[----:B------:R-:W-:-:S03]  /*1b2c0*/  IADD3 R247, P6, R247, UR6, RZ ;  /* 0x00000006f7f77c10 */ /* 0x000fc6000ffde0ff */
[----:B0-----:R-:W4:Y:S04]  /*1b2d0*/  LDL.LU R244, [R1+0x66c] ;  /* 0x00066c0001f47983 */ /* 0x001f280000300800 */
[----:B------:R-:W-:Y:S04]  /*1b2e0*/  STL [R1+0x6c8], R241 ;  /* 0x0006c8f101007387 */ /* 0x000fe80000100800 */
[----:B------:R0:W-:Y:S01]  /*1b2f0*/  STL [R1+0x694], R247 ;  /* 0x000694f701007387 */ /* 0x0001e20000100800 */
[----:B------:R-:W-:-:S03]  /*1b300*/  IADD3.X R250, R250, UR5, RZ, P1, !PT ;  /* 0x00000005fafa7c10 */ /* 0x000fc60008ffe4ff */
[----:B0-----:R-:W4:Y:S04]  /*1b310*/  LDL.LU R247, [R1+0x690] ;  /* 0x0006900001f77983 */ /* 0x001f280000300800 */
[----:B------:R-:W-:Y:S04]  /*1b320*/  STL [R1+0x6c0], R246 ;  /* 0x0006c0f601007387 */ /* 0x000fe80000100800 */
[----:B------:R0:W-:Y:S01]  /*1b330*/  STL [R1+0x6b8], R250 ;  /* 0x0006b8fa01007387 */ /* 0x0001e20000100800 */
[----:B------:R-:W-:-:S03]  /*1b340*/  IADD3 R248, P1, R248, UR6, RZ ;  /* 0x00000006f8f87c10 */ /* 0x000fc6000ff3e0ff */
[----:B0-----:R-:W4:Y:S04]  /*1b350*/  LDL.LU R250, [R1+0x664] ;  /* 0x0006640001fa7983 */ /* 0x001f280000300800 */
[----:B------:R0:W-:Y:S01]  /*1b360*/  STL [R1+0x68c], R248 ;  /* 0x00068cf801007387 */ /* 0x0001e20000100800 */
[----:B------:R-:W-:Y:S02]  /*1b370*/  IADD3.X R242, R242, UR5, RZ, P2, !PT ;  /* 0x00000005f2f27c10 */ /* 0x000fe400097fe4ff */
[----:B------:R-:W-:Y:S01]  /*1b380*/  IADD3 R252, P2, R252, UR6, RZ ;  /* 0x00000006fcfc7c10 */ /* 0x000fe2000ff5e0ff */
[----:B0-----:R-:W4:Y:S01]  /*1b390*/  LDL.LU R248, [R1+0x688] ;  /* 0x0006880001f87983 */ /* 0x001f220000300800 */
[----:B------:R-:W-:-:S05]  /*1b3a0*/  IADD3.X R251, R251, UR5, RZ, P3, !PT ;  /* 0x00000005fbfb7c10 */ /* 0x000fca0009ffe4ff */
[----:B------:R0:W-:Y:S04]  /*1b3b0*/  STL [R1+0x6a8], R251 ;  /* 0x0006a8fb01007387 */ /* 0x0001e80000100800 */
[----:B------:R-:W-:Y:S04]  /*1b3c0*/  STL [R1+0x6b0], R242 ;  /* 0x0006b0f201007387 */ /* 0x000fe80000100800 */
[----:B0-----:R-:W4:Y:S04]  /*1b3d0*/  LDL.LU R251, [R1+0x65c] ;  /* 0x00065c0001fb7983 */ /* 0x001f280000300800 */
[----:B------:R-:W-:Y:S04]  /*1b3e0*/  STL [R1+0x684], R252 ;  /* 0x000684fc01007387 */ /* 0x000fe80000100800 */
[----:B------:R-:W4:Y:S04]  /*1b3f0*/  LDL.LU R228, [R1+0x680] ;  /* 0x0006800001e47983 */ /* 0x000f280000300800 */
[----:B------:R-:W4:Y:S04]  /*1b400*/  LDL.LU R233, [R1+0x654] ;  /* 0x0006540001e97983 */ /* 0x000f280000300800 */
[----:B------:R-:W4:Y:S01]  /*1b410*/  LDL.LU R231, [R1+0x678] ;  /* 0x0006780001e77983 */ /* 0x000f220000300800 */
[----:B--2---:R-:W-:-:S05]  /*1b420*/  IADD3 R239, P3, R239, UR6, RZ ;  /* 0x00000006efef7c10 */ /* 0x004fca000ff7e0ff */
[----:B------:R0:W-:Y:S04]  /*1b430*/  STL [R1+0x67c], R239 ;  /* 0x00067cef01007387 */ /* 0x0001e80000100800 */
[----:B------:R-:W2:Y:S04]  /*1b440*/  LDL.LU R234, [R1+0x64c] ;  /* 0x00064c0001ea7983 */ /* 0x000ea80000300800 */
[----:B------:R-:W2:Y:S04]  /*1b450*/  LDL.LU R232, [R1+0x670] ;  /* 0x0006700001e87983 */ /* 0x000ea80000300800 */
[----:B0-----:R-:W2:Y:S01]  /*1b460*/  LDL.LU R239, [R1+0x644] ;  /* 0x0006440001ef7983 */ /* 0x001ea20000300800 */
[----:B---3--:R-:W-:-:S03]  /*1b470*/  IADD3.X R240, R240, UR5, RZ, P4, !PT ;  /* 0x00000005f0f07c10 */ /* 0x008fc6000a7fe4ff */
[----:B------:R-:W3:Y:S04]  /*1b480*/  LDL.LU R237, [R1+0x668] ;  /* 0x0006680001ed7983 */ /* 0x000ee80000300800 */
[----:B------:R-:W3:Y:S04]  /*1b490*/  LDL.LU R252, [R1+0x63c] ;  /* 0x00063c0001fc7983 */ /* 0x000ee80000300800 */
[----:B------:R0:W-:Y:S04]  /*1b4a0*/  STL [R1+0x6a0], R240 ;  /* 0x0006a0f001007387 */ /* 0x0001e80000100800 */
[----:B0-----:R-:W3:Y:S01]  /*1b4b0*/  LDL.LU R240, [R1+0x660] ;  /* 0x0006600001f07983 */ /* 0x001ee20000300800 */
[----:B------:R-:W-:-:S03]  /*1b4c0*/  IADD3 R249, P4, R249, UR6, RZ ;  /* 0x00000006f9f97c10 */ /* 0x000fc6000ff9e0ff */
[----:B------:R-:W3:Y:S04]  /*1b4d0*/  LDL.LU R235, [R1+0x634] ;  /* 0x0006340001eb7983 */ /* 0x000ee80000300800 */
[----:B------:R-:W3:Y:S04]  /*1b4e0*/  LDL.LU R238, [R1+0x658] ;  /* 0x0006580001ee7983 */ /* 0x000ee80000300800 */
[----:B------:R-:W-:Y:S04]  /*1b4f0*/  STL [R1+0x674], R249 ;  /* 0x000674f901007387 */ /* 0x000fe80000100800 */
[----:B------:R-:W3:Y:S01]  /*1b500*/  LDL.LU R236, [R1+0x62c] ;  /* 0x00062c0001ec7983 */ /* 0x000ee20000300800 */
[----:B----4-:R-:W-:-:S05]  /*1b510*/  IADD3.X R243, R243, UR5, RZ, P5, !PT ;  /* 0x00000005f3f37c10 */ /* 0x010fca000affe4ff */
[----:B------:R0:W-:Y:S04]  /*1b520*/  STL [R1+0x698], R243 ;  /* 0x000698f301007387 */ /* 0x0001e80000100800 */
[----:B------:R-:W4:Y:S04]  /*1b530*/  LDL.LU R245, [R1+0x650] ;  /* 0x0006500001f57983 */ /* 0x000f280000300800 */
[----:B------:R-:W4:Y:S04]  /*1b540*/  LDL.LU R241, [R1+0x624] ;  /* 0x0006240001f17983 */ /* 0x000f280000300800 */
[----:B0-----:R-:W4:Y:S04]  /*1b550*/  LDL.LU R243, [R1+0x648] ;  /* 0x0006480001f37983 */ /* 0x001f280000300800 */
[----:B------:R-:W4:Y:S01]  /*1b560*/  LDL.LU R246, [R1+0x61c] ;  /* 0x00061c0001f67983 */ /* 0x000f220000300800 */
[----:B------:R-:W-:-:S05]  /*1b570*/  IADD3 R244, P5, R244, UR6, RZ ;  /* 0x00000006f4f47c10 */ /* 0x000fca000ffbe0ff */
[----:B------:R0:W-:Y:S01]  /*1b580*/  STL [R1+0x66c], R244 ;  /* 0x00066cf401007387 */ /* 0x0001e20000100800 */
[----:B------:R-:W-:-:S03]  /*1b590*/  IADD3.X R247, R247, UR5, RZ, P6, !PT ;  /* 0x00000005f7f77c10 */ /* 0x000fc6000b7fe4ff */
[----:B0-----:R-:W4:Y:S04]  /*1b5a0*/  LDL.LU R244, [R1+0x640] ;  /* 0x0006400001f47983 */ /* 0x001f280000300800 */
[----:B------:R0:W-:Y:S01]  /*1b5b0*/  STL [R1+0x690], R247 ;  /* 0x000690f701007387 */ /* 0x0001e20000100800 */
[----:B------:R-:W-:-:S03]  /*1b5c0*/  IADD3 R250, P6, R250, UR6, RZ ;  /* 0x00000006fafa7c10 */ /* 0x000fc6000ffde0ff */
[----:B0-----:R-:W4:Y:S04]  /*1b5d0*/  LDL.LU R247, [R1+0xc28] ;  /* 0x000c280001f77983 */ /* 0x001f280000300800 */
[----:B------:R0:W-:Y:S01]  /*1b5e0*/  STL [R1+0x664], R250 ;  /* 0x000664fa01007387 */ /* 0x0001e20000100800 */
[----:B------:R-:W-:-:S03]  /*1b5f0*/  IADD3.X R248, R248, UR5, RZ, P1, !PT ;  /* 0x00000005f8f87c10 */ /* 0x000fc60008ffe4ff */
[----:B0-----:R-:W4:Y:S04]  /*1b600*/  LDL.LU R250, [R1+0x638] ;  /* 0x0006380001fa7983 */ /* 0x001f280000300800 */
[----:B------:R-:W4:Y:S04]  /*1b610*/  LDL.LU R242, [R1+0xc24] ;  /* 0x000c240001f27983 */ /* 0x000f280000300800 */
[----:B------:R-:W4:Y:S04]  /*1b620*/  LDL.LU R249, [R1+0x630] ;  /* 0x0006300001f97983 */ /* 0x000f280000300800 */
[----:B------:R0:W-:Y:S04]  /*1b630*/  STL [R1+0x688], R248 ;  /* 0x000688f801007387 */ /* 0x0001e80000100800 */
[----:B0-----:R-:W4:Y:S01]  /*1b640*/  LDL.LU R248, [R1+0xc20] ;  /* 0x000c200001f87983 */ /* 0x001f220000300800 */
[----:B------:R-:W-:-:S02]  /*1b650*/  IADD3 R251, P1, R251, UR6, RZ ;  /* 0x00000006fbfb7c10 */ /* 0x000fc4000ff3e0ff */
[----:B------:R-:W-:Y:S02]  /*1b660*/  IADD3.X R228, R228, UR5, RZ, P2, !PT ;  /* 0x00000005e4e47c10 */ /* 0x000fe400097fe4ff */
[----:B------:R-:W-:Y:S01]  /*1b670*/  IADD3 R233, P2, R233, UR6, RZ ;  /* 0x00000006e9e97c10 */ /* 0x000fe2000ff5e0ff */
[----:B------:R0:W-:Y:S01]  /*1b680*/  STL [R1+0x65c], R251 ;  /* 0x00065cfb01007387 */ /* 0x0001e20000100800 */
[----:B------:R-:W-:-:S03]  /*1b690*/  IADD3.X R231, R231, UR5, RZ, P3, !PT ;  /* 0x00000005e7e77c10 */ /* 0x000fc60009ffe4ff */
[----:B0-----:R-:W4:Y:S04]  /*1b6a0*/  LDL.LU R251, [R1+0x628] ;  /* 0x0006280001fb7983 */ /* 0x001f280000300800 */
[----:B------:R-:W-:Y:S04]  /*1b6b0*/  STL [R1+0x680], R228 ;  /* 0x000680e401007387 */ /* 0x000fe80000100800 */
[----:B------:R-:W-:Y:S04]  /*1b6c0*/  STL [R1+0x654], R233 ;  /* 0x000654e901007387 */ /* 0x000fe80000100800 */
[----:B------:R-:W-:Y:S01]  /*1b6d0*/  STL [R1+0x678], R231 ;  /* 0x000678e701007387 */ /* 0x000fe20000100800 */
[----:B--2---:R-:W-:-:S02]  /*1b6e0*/  IADD3.X R232, R232, UR5, RZ, P4, !PT ;  /* 0x00000005e8e87c10 */ /* 0x004fc4000a7fe4ff */
[----:B------:R-:W-:Y:S02]  /*1b6f0*/  IADD3 R234, P3, R234, UR6, RZ ;  /* 0x00000006eaea7c10 */ /* 0x000fe4000ff7e0ff */
[----:B------:R-:W-:Y:S02]  /*1b700*/  IADD3 R239, P4, R239, UR6, RZ ;  /* 0x00000006efef7c10 */ /* 0x000fe4000ff9e0ff */
[----:B---3--:R-:W-:Y:S02]  /*1b710*/  IADD3.X R237, R237, UR5, RZ, P5, !PT ;  /* 0x00000005eded7c10 */ /* 0x008fe4000affe4ff */
[----:B------:R-:W-:Y:S01]  /*1b720*/  IADD3 R252, P5, R252, UR6, RZ ;  /* 0x00000006fcfc7c10 */ /* 0x000fe2000ffbe0ff */
[----:B------:R0:W-:Y:S04]  /*1b730*/  STL [R1+0x644], R239 ;  /* 0x000644ef01007387 */ /* 0x0001e80000100800 */
[----:B------:R-:W-:Y:S04]  /*1b740*/  STL [R1+0x64c], R234 ;  /* 0x00064cea01007387 */ /* 0x000fe80000100800 */
[----:B0-----:R-:W2:Y:S01]  /*1b750*/  LDL.LU R239, [R1+0xc18] ;  /* 0x000c180001ef7983 */ /* 0x001ea20000300800 */
[----:B------:R-:W-:-:S03]  /*1b760*/  IADD3.X R240, R240, UR5, RZ, P6, !PT ;  /* 0x00000005f0f07c10 */ /* 0x000fc6000b7fe4ff */
[----:B------:R-:W-:Y:S04]  /*1b770*/  STL [R1+0x670], R232 ;  /* 0x000670e801007387 */ /* 0x000fe80000100800 */
[----:B------:R0:W-:Y:S04]  /*1b780*/  STL [R1+0x63c], R252 ;  /* 0x00063cfc01007387 */ /* 0x0001e80000100800 */
[----:B------:R-:W-:Y:S04]  /*1b790*/  STL [R1+0x668], R237 ;  /* 0x000668ed01007387 */ /* 0x000fe80000100800 */
[----:B0-----:R-:W3:Y:S04]  /*1b7a0*/  LDL.LU R252, [R1+0x620] ;  /* 0x0006200001fc7983 */ /* 0x001ee80000300800 */
[----:B------:R0:W-:Y:S04]  /*1b7b0*/  STL [R1+0x660], R240 ;  /* 0x000660f001007387 */ /* 0x0001e80000100800 */
[----:B0-----:R-:W3:Y:S01]  /*1b7c0*/  LDL.LU R240, [R1+0xc10] ;  /* 0x000c100001f07983 */ /* 0x001ee20000300800 */
[----:B------:R-:W-:-:S02]  /*1b7d0*/  IADD3 R235, P6, R235, UR6, RZ ;  /* 0x00000006ebeb7c10 */ /* 0x000fc4000ffde0ff */
[----:B------:R-:W-:Y:S02]  /*1b7e0*/  IADD3.X R238, R238, UR5, RZ, P1, !PT ;  /* 0x00000005eeee7c10 */ /* 0x000fe40008ffe4ff */
[----:B------:R-:W-:Y:S01]  /*1b7f0*/  IADD3 R236, P1, R236, UR6, RZ ;  /* 0x00000006ecec7c10 */ /* 0x000fe2000ff3e0ff */
[----:B------:R-:W-:Y:S04]  /*1b800*/  STL [R1+0x634], R235 ;  /* 0x000634eb01007387 */ /* 0x000fe80000100800 */
[----:B------:R-:W-:Y:S04]  /*1b810*/  STL [R1+0x658], R238 ;  /* 0x000658ee01007387 */ /* 0x000fe80000100800 */
[----:B------:R-:W-:Y:S01]  /*1b820*/  STL [R1+0x62c], R236 ;  /* 0x00062cec01007387 */ /* 0x000fe20000100800 */
[----:B----4-:R-:W-:-:S02]  /*1b830*/  IADD3.X R245, R245, UR5, RZ, P2, !PT ;  /* 0x00000005f5f57c10 */ /* 0x010fc400097fe4ff */
[----:B------:R-:W-:Y:S02]  /*1b840*/  IADD3 R241, P2, R241, UR6, RZ ;  /* 0x00000006f1f17c10 */ /* 0x000fe4000ff5e0ff */
[----:B------:R-:W-:Y:S02]  /*1b850*/  IADD3.X R243, R243, UR5, RZ, P3, !PT ;  /* 0x00000005f3f37c10 */ /* 0x000fe40009ffe4ff */
[----:B------:R-:W-:-:S03]  /*1b860*/  IADD3 R246, P3, R246, UR6, RZ ;  /* 0x00000006f6f67c10 */ /* 0x000fc6000ff7e0ff */
[----:B------:R0:W-:Y:S04]  /*1b870*/  STL [R1+0x648], R243 ;  /* 0x000648f301007387 */ /* 0x0001e80000100800 */
[----:B------:R-:W-:Y:S04]  /*1b880*/  STL [R1+0x650], R245 ;  /* 0x000650f501007387 */ /* 0x000fe80000100800 */
[----:B0-----:R-:W4:Y:S04]  /*1b890*/  LDL.LU R243, [R1+0x618] ;  /* 0x0006180001f37983 */ /* 0x001f280000300800 */
[----:B------:R-:W-:Y:S01]  /*1b8a0*/  STL [R1+0x624], R241 ;  /* 0x000624f101007387 */ /* 0x000fe20000100800 */
[----:B------:R-:W-:-:S05]  /*1b8b0*/  IADD3.X R244, R244, UR5, RZ, P4, !PT ;  /* 0x00000005f4f47c10 */ /* 0x000fca000a7fe4ff */
[----:B------:R0:W-:Y:S01]  /*1b8c0*/  STL [R1+0x640], R244 ;  /* 0x000640f401007387 */ /* 0x0001e20000100800 */
[----:B------:R-:W-:-:S03]  /*1b8d0*/  IADD3 R247, P4, R247, UR6, RZ ;  /* 0x00000006f7f77c10 */ /* 0x000fc6000ff9e0ff */
[----:B0-----:R-:W4:Y:S04]  /*1b8e0*/  LDL.LU R244, [R1+0xc08] ;  /* 0x000c080001f47983 */ /* 0x001f280000300800 */
[----:B------:R-:W-:Y:S04]  /*1b8f0*/  STL [R1+0x61c], R246 ;  /* 0x00061cf601007387 */ /* 0x000fe80000100800 */
[----:B------:R0:W-:Y:S01]  /*1b900*/  STL [R1+0xc28], R247 ;  /* 0x000c28f701007387 */ /* 0x0001e20000100800 */
[----:B------:R-:W-:-:S03]  /*1b910*/  IADD3.X R250, R250, UR5, RZ, P5, !PT ;  /* 0x00000005fafa7c10 */ /* 0x000fc6000affe4ff */
[----:B0-----:R-:W4:Y:S01]  /*1b920*/  LDL.LU R247, [R1+0x614] ;  /* 0x0006140001f77983 */ /* 0x001f220000300800 */
[----:B------:R-:W-:Y:S02]  /*1b930*/  IADD3.X R249, R249, UR5, RZ, P6, !PT ;  /* 0x00000005f9f97c10 */ /* 0x000fe4000b7fe4ff */
[----:B------:R-:W-:Y:S01]  /*1b940*/  IADD3 R242, P5, R242, UR6, RZ ;  /* 0x00000006f2f27c10 */ /* 0x000fe2000ffbe0ff */
[----:B------:R0:W-:Y:S01]  /*1b950*/  STL [R1+0x638], R250 ;  /* 0x000638fa01007387 */ /* 0x0001e20000100800 */
[----:B------:R-:W-:-:S03]  /*1b960*/  IADD3 R248, P6, R248, UR6, RZ ;  /* 0x00000006f8f87c10 */ /* 0x000fc6000ffde0ff */
[----:B0-----:R-:W4:Y:S04]  /*1b970*/  LDL.LU R250, [R1+0xc00] ;  /* 0x000c000001fa7983 */ /* 0x001f280000300800 */
[----:B------:R0:W-:Y:S04]  /*1b980*/  STL [R1+0xc20], R248 ;  /* 0x000c20f801007387 */ /* 0x0001e80000100800 */
[----:B------:R-:W-:Y:S04]  /*1b990*/  STL [R1+0xc24], R242 ;  /* 0x000c24f201007387 */ /* 0x000fe80000100800 */
[----:B0-----:R-:W4:Y:S04]  /*1b9a0*/  LDL.LU R248, [R1+0x610] ;  /* 0x0006100001f87983 */ /* 0x001f280000300800 */
[----:B------:R-:W-:Y:S04]  /*1b9b0*/  STL [R1+0x630], R249 ;  /* 0x000630f901007387 */ /* 0x000fe80000100800 */
[----:B------:R-:W4:Y:S04]  /*1b9c0*/  LDL.LU R228, [R1+0xbf8] ;  /* 0x000bf80001e47983 */ /* 0x000f280000300800 */
[----:B------:R-:W4:Y:S04]  /*1b9d0*/  LDL.LU R233, [R1+0xc1c] ;  /* 0x000c1c0001e97983 */ /* 0x000f280000300800 */
[----:B------:R-:W4:Y:S01]  /*1b9e0*/  LDL.LU R231, [R1+0xbf0] ;  /* 0x000bf00001e77983 */ /* 0x000f220000300800 */
[----:B------:R-:W-:-:S05]  /*1b9f0*/  IADD3.X R251, R251, UR5, RZ, P1, !PT ;  /* 0x00000005fbfb7c10 */ /* 0x000fca0008ffe4ff */
[----:B------:R0:W-:Y:S04]  /*1ba00*/  STL [R1+0x628], R251 ;  /* 0x000628fb01007387 */ /* 0x0001e80000100800 */
[----:B------:R-:W4:Y:S04]  /*1ba10*/  LDL.LU R234, [R1+0xc14] ;  /* 0x000c140001ea7983 */ /* 0x000f280000300800 */
[----:B------:R-:W4:Y:S04]  /*1ba20*/  LDL.LU R232, [R1+0xbe8] ;  /* 0x000be80001e87983 */ /* 0x000f280000300800 */
[----:B0-----:R-:W4:Y:S04]  /*1ba30*/  LDL.LU R251, [R1+0xc0c] ;  /* 0x000c0c0001fb7983 */ /* 0x001f280000300800 */
[----:B------:R-:W4:Y:S04]  /*1ba40*/  LDL.LU R237, [R1+0xbe0] ;  /* 0x000be00001ed7983 */ /* 0x000f280000300800 */
[----:B------:R-:W4:Y:S01]  /*1ba50*/  LDL.LU R249, [R1+0xc04] ;  /* 0x000c040001f97983 */ /* 0x000f220000300800 */
[----:B--2---:R-:W-:-:S05]  /*1ba60*/  IADD3 R239, P1, R239, UR6, RZ ;  /* 0x00000006efef7c10 */ /* 0x004fca000ff3e0ff */
[----:B------:R0:W-:Y:S01]  /*1ba70*/  STL [R1+0xc18], R239 ;  /* 0x000c18ef01007387 */ /* 0x0001e20000100800 */
[----:B---3--:R-:W-:-:S03]  /*1ba80*/  IADD3.X R252, R252, UR5, RZ, P2, !PT ;  /* 0x00000005fcfc7c10 */ /* 0x008fc600097fe4ff */
[----:B0-----:R-:W2:Y:S04]  /*1ba90*/  LDL.LU R239, [R1+0xbd8] ;  /* 0x000bd80001ef7983 */ /* 0x001ea80000300800 */
[----:B------:R-:W3:Y:S04]  /*1baa0*/  LDL.LU R235, [R1+0xbfc] ;  /* 0x000bfc0001eb7983 */ /* 0x000ee80000300800 */
[----:B------:R-:W3:Y:S04]  /*1bab0*/  LDL.LU R238, [R1+0xbd0] ;  /* 0x000bd00001ee7983 */ /* 0x000ee80000300800 */
[----:B------:R-:W-:Y:S04]  /*1bac0*/  STL [R1+0x620], R252 ;  /* 0x000620fc01007387 */ /* 0x000fe80000100800 */
[----:B------:R-:W3:Y:S01]  /*1bad0*/  LDL.LU R236, [R1+0xbf4] ;  /* 0x000bf40001ec7983 */ /* 0x000ee20000300800 */
[----:B------:R-:W-:-:S05]  /*1bae0*/  IADD3 R240, P2, R240, UR6, RZ ;  /* 0x00000006f0f07c10 */ /* 0x000fca000ff5e0ff */
[----:B------:R0:W-:Y:S04]  /*1baf0*/  STL [R1+0xc10], R240 ;  /* 0x000c10f001007387 */ /* 0x0001e80000100800 */
[----:B------:R-:W3:Y:S04]  /*1bb00*/  LDL.LU R245, [R1+0xbc8] ;  /* 0x000bc80001f57983 */ /* 0x000ee80000300800 */
[----:B------:R-:W3:Y:S04]  /*1bb10*/  LDL.LU R241, [R1+0xbec] ;  /* 0x000bec0001f17983 */ /* 0x000ee80000300800 */
[----:B0-----:R-:W3:Y:S04]  /*1bb20*/  LDL.LU R240, [R1+0xbc0] ;  /* 0x000bc00001f07983 */ /* 0x001ee80000300800 */
[----:B------:R-:W3:Y:S01]  /*1bb30*/  LDL.LU R246, [R1+0xbe4] ;  /* 0x000be40001f67983 */ /* 0x000ee20000300800 */
[----:B----4-:R-:W-:-:S05]  /*1bb40*/  IADD3.X R243, R243, UR5, RZ, P3, !PT ;  /* 0x00000005f3f37c10 */ /* 0x010fca0009ffe4ff */
[----:B------:R0:W-:Y:S04]  /*1bb50*/  STL [R1+0x618], R243 ;  /* 0x000618f301007387 */ /* 0x0001e80000100800 */
[----:B0-----:R-:W4:Y:S01]  /*1bb60*/  LDL.LU R243, [R1+0xbb8] ;  /* 0x000bb80001f37983 */ /* 0x001f220000300800 */
[----:B------:R-:W-:-:S05]  /*1bb70*/  IADD3 R244, P3, R244, UR6, RZ ;  /* 0x00000006f4f47c10 */ /* 0x000fca000ff7e0ff */
[----:B------:R0:W-:Y:S01]  /*1bb80*/  STL [R1+0xc08], R244 ;  /* 0x000c08f401007387 */ /* 0x0001e20000100800 */
[----:B------:R-:W-:-:S03]  /*1bb90*/  IADD3.X R247, R247, UR5, RZ, P4, !PT ;  /* 0x00000005f7f77c10 */ /* 0x000fc6000a7fe4ff */
[----:B0-----:R-:W4:Y:S04]  /*1bba0*/  LDL.LU R244, [R1+0xbdc] ;  /* 0x000bdc0001f47983 */ /* 0x001f280000300800 */
[----:B------:R0:W-:Y:S01]  /*1bbb0*/  STL [R1+0x614], R247 ;  /* 0x000614f701007387 */ /* 0x0001e20000100800 */
[----:B------:R-:W-:-:S03]  /*1bbc0*/  IADD3 R250, P4, R250, UR6, RZ ;  /* 0x00000006fafa7c10 */ /* 0x000fc6000ff9e0ff */
[----:B0-----:R-:W4:Y:S04]  /*1bbd0*/  LDL.LU R247, [R1+0xbb0] ;  /* 0x000bb00001f77983 */ /* 0x001f280000300800 */
[----:B------:R-:W4:Y:S04]  /*1bbe0*/  LDL.LU R242, [R1+0xbd4] ;  /* 0x000bd40001f27983 */ /* 0x000f280000300800 */
[----:B------:R-:W4:Y:S04]  /*1bbf0*/  LDL.LU R252, [R1+0xba8] ;  /* 0x000ba80001fc7983 */ /* 0x000f280000300800 */
[----:B------:R0:W-:Y:S01]  /*1bc00*/  STL [R1+0xc00], R250 ;  /* 0x000c00fa01007387 */ /* 0x0001e20000100800 */
[----:B------:R-:W-:-:S03]  /*1bc10*/  IADD3.X R248, R248, UR5, RZ, P5, !PT ;  /* 0x00000005f8f87c10 */ /* 0x000fc6000affe4ff */
[----:B0-----:R-:W4:Y:S01]  /*1bc20*/  LDL.LU R250, [R1+0xbcc] ;  /* 0x000bcc0001fa7983 */ /* 0x001f220000300800 */
[----:B------:R-:W-:Y:S02]  /*1bc30*/  IADD3 R228, P5, R228, UR6, RZ ;  /* 0x00000006e4e47c10 */ /* 0x000fe4000ffbe0ff */
[----:B------:R-:W-:Y:S01]  /*1bc40*/  IADD3.X R233, R233, UR5, RZ, P6, !PT ;  /* 0x00000005e9e97c10 */ /* 0x000fe2000b7fe4ff */
[----:B------:R0:W-:Y:S01]  /*1bc50*/  STL [R1+0x610], R248 ;  /* 0x000610f801007387 */ /* 0x0001e20000100800 */
[----:B------:R-:W-:-:S03]  /*1bc60*/  IADD3 R231, P6, R231, UR6, RZ ;  /* 0x00000006e7e77c10 */ /* 0x000fc6000ffde0ff */
[----:B0-----:R-:W4:Y:S04]  /*1bc70*/  LDL.LU R248, [R1+0xba0] ;  /* 0x000ba00001f87983 */ /* 0x001f280000300800 */
[----:B------:R-:W-:Y:S04]  /*1bc80*/  STL [R1+0xbf8], R228 ;  /* 0x000bf8e401007387 */ /* 0x000fe80000100800 */
[----:B------:R-:W-:Y:S04]  /*1bc90*/  STL [R1+0xc1c], R233 ;  /* 0x000c1ce901007387 */ /* 0x000fe80000100800 */
[----:B------:R-:W-:Y:S01]  /*1bca0*/  STL [R1+0xbf0], R231 ;  /* 0x000bf0e701007387 */ /* 0x000fe20000100800 */
[----:B------:R-:W-:-:S02]  /*1bcb0*/  IADD3.X R234, R234, UR5, RZ, P1, !PT ;  /* 0x00000005eaea7c10 */ /* 0x000fc40008ffe4ff */
[----:B------:R-:W-:Y:S02]  /*1bcc0*/  IADD3 R232, P1, R232, UR6, RZ ;  /* 0x00000006e8e87c10 */ /* 0x000fe4000ff3e0ff */
[----:B------:R-:W-:Y:S02]  /*1bcd0*/  IADD3.X R251, R251, UR5, RZ, P2, !PT ;  /* 0x00000005fbfb7c10 */ /* 0x000fe400097fe4ff */
[----:B------:R-:W-:Y:S02]  /*1bce0*/  IADD3 R237, P2, R237, UR6, RZ ;  /* 0x00000006eded7c10 */ /* 0x000fe4000ff5e0ff */
[----:B------:R-:W-:Y:S01]  /*1bcf0*/  IADD3.X R249, R249, UR5, RZ, P3, !PT ;  /* 0x00000005f9f97c10 */ /* 0x000fe20009ffe4ff */
[----:B------:R0:W-:Y:S04]  /*1bd00*/  STL [R1+0xc0c], R251 ;  /* 0x000c0cfb01007387 */ /* 0x0001e80000100800 */
[----:B------:R-:W-:Y:S04]  /*1bd10*/  STL [R1+0xc14], R234 ;  /* 0x000c14ea01007387 */ /* 0x000fe80000100800 */
[----:B0-----:R-:W4:Y:S04]  /*1bd20*/  LDL.LU R251, [R1+0xbc4] ;  /* 0x000bc40001fb7983 */ /* 0x001f280000300800 */
[----:B------:R-:W-:Y:S04]  /*1bd30*/  STL [R1+0xbe8], R232 ;  /* 0x000be8e801007387 */ /* 0x000fe80000100800 */
[----:B------:R0:W-:Y:S04]  /*1bd40*/  STL [R1+0xc04], R249 ;  /* 0x000c04f901007387 */ /* 0x0001e80000100800 */
[----:B------:R-:W-:Y:S04]  /*1bd50*/  STL [R1+0xbe0], R237 ;  /* 0x000be0ed01007387 */ /* 0x000fe80000100800 */
[----:B0-----:R-:W4:Y:S01]  /*1bd60*/  LDL.LU R249, [R1+0xb98] ;  /* 0x000b980001f97983 */ /* 0x001f220000300800 */
[----:B--2---:R-:W-:-:S02]  /*1bd70*/  IADD3 R239, P3, R239, UR6, RZ ;  /* 0x00000006efef7c10 */ /* 0x004fc4000ff7e0ff */
[----:B---3--:R-:W-:Y:S02]  /*1bd80*/  IADD3.X R235, R235, UR5, RZ, P4, !PT ;  /* 0x00000005ebeb7c10 */ /* 0x008fe4000a7fe4ff */
[----:B------:R-:W-:Y:S01]  /*1bd90*/  IADD3 R238, P4, R238, UR6, RZ ;  /* 0x00000006eeee7c10 */ /* 0x000fe2000ff9e0ff */
[----:B------:R0:W-:Y:S01]  /*1bda0*/  STL [R1+0xbd8], R239 ;  /* 0x000bd8ef01007387 */ /* 0x0001e20000100800 */
[----:B------:R-:W-:-:S03]  /*1bdb0*/  IADD3.X R236, R236, UR5, RZ, P5, !PT ;  /* 0x00000005ecec7c10 */ /* 0x000fc6000affe4ff */
[----:B0-----:R-:W2:Y:S01]  /*1bdc0*/  LDL.LU R239, [R1+0xbbc] ;  /* 0x000bbc0001ef7983 */ /* 0x001ea20000300800 */
[----:B------:R-:W-:Y:S02]  /*1bdd0*/  IADD3.X R241, R241, UR5, RZ, P6, !PT ;  /* 0x00000005f1f17c10 */ /* 0x000fe4000b7fe4ff */
[----:B------:R-:W-:Y:S01]  /*1bde0*/  IADD3 R245, P5, R245, UR6, RZ ;  /* 0x00000006f5f57c10 */ /* 0x000fe2000ffbe0ff */
[----:B------:R-:W-:Y:S04]  /*1bdf0*/  STL [R1+0xbfc], R235 ;  /* 0x000bfceb01007387 */ /* 0x000fe80000100800 */
[----:B------:R-:W-:Y:S04]  /*1be00*/  STL [R1+0xbd0], R238 ;  /* 0x000bd0ee01007387 */ /* 0x000fe80000100800 */
[----:B------:R-:W-:Y:S01]  /*1be10*/  STL [R1+0xbf4], R236 ;  /* 0x000bf4ec01007387 */ /* 0x000fe20000100800 */
[----:B------:R-:W-:-:S05]  /*1be20*/  IADD3 R240, P6, R240, UR6, RZ ;  /* 0x00000006f0f07c10 */ /* 0x000fca000ffde0ff */
[----:B------:R0:W-:Y:S04]  /*1be30*/  STL [R1+0xbc0], R240 ;  /* 0x000bc0f001007387 */ /* 0x0001e80000100800 */
[----:B------:R-:W-:Y:S04]  /*1be40*/  STL [R1+0xbc8], R245 ;  /* 0x000bc8f501007387 */ /* 0x000fe80000100800 */
[----:B0-----:R-:W3:Y:S01]  /*1be50*/  LDL.LU R240, [R1+0xb90] ;  /* 0x000b900001f07983 */ /* 0x001ee20000300800 */
[----:B------:R-:W-:-:S03]  /*1be60*/  IADD3.X R246, R246, UR5, RZ, P1, !PT ;  /* 0x00000005f6f67c10 */ /* 0x000fc60008ffe4ff */
[----:B------:R-:W-:Y:S01]  /*1be70*/  STL [R1+0xbec], R241 ;  /* 0x000becf101007387 */ /* 0x000fe20000100800 */
[----:B----4-:R-:W-:-:S05]  /*1be80*/  IADD3 R243, P1, R243, UR6, RZ ;  /* 0x00000006f3f37c10 */ /* 0x010fca000ff3e0ff */
[----:B------:R0:W-:Y:S04]  /*1be90*/  STL [R1+0xbb8], R243 ;  /* 0x000bb8f301007387 */ /* 0x0001e80000100800 */
[----:B0-----:R-:W4:Y:S04]  /*1bea0*/  LDL.LU R243, [R1+0xbb4] ;  /* 0x000bb40001f37983 */ /* 0x001f280000300800 */
[----:B------:R-:W-:Y:S01]  /*1beb0*/  STL [R1+0xbe4], R246 ;  /* 0x000be4f601007387 */ /* 0x000fe20000100800 */
[----:B------:R-:W-:-:S05]  /*1bec0*/  IADD3.X R244, R244, UR5, RZ, P2, !PT ;  /* 0x00000005f4f47c10 */ /* 0x000fca00097fe4ff */
[----:B------:R0:W-:Y:S01]  /*1bed0*/  STL [R1+0xbdc], R244 ;  /* 0x000bdcf401007387 */ /* 0x0001e20000100800 */
[----:B------:R-:W-:-:S03]  /*1bee0*/  IADD3 R247, P2, R247, UR6, RZ ;  /* 0x00000006f7f77c10 */ /* 0x000fc6000ff5e0ff */
[----:B0-----:R-:W4:Y:S01]  /*1bef0*/  LDL.LU R244, [R1+0xb88] ;  /* 0x000b880001f47983 */ /* 0x001f220000300800 */
        /* <DEDUP_REMOVED lines=15> */
[----:B------:R-:W4:Y:S04]  /*1bff0*/  LDL.LU R232, [R1+0xb94] ;  /* 0x000b940001e87983 */ /* 0x000f280000300800 */
[----:B0-----:R-:W4:Y:S04]  /*1c000*/  LDL.LU R248, [R1+0xb68] ;  /* 0x000b680001f87983 */ /* 0x001f280000300800 */
[----:B------:R-:W4:Y:S04]  /*1c010*/  LDL.LU R237, [R1+0xb8c] ;  /* 0x000b8c0001ed7983 */ /* 0x000f280000300800 */
[----:B------:R-:W4:Y:S01]  /*1c020*/  LDL.LU R252, [R1+0xb60] ;  /* 0x000b600001fc7983 */ /* 0x000f220000300800 */
[----:B------:R-:W-:-:S05]  /*1c030*/  IADD3.X R251, R251, UR5, RZ, P5, !PT ;  /* 0x00000005fbfb7c10 */ /* 0x000fca000affe4ff */
[----:B------:R0:W-:Y:S01]  /*1c040*/  STL [R1+0xbc4], R251 ;  /* 0x000bc4fb01007387 */ /* 0x0001e20000100800 */
[----:B------:R-:W-:-:S03]  /*1c050*/  IADD3 R249, P5, R249, UR6, RZ ;  /* 0x00000006f9f97c10 */ /* 0x000fc6000ffbe0ff */
[----:B0-----:R-:W4:Y:S04]  /*1c060*/  LDL.LU R251, [R1+0xb84] ;  /* 0x000b840001fb7983 */ /* 0x001f280000300800 */
[----:B------:R-:W4:Y:S04]  /*1c070*/  LDL.LU R235, [R1+0xb58] ;  /* 0x000b580001eb7983 */ /* 0x000f280000300800 */
[----:B------:R-:W4:Y:S04]  /*1c080*/  LDL.LU R238, [R1+0xb7c] ;  /* 0x000b7c0001ee7983 */ /* 0x000f280000300800 */
[----:B------:R-:W-:Y:S04]  /*1c090*/  STL [R1+0xb98], R249 ;  /* 0x000b98f901007387 */ /* 0x000fe80000100800 */
[----:B------:R-:W4:Y:S01]  /*1c0a0*/  LDL.LU R236, [R1+0xb50] ;  /* 0x000b500001ec7983 */ /* 0x000f220000300800 */
[----:B--2---:R-:W-:-:S05]  /*1c0b0*/  IADD3.X R239, R239, UR5, RZ, P6, !PT ;  /* 0x00000005efef7c10 */ /* 0x004fca000b7fe4ff */
[----:B------:R0:W-:Y:S04]  /*1c0c0*/  STL [R1+0xbbc], R239 ;  /* 0x000bbcef01007387 */ /* 0x0001e80000100800 */
[----:B------:R-:W2:Y:S04]  /*1c0d0*/  LDL.LU R245, [R1+0xb74] ;  /* 0x000b740001f57983 */ /* 0x000ea80000300800 */
[----:B------:R-:W2:Y:S04]  /*1c0e0*/  LDL.LU R241, [R1+0xb48] ;  /* 0x000b480001f17983 */ /* 0x000ea80000300800 */
[----:B0-----:R-:W2:Y:S04]  /*1c0f0*/  LDL.LU R239, [R1+0xb6c] ;  /* 0x000b6c0001ef7983 */ /* 0x001ea80000300800 */
[----:B------:R-:W2:Y:S01]  /*1c100*/  LDL.LU R246, [R1+0xb40] ;  /* 0x000b400001f67983 */ /* 0x000ea20000300800 */
[----:B---3--:R-:W-:-:S05]  /*1c110*/  IADD3 R240, P6, R240, UR6, RZ ;  /* 0x00000006f0f07c10 */ /* 0x008fca000ffde0ff */
[----:B------:R0:W-:Y:S04]  /*1c120*/  STL [R1+0xb90], R240 ;  /* 0x000b90f001007387 */ /* 0x0001e80000100800 */
[----:B0-----:R-:W3:Y:S01]  /*1c130*/  LDL.LU R240, [R1+0xb64] ;  /* 0x000b640001f07983 */ /* 0x001ee20000300800 */
[----:B----4-:R-:W-:-:S05]  /*1c140*/  IADD3.X R243, R243, UR5, RZ, P1, !PT ;  /* 0x00000005f3f37c10 */ /* 0x010fca0008ffe4ff */
[----:B------:R0:W-:Y:S04]  /*1c150*/  STL [R1+0xbb4], R243 ;  /* 0x000bb4f301007387 */ /* 0x0001e80000100800 */
[----:B0-----:R-:W4:Y:S01]  /*1c160*/  LDL.LU R243, [R1+0xb38] ;  /* 0x000b380001f37983 */ /* 0x001f220000300800 */
[----:B------:R-:W-:-:S05]  /*1c170*/  IADD3 R244, P1, R244, UR6, RZ ;  /* 0x00000006f4f47c10 */ /* 0x000fca000ff3e0ff */
[----:B------:R0:W-:Y:S01]  /*1c180*/  STL [R1+0xb88], R244 ;  /* 0x000b88f401007387 */ /* 0x0001e20000100800 */
[----:B------:R-:W-:-:S03]  /*1c190*/  IADD3.X R247, R247, UR5, RZ, P2, !PT ;  /* 0x00000005f7f77c10 */ /* 0x000fc600097fe4ff */
[----:B0-----:R-:W4:Y:S04]  /*1c1a0*/  LDL.LU R244, [R1+0xb5c] ;  /* 0x000b5c0001f47983 */ /* 0x001f280000300800 */
[----:B------:R-:W4:Y:S04]  /*1c1b0*/  LDL.LU R242, [R1+0xb30] ;  /* 0x000b300001f27983 */ /* 0x000f280000300800 */
[----:B------:R-:W4:Y:S04]  /*1c1c0*/  LDL.LU R249, [R1+0xb54] ;  /* 0x000b540001f97983 */ /* 0x000f280000300800 */
[----:B------:R0:W-:Y:S01]  /*1c1d0*/  STL [R1+0xbac], R247 ;  /* 0x000bacf701007387 */ /* 0x0001e20000100800 */
[----:B------:R-:W-:-:S03]  /*1c1e0*/  IADD3 R250, P2, R250, UR6, RZ ;  /* 0x00000006fafa7c10 */ /* 0x000fc6000ff5e0ff */
[----:B0-----:R-:W4:Y:S01]  /*1c1f0*/  LDL.LU R247, [R1+0xb28] ;  /* 0x000b280001f77983 */ /* 0x001f220000300800 */
[----:B------:R-:W-:Y:S02]  /*1c200*/  IADD3.X R228, R228, UR5, RZ, P3, !PT ;  /* 0x00000005e4e47c10 */ /* 0x000fe40009ffe4ff */
[----:B------:R-:W-:Y:S02]  /*1c210*/  IADD3 R233, P3, R233, UR6, RZ ;  /* 0x00000006e9e97c10 */ /* 0x000fe4000ff7e0ff */
[----:B------:R-:W-:Y:S01]  /*1c220*/  IADD3.X R231, R231, UR5, RZ, P4, !PT ;  /* 0x00000005e7e77c10 */ /* 0x000fe2000a7fe4ff */
[----:B------:R0:W-:Y:S01]  /*1c230*/  STL [R1+0xb80], R250 ;  /* 0x000b80fa01007387 */ /* 0x0001e20000100800 */
        /* <DEDUP_REMOVED lines=10> */
[----:B------:R-:W-:Y:S04]  /*1c2e0*/  STL [R1+0xb70], R234 ;  /* 0x000b70ea01007387 */ /* 0x000fe80000100800 */
[----:B0-----:R-:W4:Y:S04]  /*1c2f0*/  LDL.LU R248, [R1+0xb20] ;  /* 0x000b200001f87983 */ /* 0x001f280000300800 */
[----:B------:R-:W-:Y:S04]  /*1c300*/  STL [R1+0xb94], R232 ;  /* 0x000b94e801007387 */ /* 0x000fe80000100800 */
[----:B------:R0:W-:Y:S04]  /*1c310*/  STL [R1+0xb60], R252 ;  /* 0x000b60fc01007387 */ /* 0x0001e80000100800 */
[----:B------:R-:W-:Y:S04]  /*1c320*/  STL [R1+0xb8c], R237 ;  /* 0x000b8ced01007387 */ /* 0x000fe80000100800 */
[----:B0-----:R-:W4:Y:S01]  /*1c330*/  LDL.LU R252, [R1+0xb44] ;  /* 0x000b440001fc7983 */ /* 0x001f220000300800 */
[----:B------:R-:W-:-:S02]  /*1c340*/  IADD3.X R251, R251, UR5, RZ, P1, !PT ;  /* 0x00000005fbfb7c10 */ /* 0x000fc40008ffe4ff */
[----:B------:R-:W-:Y:S02]  /*1c350*/  IADD3 R235, P1, R235, UR6, RZ ;  /* 0x00000006ebeb7c10 */ /* 0x000fe4000ff3e0ff */
[----:B------:R-:W-:Y:S02]  /*1c360*/  IADD3.X R238, R238, UR5, RZ, P2, !PT ;  /* 0x00000005eeee7c10 */ /* 0x000fe400097fe4ff */
[----:B------:R-:W-:Y:S01]  /*1c370*/  IADD3 R236, P2, R236, UR6, RZ ;  /* 0x00000006ecec7c10 */ /* 0x000fe2000ff5e0ff */
[----:B------:R0:W-:Y:S04]  /*1c380*/  STL [R1+0xb84], R251 ;  /* 0x000b84fb01007387 */ /* 0x0001e80000100800 */
[----:B0-----:R-:W4:Y:S04]  /*1c390*/  LDL.LU R251, [R1+0xb18] ;  /* 0x000b180001fb7983 */ /* 0x001f280000300800 */
[----:B------:R-:W-:Y:S04]  /*1c3a0*/  STL [R1+0xb58], R235 ;  /* 0x000b58eb01007387 */ /* 0x000fe80000100800 */
[----:B------:R-:W-:Y:S04]  /*1c3b0*/  STL [R1+0xb7c], R238 ;  /* 0x000b7cee01007387 */ /* 0x000fe80000100800 */
[----:B------:R-:W-:Y:S01]  /*1c3c0*/  STL [R1+0xb50], R236 ;  /* 0x000b50ec01007387 */ /* 0x000fe20000100800 */
[----:B--2---:R-:W-:-:S02]  /*1c3d0*/  IADD3.X R245, R245, UR5, RZ, P3, !PT ;  /* 0x00000005f5f57c10 */ /* 0x004fc40009ffe4ff */
[----:B------:R-:W-:Y:S02]  /*1c3e0*/  IADD3 R241, P3, R241, UR6, RZ ;  /* 0x00000006f1f17c10 */ /* 0x000fe4000ff7e0ff */
[----:B------:R-:W-:-:S05]  /*1c3f0*/  IADD3.X R239, R239, UR5, RZ, P4, !PT ;  /* 0x00000005efef7c10 */ /* 0x000fca000a7fe4ff */
[----:B------:R0:W-:Y:S04]  /*1c400*/  STL [R1+0xb6c], R239 ;  /* 0x000b6cef01007387 */ /* 0x0001e80000100800 */
[----:B------:R-:W-:Y:S04]  /*1c410*/  STL [R1+0xb74], R245 ;  /* 0x000b74f501007387 */ /* 0x000fe80000100800 */
[----:B0-----:R-:W2:Y:S04]  /*1c420*/  LDL.LU R239, [R1+0xb3c] ;  /* 0x000b3c0001ef7983 */ /* 0x001ea80000300800 */
[----:B------:R-:W-:Y:S01]  /*1c430*/  STL [R1+0xb48], R241 ;  /* 0x000b48f101007387 */ /* 0x000fe20000100800 */
[----:B---3--:R-:W-:-:S05]  /*1c440*/  IADD3.X R240, R240, UR5, RZ, P5, !PT ;  /* 0x00000005f0f07c10 */ /* 0x008fca000affe4ff */
[----:B------:R0:W-:Y:S04]  /*1c450*/  STL [R1+0xb64], R240 ;  /* 0x000b64f001007387 */ /* 0x0001e80000100800 */
[----:B0-----:R-:W3:Y:S01]  /*1c460*/  LDL.LU R240, [R1+0xb10] ;  /* 0x000b100001f07983 */ /* 0x001ee20000300800 */
[----:B------:R-:W-:-:S05]  /*1c470*/  IADD3 R246, P4, R246, UR6, RZ ;  /* 0x00000006f6f67c10 */ /* 0x000fca000ff9e0ff */
[----:B------:R-:W-:Y:S01]  /*1c480*/  STL [R1+0xb40], R246 ;  /* 0x000b40f601007387 */ /* 0x000fe20000100800 */
[----:B----4-:R-:W-:-:S05]  /*1c490*/  IADD3 R243, P5, R243, UR6, RZ ;  /* 0x00000006f3f37c10 */ /* 0x010fca000ffbe0ff */
[----:B------:R0:W-:Y:S04]  /*1c4a0*/  STL [R1+0xb38], R243 ;  /* 0x000b38f301007387 */ /* 0x0001e80000100800 */
[----:B0-----:R-:W4:Y:S01]  /*1c4b0*/  LDL.LU R243, [R1+0xb34] ;  /* 0x000b340001f37983 */ /* 0x001f220000300800 */
[----:B------:R-:W-:Y:S02]  /*1c4c0*/  IADD3.X R244, R244, UR5, RZ, P6, !PT ;  /* 0x00000005f4f47c10 */ /* 0x000fe4000b7fe4ff */
[----:B------:R-:W-:Y:S02]  /*1c4d0*/  IADD3.X R249, R249, UR5, RZ, P1, !PT ;  /* 0x00000005f9f97c10 */ /* 0x000fe40008ffe4ff */
[----:B------:R-:W-:Y:S01]  /*1c4e0*/  IADD3 R242, P6, R242, UR6, RZ ;  /* 0x00000006f2f27c10 */ /* 0x000fe2000ffde0ff */
[----:B------:R0:W-:Y:S01]  /*1c4f0*/  STL [R1+0xb5c], R244 ;  /* 0x000b5cf401007387 */ /* 0x0001e20000100800 */
[----:B------:R-:W-:-:S03]  /*1c500*/  IADD3 R247, P1, R247, UR6, RZ ;  /* 0x00000006f7f77c10 */ /* 0x000fc6000ff3e0ff */
[----:B0-----:R-:W4:Y:S04]  /*1c510*/  LDL.LU R244, [R1+0xb08] ;  /* 0x000b080001f47983 */ /* 0x001f280000300800 */
[----:B------:R0:W-:Y:S04]  /*1c520*/  STL [R1+0xb28], R247 ;  /* 0x000b28f701007387 */ /* 0x0001e80000100800 */
[----:B------:R-:W-:Y:S04]  /*1c530*/  STL [R1+0xb30], R242 ;  /* 0x000b30f201007387 */ /* 0x000fe80000100800 */
[----:B0-----:R-:W4:Y:S01]  /*1c540*/  LDL.LU R247, [R1+0xb2c] ;  /* 0x000b2c0001f77983 */ /* 0x001f220000300800 */
[----:B------:R-:W-:-:S03]  /*1c550*/  IADD3.X R250, R250, UR5, RZ, P2, !PT ;  /* 0x00000005fafa7c10 */ /* 0x000fc600097fe4ff */
[----:B------:R0:W-:Y:S04]  /*1c560*/  STL [R1+0xb54], R249 ;  /* 0x000b54f901007387 */ /* 0x0001e80000100800 */
[----:B------:R-:W4:Y:S04]  /*1c570*/  LDL.LU R233, [R1+0xb00] ;  /* 0x000b000001e97983 */ /* 0x000f280000300800 */
[----:B------:R-:W4:Y:S04]  /*1c580*/  LDL.LU R231, [R1+0xb24] ;  /* 0x000b240001e77983 */ /* 0x000f280000300800 */
[----:B------:R-:W4:Y:S04]  /*1c590*/  LDL.LU R234, [R1+0xaf8] ;  /* 0x000af80001ea7983 */ /* 0x000f280000300800 */
[----:B------:R1:W-:Y:S04]  /*1c5a0*/  STL [R1+0xb4c], R250 ;  /* 0x000b4cfa01007387 */ /* 0x0003e80000100800 */
[----:B0-----:R-:W4:Y:S01]  /*1c5b0*/  LDL.LU R249, [R1+0xb1c] ;  /* 0x000b1c0001f97983 */ /* 0x001f220000300800 */
[----:B------:R-:W-:-:S03]  /*1c5c0*/  IADD3 R248, P2, R248, UR6, RZ ;  /* 0x00000006f8f87c10 */ /* 0x000fc6000ff5e0ff */
[----:B-1----:R-:W4:Y:S04]  /*1c5d0*/  LDL.LU R250, [R1+0xaf0] ;  /* 0x000af00001fa7983 */ /* 0x002f280000300800 */
        /* <DEDUP_REMOVED lines=16> */
[----:B------:R0:W-:Y:S04]  /*1c6e0*/  STL [R1+0xb3c], R239 ;  /* 0x000b3cef01007387 */ /* 0x0001e80000100800 */
[----:B0-----:R-:W2:Y:S01]  /*1c6f0*/  LDL.LU R239, [R1+0xaec] ;  /* 0x000aec0001ef7983 */ /* 0x001ea20000300800 */
[----:B---3--:R-:W-:-:S05]  /*1c700*/  IADD3 R240, P4, R240, UR6, RZ ;  /* 0x00000006f0f07c10 */ /* 0x008fca000ff9e0ff */
[----:B------:R0:W-:Y:S04]  /*1c710*/  STL [R1+0xb10], R240 ;  /* 0x000b10f001007387 */ /* 0x0001e80000100800 */
[----:B0-----:R-:W3:Y:S01]  /*1c720*/  LDL.LU R240, [R1+0xac0] ;  /* 0x000ac00001f07983 */ /* 0x001ee20000300800 */
[----:B----4-:R-:W-:-:S05]  /*1c730*/  IADD3.X R243, R243, UR5, RZ, P5, !PT ;  /* 0x00000005f3f37c10 */ /* 0x010fca000affe4ff */
[----:B------:R0:W-:Y:S04]  /*1c740*/  STL [R1+0xb34], R243 ;  /* 0x000b34f301007387 */ /* 0x0001e80000100800 */
[----:B0-----:R-:W4:Y:S04]  /*1c750*/  LDL.LU R243, [R1+0xae4] ;  /* 0x000ae40001f37983 */ /* 0x001f280000300800 */
[----:B------:R-:W4:Y:S04]  /*1c760*/  LDL.LU R246, [R1+0xab8] ;  /* 0x000ab80001f67983 */ /* 0x000f280000300800 */
[----:B------:R-:W4:Y:S01]  /*1c770*/  LDL.LU R252, [R1+0xadc] ;  /* 0x000adc0001fc7983 */ /* 0x000f220000300800 */
[----:B------:R-:W-:-:S05]  /*1c780*/  IADD3 R244, P5, R244, UR6, RZ ;  /* 0x00000006f4f47c10 */ /* 0x000fca000ffbe0ff */
[----:B------:R0:W-:Y:S01]  /*1c790*/  STL [R1+0xb08], R244 ;  /* 0x000b08f401007387 */ /* 0x0001e20000100800 */
[----:B------:R-:W-:-:S03]  /*1c7a0*/  IADD3.X R247, R247, UR5, RZ, P6, !PT ;  /* 0x00000005f7f77c10 */ /* 0x000fc6000b7fe4ff */
[----:B0-----:R-:W4:Y:S01]  /*1c7b0*/  LDL.LU R244, [R1+0xab0] ;  /* 0x000ab00001f47983 */ /* 0x001f220000300800 */
[----:B------:R-:W-:Y:S02]  /*1c7c0*/  IADD3 R233, P6, R233, UR6, RZ ;  /* 0x00000006e9e97c10 */ /* 0x000fe4000ffde0ff */
[----:B------:R-:W-:Y:S01]  /*1c7d0*/  IADD3.X R231, R231, UR5, RZ, P1, !PT ;  /* 0x00000005e7e77c10 */ /* 0x000fe20008ffe4ff */
[----:B------:R0:W-:Y:S01]  /*1c7e0*/  STL [R1+0xb2c], R247 ;  /* 0x000b2cf701007387 */ /* 0x0001e20000100800 */
[----:B------:R-:W-:Y:S02]  /*1c7f0*/  IADD3 R234, P1, R234, UR6, RZ ;  /* 0x00000006eaea7c10 */ /* 0x000fe4000ff3e0ff */
[----:B------:R-:W-:Y:S01]  /*1c800*/  IADD3.X R249, R249, UR5, RZ, P2, !PT ;  /* 0x00000005f9f97c10 */ /* 0x000fe200097fe4ff */
[----:B0-----:R-:W4:Y:S04]  /*1c810*/  LDL.LU R247, [R1+0xad4] ;  /* 0x000ad40001f77983 */ /* 0x001f280000300800 */
[----:B------:R-:W-:Y:S01]  /*1c820*/  STL [R1+0xb00], R233 ;  /* 0x000b00e901007387 */ /* 0x000fe20000100800 */
[----:B------:R-:W-:-:S03]  /*1c830*/  IADD3 R250, P2, R250, UR6, RZ ;  /* 0x00000006fafa7c10 */ /* 0x000fc6000ff5e0ff */
[----:B------:R-:W-:Y:S04]  /*1c840*/  STL [R1+0xb24], R231 ;  /* 0x000b24e701007387 */ /* 0x000fe80000100800 */
[----:B------:R0:W-:Y:S01]  /*1c850*/  STL [R1+0xb1c], R249 ;  /* 0x000b1cf901007387 */ /* 0x0001e20000100800 */
[----:B------:R-:W-:-:S03]  /*1c860*/  IADD3.X R232, R232, UR5, RZ, P3, !PT ;  /* 0x00000005e8e87c10 */ /* 0x000fc60009ffe4ff */
[----:B------:R-:W-:Y:S01]  /*1c870*/  STL [R1+0xaf8], R234 ;  /* 0x000af8ea01007387 */ /* 0x000fe20000100800 */
[----:B------:R-:W-:-:S03]  /*1c880*/  IADD3 R242, P3, R242, UR6, RZ ;  /* 0x00000006f2f27c10 */ /* 0x000fc6000ff7e0ff */
[----:B0-----:R-:W4:Y:S04]  /*1c890*/  LDL.LU R249, [R1+0xaa8] ;  /* 0x000aa80001f97983 */ /* 0x001f280000300800 */
[----:B------:R0:W-:Y:S01]  /*1c8a0*/  STL [R1+0xaf0], R250 ;  /* 0x000af0fa01007387 */ /* 0x0001e20000100800 */
[----:B------:R-:W-:Y:S02]  /*1c8b0*/  IADD3.X R248, R248, UR5, RZ, P4, !PT ;  /* 0x00000005f8f87c10 */ /* 0x000fe4000a7fe4ff */
[----:B------:R-:W-:Y:S02]  /*1c8c0*/  IADD3 R237, P4, R237, UR6, RZ ;  /* 0x00000006eded7c10 */ /* 0x000fe4000ff9e0ff */
[----:B------:R-:W-:Y:S02]  /*1c8d0*/  IADD3.X R235, R235, UR5, RZ, P5, !PT ;  /* 0x00000005ebeb7c10 */ /* 0x000fe4000affe4ff */
[----:B------:R-:W-:Y:S01]  /*1c8e0*/  IADD3 R238, P5, R238, UR6, RZ ;  /* 0x00000006eeee7c10 */ /* 0x000fe2000ffbe0ff */
[----:B0-----:R-:W4:Y:S04]  /*1c8f0*/  LDL.LU R250, [R1+0xacc] ;  /* 0x000acc0001fa7983 */ /* 0x001f280000300800 */
[----:B------:R0:W-:Y:S04]  /*1c900*/  STL [R1+0xae8], R242 ;  /* 0x000ae8f201007387 */ /* 0x0001e80000100800 */
[----:B------:R-:W-:Y:S04]  /*1c910*/  STL [R1+0xb14], R232 ;  /* 0x000b14e801007387 */ /* 0x000fe80000100800 */
[----:B0-----:R-:W4:Y:S04]  /*1c920*/  LDL.LU R242, [R1+0xaa0] ;  /* 0x000aa00001f27983 */ /* 0x001f280000300800 */
[----:B------:R0:W-:Y:S04]  /*1c930*/  STL [R1+0xb0c], R248 ;  /* 0x000b0cf801007387 */ /* 0x0001e80000100800 */
[----:B0-----:R-:W4:Y:S04]  /*1c940*/  LDL.LU R248, [R1+0xac4] ;  /* 0x000ac40001f87983 */ /* 0x001f280000300800 */
[----:B------:R-:W-:Y:S04]  /*1c950*/  STL [R1+0xae0], R237 ;  /* 0x000ae0ed01007387 */ /* 0x000fe80000100800 */
[----:B------:R-:W-:Y:S04]  /*1c960*/  STL [R1+0xb04], R235 ;  /* 0x000b04eb01007387 */ /* 0x000fe80000100800 */
[----:B------:R-:W-:Y:S01]  /*1c970*/  STL [R1+0xad8], R238 ;  /* 0x000ad8ee01007387 */ /* 0x000fe20000100800 */
[----:B------:R-:W-:-:S02]  /*1c980*/  IADD3.X R236, R236, UR5, RZ, P6, !PT ;  /* 0x00000005ecec7c10 */ /* 0x000fc4000b7fe4ff */
[----:B------:R-:W-:Y:S02]  /*1c990*/  IADD3 R245, P6, R245, UR6, RZ ;  /* 0x00000006f5f57c10 */ /* 0x000fe4000ffde0ff */
[----:B------:R-:W-:-:S05]  /*1c9a0*/  IADD3.X R251, R251, UR5, RZ, P1, !PT ;  /* 0x00000005fbfb7c10 */ /* 0x000fca0008ffe4ff */
[----:B------:R0:W-:Y:S04]  /*1c9b0*/  STL [R1+0xaf4], R251 ;  /* 0x000af4fb01007387 */ /* 0x0001e80000100800 */
[----:B------:R-:W-:Y:S01]  /*1c9c0*/  STL [R1+0xafc], R236 ;  /* 0x000afcec01007387 */ /* 0x000fe20000100800 */
[----:B------:R-:W-:-:S03]  /*1c9d0*/  IADD3 R241, P1, R241, UR6, RZ ;  /* 0x00000006f1f17c10 */ /* 0x000fc6000ff3e0ff */
[----:B0-----:R-:W4:Y:S04]  /*1c9e0*/  LDL.LU R251, [R1+0xa98] ;  /* 0x000a980001fb7983 */ /* 0x001f280000300800 */
[----:B------:R-:W-:Y:S01]  /*1c9f0*/  STL [R1+0xad0], R245 ;  /* 0x000ad0f501007387 */ /* 0x000fe20000100800 */
[----:B--2---:R-:W-:-:S05]  /*1ca00*/  IADD3.X R239, R239, UR5, RZ, P2, !PT ;  /* 0x00000005efef7c10 */ /* 0x004fca00097fe4ff */
[----:B------:R0:W-:Y:S04]  /*1ca10*/  STL [R1+0xaec], R239 ;  /* 0x000aecef01007387 */ /* 0x0001e80000100800 */
[----:B0-----:R-:W2:Y:S04]  /*1ca20*/  LDL.LU R239, [R1+0xabc] ;  /* 0x000abc0001ef7983 */ /* 0x001ea80000300800 */
[----:B------:R-:W-:Y:S01]  /*1ca30*/  STL [R1+0xac8], R241 ;  /* 0x000ac8f101007387 */ /* 0x000fe20000100800 */
[----:B---3--:R-:W-:-:S05]  /*1ca40*/  IADD3 R240, P2, R240, UR6, RZ ;  /* 0x00000006f0f07c10 */ /* 0x008fca000ff5e0ff */
[----:B------:R0:W-:Y:S04]  /*1ca50*/  STL [R1+0xac0], R240 ;  /* 0x000ac0f001007387 */ /* 0x0001e80000100800 */
[----:B0-----:R-:W3:Y:S01]  /*1ca60*/  LDL.LU R240, [R1+0xa90] ;  /* 0x000a900001f07983 */ /* 0x001ee20000300800 */
[----:B----4-:R-:W-:Y:S02]  /*1ca70*/  IADD3.X R243, R243, UR5, RZ, P3, !PT ;  /* 0x00000005f3f37c10 */ /* 0x010fe40009ffe4ff */
[----:B------:R-:W-:Y:S02]  /*1ca80*/  IADD3.X R252, R252, UR5, RZ, P4, !PT ;  /* 0x00000005fcfc7c10 */ /* 0x000fe4000a7fe4ff */
[----:B------:R-:W-:Y:S01]  /*1ca90*/  IADD3 R246, P3, R246, UR6, RZ ;  /* 0x00000006f6f67c10 */ /* 0x000fe2000ff7e0ff */
[----:B------:R0:W-:Y:S04]  /*1caa0*/  STL [R1+0xae4], R243 ;  /* 0x000ae4f301007387 */ /* 0x0001e80000100800 */
[----:B0-----:R-:W4:Y:S01]  /*1cab0*/  LDL.LU R243, [R1+0xab4] ;  /* 0x000ab40001f37983 */ /* 0x001f220000300800 */
[----:B------:R-:W-:-:S05]  /*1cac0*/  IADD3 R244, P4, R244, UR6, RZ ;  /* 0x00000006f4f47c10 */ /* 0x000fca000ff9e0ff */
[----:B------:R0:W-:Y:S04]  /*1cad0*/  STL [R1+0xab0], R244 ;  /* 0x000ab0f401007387 */ /* 0x0001e80000100800 */
[----:B------:R-:W-:Y:S01]  /*1cae0*/  STL [R1+0xab8], R246 ;  /* 0x000ab8f601007387 */ /* 0x000fe20000100800 */
[----:B------:R-:W-:-:S03]  /*1caf0*/  IADD3.X R247, R247, UR5, RZ, P5, !PT ;  /* 0x00000005f7f77c10 */ /* 0x000fc6000affe4ff */
[----:B0-----:R-:W4:Y:S04]  /*1cb00*/  LDL.LU R244, [R1+0xa88] ;  /* 0x000a880001f47983 */ /* 0x001f280000300800 */
        /* <DEDUP_REMOVED lines=29> */
[----:B------:R0:W-:Y:S04]  /*1cce0*/  STL [R1+0xabc], R239 ;  /* 0x000abcef01007387 */ /* 0x0001e80000100800 */
[----:B0-----:R-:W2:Y:S01]  /*1ccf0*/  LDL.LU R239, [R1+0xa6c] ;  /* 0x000a6c0001ef7983 */ /* 0x001ea20000300800 */
[----:B---3--:R-:W-:-:S05]  /*1cd00*/  IADD3 R240, P2, R240, UR6, RZ ;  /* 0x00000006f0f07c10 */ /* 0x008fca000ff5e0ff */
[----:B------:R0:W-:Y:S04]  /*1cd10*/  STL [R1+0xa90], R240 ;  /* 0x000a90f001007387 */ /* 0x0001e80000100800 */
[----:B0-----:R-:W3:Y:S04]  /*1cd20*/  LDL.LU R240, [R1+0xa40] ;  /* 0x000a400001f07983 */ /* 0x001ee80000300800 */
[----:B------:R-:W3:Y:S04]  /*1cd30*/  LDL.LU R246, [R1+0xa64] ;  /* 0x000a640001f67983 */ /* 0x000ee80000300800 */
[----:B------:R-:W3:Y:S01]  /*1cd40*/  LDL.LU R242, [R1+0xa38] ;  /* 0x000a380001f27983 */ /* 0x000ee20000300800 */
[----:B----4-:R-:W-:-:S05]  /*1cd50*/  IADD3.X R243, R243, UR5, RZ, P3, !PT ;  /* 0x00000005f3f37c10 */ /* 0x010fca0009ffe4ff */
[----:B------:R0:W-:Y:S04]  /*1cd60*/  STL [R1+0xab4], R243 ;  /* 0x000ab4f301007387 */ /* 0x0001e80000100800 */
[----:B0-----:R-:W4:Y:S01]  /*1cd70*/  LDL.LU R243, [R1+0xa5c] ;  /* 0x000a5c0001f37983 */ /* 0x001f220000300800 */
[----:B------:R-:W-:Y:S02]  /*1cd80*/  IADD3 R244, P3, R244, UR6, RZ ;  /* 0x00000006f4f47c10 */ /* 0x000fe4000ff7e0ff */
[----:B------:R-:W-:Y:S02]  /*1cd90*/  IADD3.X R233, R233, UR5, RZ, P4, !PT ;  /* 0x00000005e9e97c10 */ /* 0x000fe4000a7fe4ff */
[----:B------:R-:W-:Y:S02]  /*1cda0*/  IADD3 R231, P4, R231, UR6, RZ ;  /* 0x00000006e7e77c10 */ /* 0x000fe4000ff9e0ff */
[----:B------:R-:W-:Y:S01]  /*1cdb0*/  IADD3.X R234, R234, UR5, RZ, P5, !PT ;  /* 0x00000005eaea7c10 */ /* 0x000fe2000affe4ff */
[----:B------:R0:W-:Y:S01]  /*1cdc0*/  STL [R1+0xa88], R244 ;  /* 0x000a88f401007387 */ /* 0x0001e20000100800 */
[----:B------:R-:W-:-:S03]  /*1cdd0*/  IADD3 R252, P5, R252, UR6, RZ ;  /* 0x00000006fcfc7c10 */ /* 0x000fc6000ffbe0ff */
[----:B0-----:R-:W4:Y:S04]  /*1cde0*/  LDL.LU R244, [R1+0xa30] ;  /* 0x000a300001f47983 */ /* 0x001f280000300800 */
[----:B------:R-:W-:Y:S01]  /*1cdf0*/  STL [R1+0xaac], R233 ;  /* 0x000aace901007387 */ /* 0x000fe20000100800 */
[----:B------:R-:W-:-:S03]  /*1ce00*/  IADD3.X R247, R247, UR5, RZ, P6, !PT ;  /* 0x00000005f7f77c10 */ /* 0x000fc6000b7fe4ff */
[----:B------:R-:W-:Y:S04]  /*1ce10*/  STL [R1+0xa80], R231 ;  /* 0x000a80e701007387 */ /* 0x000fe80000100800 */
[----:B------:R0:W-:Y:S04]  /*1ce20*/  STL [R1+0xa78], R252 ;  /* 0x000a78fc01007387 */ /* 0x0001e80000100800 */
[----:B------:R-:W-:Y:S01]  /*1ce30*/  STL [R1+0xaa4], R234 ;  /* 0x000aa4ea01007387 */ /* 0x000fe20000100800 */
[----:B------:R-:W-:Y:S02]  /*1ce40*/  IADD3 R232, P6, R232, UR6, RZ ;  /* 0x00000006e8e87c10 */ /* 0x000fe4000ffde0ff */
[----:B------:R-:W-:Y:S01]  /*1ce50*/  IADD3.X R249, R249, UR5, RZ, P1, !PT ;  /* 0x00000005f9f97c10 */ /* 0x000fe20008ffe4ff */
[----:B0-----:R-:W4:Y:S04]  /*1ce60*/  LDL.LU R252, [R1+0xa54] ;  /* 0x000a540001fc7983 */ /* 0x001f280000300800 */
[----:B------:R0:W-:Y:S01]  /*1ce70*/  STL [R1+0xa9c], R247 ;  /* 0x000a9cf701007387 */ /* 0x0001e20000100800 */
[----:B------:R-:W-:-:S03]  /*1ce80*/  IADD3 R250, P1, R250, UR6, RZ ;  /* 0x00000006fafa7c10 */ /* 0x000fc6000ff3e0ff */
[----:B0-----:R-:W4:Y:S04]  /*1ce90*/  LDL.LU R247, [R1+0xa28] ;  /* 0x000a280001f77983 */ /* 0x001f280000300800 */
[----:B------:R0:W-:Y:S01]  /*1cea0*/  STL [R1+0xa94], R249 ;  /* 0x000a94f901007387 */ /* 0x0001e20000100800 */
[----:B------:R-:W-:-:S03]  /*1ceb0*/  IADD3.X R237, R237, UR5, RZ, P2, !PT ;  /* 0x00000005eded7c10 */ /* 0x000fc600097fe4ff */
[----:B------:R-:W-:Y:S01]  /*1cec0*/  STL [R1+0xa70], R232 ;  /* 0x000a70e801007387 */ /* 0x000fe20000100800 */
        /* <DEDUP_REMOVED lines=9> */
[----:B------:R-:W-:Y:S01]  /*1cf60*/  STL [R1+0xa60], R235 ;  /* 0x000a60eb01007387 */ /* 0x000fe20000100800 */
[----:B------:R-:W-:-:S03]  /*1cf70*/  IADD3.X R241, R241, UR5, RZ, P5, !PT ;  /* 0x00000005f1f17c10 */ /* 0x000fc6000affe4ff */
[----:B------:R-:W-:Y:S04]  /*1cf80*/  STL [R1+0xa84], R238 ;  /* 0x000a84ee01007387 */ /* 0x000fe80000100800 */
[----:B------:R0:W-:Y:S04]  /*1cf90*/  STL [R1+0xa50], R248 ;  /* 0x000a50f801007387 */ /* 0x0001e80000100800 */
[----:B------:R-:W-:Y:S04]  /*1cfa0*/  STL [R1+0xa58], R236 ;  /* 0x000a58ec01007387 */ /* 0x000fe80000100800 */
[----:B0-----:R-:W4:Y:S04]  /*1cfb0*/  LDL.LU R248, [R1+0xa44] ;  /* 0x000a440001f87983 */ /* 0x001f280000300800 */
[----:B------:R-:W-:Y:S01]  /*1cfc0*/  STL [R1+0xa7c], R245 ;  /* 0x000a7cf501007387 */ /* 0x000fe20000100800 */
[----:B------:R-:W-:-:S05]  /*1cfd0*/  IADD3 R251, P5, R251, UR6, RZ ;  /* 0x00000006fbfb7c10 */ /* 0x000fca000ffbe0ff */
[----:B------:R0:W-:Y:S04]  /*1cfe0*/  STL [R1+0xa48], R251 ;  /* 0x000a48fb01007387 */ /* 0x0001e80000100800 */
[----:B0-----:R-:W4:Y:S04]  /*1cff0*/  LDL.LU R251, [R1+0xa18] ;  /* 0x000a180001fb7983 */ /* 0x001f280000300800 */
[----:B------:R-:W-:Y:S01]  /*1d000*/  STL [R1+0xa74], R241 ;  /* 0x000a74f101007387 */ /* 0x000fe20000100800 */
[----:B--2---:R-:W-:-:S05]  /*1d010*/  IADD3.X R239, R239, UR5, RZ, P6, !PT ;  /* 0x00000005efef7c10 */ /* 0x004fca000b7fe4ff */
[----:B------:R0:W-:Y:S04]  /*1d020*/  STL [R1+0xa6c], R239 ;  /* 0x000a6cef01007387 */ /* 0x0001e80000100800 */
[----:B0-----:R-:W2:Y:S01]  /*1d030*/  LDL.LU R239, [R1+0xa3c] ;  /* 0x000a3c0001ef7983 */ /* 0x001ea20000300800 */
[----:B---3--:R-:W-:-:S05]  /*1d040*/  IADD3 R240, P6, R240, UR6, RZ ;  /* 0x00000006f0f07c10 */ /* 0x008fca000ffde0ff */
[----:B------:R0:W-:Y:S04]  /*1d050*/  STL [R1+0xa40], R240 ;  /* 0x000a40f001007387 */ /* 0x0001e80000100800 */
[----:B0-----:R-:W3:Y:S01]  /*1d060*/  LDL.LU R240, [R1+0xa10] ;  /* 0x000a100001f07983 */ /* 0x001ee20000300800 */
[----:B------:R-:W-:Y:S02]  /*1d070*/  IADD3.X R246, R246, UR5, RZ, P1, !PT ;  /* 0x00000005f6f67c10 */ /* 0x000fe40008ffe4ff */
[----:B------:R-:W-:Y:S02]  /*1d080*/  IADD3 R242, P1, R242, UR6, RZ ;  /* 0x00000006f2f27c10 */ /* 0x000fe4000ff3e0ff */
[----:B----4-:R-:W-:-:S05]  /*1d090*/  IADD3.X R243, R243, UR5, RZ, P2, !PT ;  /* 0x00000005f3f37c10 */ /* 0x010fca00097fe4ff */
[----:B------:R0:W-:Y:S04]  /*1d0a0*/  STL [R1+0xa5c], R243 ;  /* 0x000a5cf301007387 */ /* 0x0001e80000100800 */
[----:B------:R-:W-:Y:S04]  /*1d0b0*/  STL [R1+0xa64], R246 ;  /* 0x000a64f601007387 */ /* 0x000fe80000100800 */
[----:B0-----:R-:W4:Y:S04]  /*1d0c0*/  LDL.LU R243, [R1+0xa34] ;  /* 0x000a340001f37983 */ /* 0x001f280000300800 */
[----:B------:R-:W-:Y:S04]  /*1d0d0*/  STL [R1+0xa38], R242 ;  /* 0x000a38f201007387 */ /* 0x000fe80000100800 */
[----:B------:R-:W4:Y:S04]  /*1d0e0*/  LDL.LU R233, [R1+0xa08] ;  /* 0x000a080001e97983 */ /* 0x000f280000300800 */
[----:B------:R-:W4:Y:S04]  /*1d0f0*/  LDL.LU R231, [R1+0xa2c] ;  /* 0x000a2c0001e77983 */ /* 0x000f280000300800 */
[----:B------:R-:W4:Y:S01]  /*1d100*/  LDL.LU R234, [R1+0xa00] ;  /* 0x000a000001ea7983 */ /* 0x000f220000300800 */
[----:B------:R-:W-:-:S05]  /*1d110*/  IADD3 R244, P2, R244, UR6, RZ ;  /* 0x00000006f4f47c10 */ /* 0x000fca000ff5e0ff */
[----:B------:R0:W-:Y:S04]  /*1d120*/  STL [R1+0xa30], R244 ;  /* 0x000a30f401007387 */ /* 0x0001e80000100800 */
[----:B------:R-:W4:Y:S01]  /*1d130*/  LDL.LU R232, [R1+0xa24] ;  /* 0x000a240001e87983 */ /* 0x000f220000300800 */
[----:B------:R-:W-:-:S03]  /*1d140*/  IADD3.X R252, R252, UR5, RZ, P3, !PT ;  /* 0x00000005fcfc7c10 */ /* 0x000fc60009ffe4ff */
[----:B0-----:R-:W4:Y:S04]  /*1d150*/  LDL.LU R244, [R1+0x9f8] ;  /* 0x0009f80001f47983 */ /* 0x001f280000300800 */
[----:B------:R-:W4:Y:S04]  /*1d160*/  LDL.LU R237, [R1+0xa1c] ;  /* 0x000a1c0001ed7983 */ /* 0x000f280000300800 */
[----:B------:R-:W4:Y:S04]  /*1d170*/  LDL.LU R235, [R1+0x9f0] ;  /* 0x0009f00001eb7983 */ /* 0x000f280000300800 */
[----:B------:R-:W-:Y:S01]  /*1d180*/  STL [R1+0xa54], R252 ;  /* 0x000a54fc01007387 */ /* 0x000fe20000100800 */
[----:B------:R-:W-:-:S05]  /*1d190*/  IADD3 R247, P3, R247, UR6, RZ ;  /* 0x00000006f7f77c10 */ /* 0x000fca000ff7e0ff */
        /* <DEDUP_REMOVED lines=20> */
[----:B------:R0:W-:Y:S04]  /*1d2e0*/  STL [R1+0xa3c], R239 ;  /* 0x000a3cef01007387 */ /* 0x0001e80000100800 */
[----:B0-----:R-:W2:Y:S04]  /*1d2f0*/  LDL.LU R239, [R1+0x9ec] ;  /* 0x0009ec0001ef7983 */ /* 0x001ea80000300800 */
[----:B------:R-:W2:Y:S04]  /*1d300*/  LDL.LU R252, [R1+0x9c0] ;  /* 0x0009c00001fc7983 */ /* 0x000ea80000300800 */
[----:B------:R-:W2:Y:S01]  /*1d310*/  LDL.LU R249, [R1+0x9e4] ;  /* 0x0009e40001f97983 */ /* 0x000ea20000300800 */
[----:B---3--:R-:W-:-:S05]  /*1d320*/  IADD3 R240, P6, R240, UR6, RZ ;  /* 0x00000006f0f07c10 */ /* 0x008fca000ffde0ff */
[----:B------:R0:W-:Y:S04]  /*1d330*/  STL [R1+0xa10], R240 ;  /* 0x000a10f001007387 */ /* 0x0001e80000100800 */
[----:B0-----:R-:W3:Y:S01]  /*1d340*/  LDL.LU R240, [R1+0x9b8] ;  /* 0x0009b80001f07983 */ /* 0x001ee20000300800 */
[----:B----4-:R-:W-:Y:S02]  /*1d350*/  IADD3.X R243, R243, UR5, RZ, P1, !PT ;  /* 0x00000005f3f37c10 */ /* 0x010fe40008ffe4ff */
[----:B------:R-:W-:Y:S02]  /*1d360*/  IADD3 R233, P1, R233, UR6, RZ ;  /* 0x00000006e9e97c10 */ /* 0x000fe4000ff3e0ff */
[----:B------:R-:W-:Y:S01]  /*1d370*/  IADD3.X R231, R231, UR5, RZ, P2, !PT ;  /* 0x00000005e7e77c10 */ /* 0x000fe200097fe4ff */
[----:B------:R0:W-:Y:S01]  /*1d380*/  STL [R1+0xa34], R243 ;  /* 0x000a34f301007387 */ /* 0x0001e20000100800 */
[----:B------:R-:W-:-:S02]  /*1d390*/  IADD3 R234, P2, R234, UR6, RZ ;  /* 0x00000006eaea7c10 */ /* 0x000fc4000ff5e0ff */
[----:B------:R-:W-:Y:S01]  /*1d3a0*/  IADD3.X R232, R232, UR5, RZ, P3, !PT ;  /* 0x00000005e8e87c10 */ /* 0x000fe20009ffe4ff */
[----:B0-----:R-:W4:Y:S04]  /*1d3b0*/  LDL.LU R243, [R1+0x9dc] ;  /* 0x0009dc0001f37983 */ /* 0x001f280000300800 */
[----:B------:R-:W-:Y:S04]  /*1d3c0*/  STL [R1+0xa08], R233 ;  /* 0x000a08e901007387 */ /* 0x000fe80000100800 */
[----:B------:R-:W-:Y:S01]  /*1d3d0*/  STL [R1+0xa2c], R231 ;  /* 0x000a2ce701007387 */ /* 0x000fe20000100800 */
[----:B------:R-:W-:-:S02]  /*1d3e0*/  IADD3 R244, P3, R244, UR6, RZ ;  /* 0x00000006f4f47c10 */ /* 0x000fc4000ff7e0ff */
[----:B------:R-:W-:Y:S02]  /*1d3f0*/  IADD3.X R237, R237, UR5, RZ, P4, !PT ;  /* 0x00000005eded7c10 */ /* 0x000fe4000a7fe4ff */
[----:B------:R-:W-:Y:S01]  /*1d400*/  IADD3 R235, P4, R235, UR6, RZ ;  /* 0x00000006ebeb7c10 */ /* 0x000fe2000ff9e0ff */
[----:B------:R0:W-:Y:S04]  /*1d410*/  STL [R1+0x9f8], R244 ;  /* 0x0009f8f401007387 */ /* 0x0001e80000100800 */
[----:B------:R-:W-:Y:S04]  /*1d420*/  STL [R1+0xa00], R234 ;  /* 0x000a00ea01007387 */ /* 0x000fe80000100800 */
[----:B0-----:R-:W4:Y:S04]  /*1d430*/  LDL.LU R244, [R1+0x9b0] ;  /* 0x0009b00001f47983 */ /* 0x001f280000300800 */
[----:B------:R-:W-:Y:S01]  /*1d440*/  STL [R1+0xa24], R232 ;  /* 0x000a24e801007387 */ /* 0x000fe20000100800 */
[----:B------:R-:W-:-:S02]  /*1d450*/  IADD3.X R247, R247, UR5, RZ, P5, !PT ;  /* 0x00000005f7f77c10 */ /* 0x000fc4000affe4ff */
        /* <DEDUP_REMOVED lines=8> */
[----:B------:R-:W-:Y:S01]  /*1d4e0*/  STL [R1+0x9e8], R238 ;  /* 0x0009e8ee01007387 */ /* 0x000fe20000100800 */
[----:B------:R-:W-:-:S03]  /*1d4f0*/  IADD3 R246, P1, R246, UR6, RZ ;  /* 0x00000006f6f67c10 */ /* 0x000fc6000ff3e0ff */
[----:B------:R-:W-:Y:S01]  /*1d500*/  STL [R1+0xa0c], R236 ;  /* 0x000a0cec01007387 */ /* 0x000fe20000100800 */
[----:B------:R-:W-:-:S03]  /*1d510*/  IADD3.X R250, R250, UR5, RZ, P2, !PT ;  /* 0x00000005fafa7c10 */ /* 0x000fc600097fe4ff */
[----:B------:R-:W-:Y:S01]  /*1d520*/  STL [R1+0x9e0], R245 ;  /* 0x0009e0f501007387 */ /* 0x000fe20000100800 */
[----:B------:R-:W-:-:S03]  /*1d530*/  IADD3 R242, P2, R242, UR6, RZ ;  /* 0x00000006f2f27c10 */ /* 0x000fc6000ff5e0ff */
[----:B------:R0:W-:Y:S04]  /*1d540*/  STL [R1+0x9fc], R250 ;  /* 0x0009fcfa01007387 */ /* 0x0001e80000100800 */
[----:B------:R-:W-:Y:S01]  /*1d550*/  STL [R1+0xa04], R241 ;  /* 0x000a04f101007387 */ /* 0x000fe20000100800 */
[----:B------:R-:W-:-:S03]  /*1d560*/  IADD3.X R248, R248, UR5, RZ, P3, !PT ;  /* 0x00000005f8f87c10 */ /* 0x000fc60009ffe4ff */
[----:B0-----:R-:W4:Y:S04]  /*1d570*/  LDL.LU R250, [R1+0x9a8] ;  /* 0x0009a80001fa7983 */ /* 0x001f280000300800 */
[----:B------:R-:W-:Y:S04]  /*1d580*/  STL [R1+0x9d8], R246 ;  /* 0x0009d8f601007387 */ /* 0x000fe80000100800 */
[----:B------:R0:W-:Y:S04]  /*1d590*/  STL [R1+0x9f4], R248 ;  /* 0x0009f4f801007387 */ /* 0x0001e80000100800 */
[----:B0-----:R-:W4:Y:S04]  /*1d5a0*/  LDL.LU R248, [R1+0x9cc] ;  /* 0x0009cc0001f87983 */ /* 0x001f280000300800 */
[----:B------:R-:W-:Y:S01]  /*1d5b0*/  STL [R1+0x9d0], R242 ;  /* 0x0009d0f201007387 */ /* 0x000fe20000100800 */
[----:B------:R-:W-:-:S05]  /*1d5c0*/  IADD3 R251, P3, R251, UR6, RZ ;  /* 0x00000006fbfb7c10 */ /* 0x000fca000ff7e0ff */
[----:B------:R0:W-:Y:S04]  /*1d5d0*/  STL [R1+0x9c8], R251 ;  /* 0x0009c8fb01007387 */ /* 0x0001e80000100800 */
[----:B0-----:R-:W4:Y:S01]  /*1d5e0*/  LDL.LU R251, [R1+0x9a0] ;  /* 0x0009a00001fb7983 */ /* 0x001f220000300800 */
[----:B--2---:R-:W-:Y:S02]  /*1d5f0*/  IADD3.X R239, R239, UR5, RZ, P4, !PT ;  /* 0x00000005efef7c10 */ /* 0x004fe4000a7fe4ff */
[----:B------:R-:W-:Y:S02]  /*1d600*/  IADD3.X R249, R249, UR5, RZ, P5, !PT ;  /* 0x00000005f9f97c10 */ /* 0x000fe4000affe4ff */
[----:B------:R-:W-:Y:S01]  /*1d610*/  IADD3 R252, P4, R252, UR6, RZ ;  /* 0x00000006fcfc7c10 */ /* 0x000fe2000ff9e0ff */
[----:B------:R0:W-:Y:S04]  /*1d620*/  STL [R1+0x9ec], R239 ;  /* 0x0009ecef01007387 */ /* 0x0001e80000100800 */
[----:B0-----:R-:W2:Y:S01]  /*1d630*/  LDL.LU R239, [R1+0x9c4] ;  /* 0x0009c40001ef7983 */ /* 0x001ea20000300800 */
[----:B---3--:R-:W-:-:S05]  /*1d640*/  IADD3 R240, P5, R240, UR6, RZ ;  /* 0x00000006f0f07c10 */ /* 0x008fca000ffbe0ff */
[----:B------:R0:W-:Y:S04]  /*1d650*/  STL [R1+0x9b8], R240 ;  /* 0x0009b8f001007387 */ /* 0x0001e80000100800 */
[----:B------:R-:W-:Y:S04]  /*1d660*/  STL [R1+0x9c0], R252 ;  /* 0x0009c0fc01007387 */ /* 0x000fe80000100800 */
[----:B0-----:R-:W3:Y:S04]  /*1d670*/  LDL.LU R240, [R1+0x998] ;  /* 0x0009980001f07983 */ /* 0x001ee80000300800 */
[----:B------:R-:W-:Y:S04]  /*1d680*/  STL [R1+0x9e4], R249 ;  /* 0x0009e4f901007387 */ /* 0x000fe80000100800 */
[----:B------:R-:W3:Y:S04]  /*1d690*/  LDL.LU R230, [R1+0x9bc] ;  /* 0x0009bc0001e67983 */ /* 0x000ee80000300800 */
[----:B------:R-:W3:Y:S04]  /*1d6a0*/  LDL.LU R228, [R1+0x990] ;  /* 0x0009900001e47983 */ /* 0x000ee80000300800 */
[----:B------:R-:W3:Y:S01]  /*1d6b0*/  LDL.LU R233, [R1+0x9b4] ;  /* 0x0009b40001e97983 */ /* 0x000ee20000300800 */
[----:B----4-:R-:W-:-:S05]  /*1d6c0*/  IADD3.X R243, R243, UR5, RZ, P6, !PT ;  /* 0x00000005f3f37c10 */ /* 0x010fca000b7fe4ff */
[----:B------:R0:W-:Y:S04]  /*1d6d0*/  STL [R1+0x9dc], R243 ;  /* 0x0009dcf301007387 */ /* 0x0001e80000100800 */
[----:B------:R-:W4:Y:S04]  /*1d6e0*/  LDL.LU R231, [R1+0x988] ;  /* 0x0009880001e77983 */ /* 0x000f280000300800 */
[----:B------:R-:W4:Y:S04]  /*1d6f0*/  LDL.LU R234, [R1+0x9ac] ;  /* 0x0009ac0001ea7983 */ /* 0x000f280000300800 */
[----:B0-----:R-:W4:Y:S04]  /*1d700*/  LDL.LU R243, [R1+0x980] ;  /* 0x0009800001f37983 */ /* 0x001f280000300800 */
[----:B------:R-:W4:Y:S04]  /*1d710*/  LDL.LU R232, [R1+0x9a4] ;  /* 0x0009a40001e87983 */ /* 0x000f280000300800 */
[----:B------:R-:W4:Y:S01]  /*1d720*/  LDL.LU R237, [R1+0x978] ;  /* 0x0009780001ed7983 */ /* 0x000f220000300800 */
[----:B------:R-:W-:-:S05]  /*1d730*/  IADD3 R244, P6, R244, UR6, RZ ;  /* 0x00000006f4f47c10 */ /* 0x000fca000ffde0ff */
[----:B------:R0:W-:Y:S04]  /*1d740*/  STL [R1+0x9b0], R244 ;  /* 0x0009b0f401007387 */ /* 0x0001e80000100800 */
[----:B0-----:R-:W4:Y:S04]  /*1d750*/  LDL.LU R244, [R1+0x99c] ;  /* 0x00099c0001f47983 */ /* 0x001f280000300800 */
[----:B------:R-:W4:Y:S04]  /*1d760*/  LDL.LU R235, [R1+0x970] ;  /* 0x0009700001eb7983 */ /* 0x000f280000300800 */
[----:B------:R-:W4:Y:S04]  /*1d770*/  LDL.LU R238, [R1+0x994] ;  /* 0x0009940001ee7983 */ /* 0x000f280000300800 */
[----:B------:R-:W4:Y:S01]  /*1d780*/  LDL.LU R236, [R1+0x968] ;  /* 0x0009680001ec7983 */ /* 0x000f220000300800 */
[----:B------:R-:W-:-:S05]  /*1d790*/  IADD3.X R247, R247, UR5, RZ, P1, !PT ;  /* 0x00000005f7f77c10 */ /* 0x000fca0008ffe4ff */
[----:B------:R0:W-:Y:S04]  /*1d7a0*/  STL [R1+0x9d4], R247 ;  /* 0x0009d4f701007387 */ /* 0x0001e80000100800 */
[----:B------:R-:W4:Y:S04]  /*1d7b0*/  LDL.LU R245, [R1+0x98c] ;  /* 0x00098c0001f57983 */ /* 0x000f280000300800 */
        /* <DEDUP_REMOVED lines=41> */
[----:B------:R-:W-:Y:S04]  /*1da50*/  STL [R1+0x9a4], R232 ;  /* 0x0009a4e801007387 */ /* 0x000fe80000100800 */
[----:B0-----:R-:W4:Y:S01]  /*1da60*/  LDL.LU R244, [R1+0x930] ;  /* 0x0009300001f47983 */ /* 0x001f220000300800 */
[----:B------:R-:W-:-:S03]  /*1da70*/  IADD3.X R245, R245, UR5, RZ, P4, !PT ;  /* 0x00000005f5f57c10 */ /* 0x000fc6000a7fe4ff */
[----:B------:R-:W-:Y:S01]  /*1da80*/  STL [R1+0x978], R237 ;  /* 0x000978ed01007387 */ /* 0x000fe20000100800 */
[----:B------:R-:W-:-:S03]  /*1da90*/  IADD3.X R246, R246, UR5, RZ, P5, !PT ;  /* 0x00000005f6f67c10 */ /* 0x000fc6000affe4ff */
[----:B------:R-:W-:Y:S01]  /*1daa0*/  STL [R1+0x970], R235 ;  /* 0x000970eb01007387 */ /* 0x000fe20000100800 */
[----:B------:R-:W-:-:S03]  /*1dab0*/  IADD3 R241, P4, R241, UR6, RZ ;  /* 0x00000006f1f17c10 */ /* 0x000fc6000ff9e0ff */
[----:B------:R-:W-:Y:S04]  /*1dac0*/  STL [R1+0x994], R238 ;  /* 0x000994ee01007387 */ /* 0x000fe80000100800 */
[----:B------:R-:W-:Y:S01]  /*1dad0*/  STL [R1+0x968], R236 ;  /* 0x000968ec01007387 */ /* 0x000fe20000100800 */
[----:B------:R-:W-:Y:S02]  /*1dae0*/  IADD3 R247, P5, R247, UR6, RZ ;  /* 0x00000006f7f77c10 */ /* 0x000fe4000ffbe0ff */
[----:B------:R-:W-:Y:S01]  /*1daf0*/  IADD3.X R242, R242, UR5, RZ, P6, !PT ;  /* 0x00000005f2f27c10 */ /* 0x000fe2000b7fe4ff */
[----:B------:R-:W-:Y:S04]  /*1db00*/  STL [R1+0x98c], R245 ;  /* 0x00098cf501007387 */ /* 0x000fe80000100800 */
[----:B------:R0:W-:Y:S04]  /*1db10*/  STL [R1+0x958], R247 ;  /* 0x000958f701007387 */ /* 0x0001e80000100800 */
[----:B------:R-:W-:Y:S04]  /*1db20*/  STL [R1+0x960], R241 ;  /* 0x000960f101007387 */ /* 0x000fe80000100800 */
[----:B0-----:R-:W4:Y:S04]  /*1db30*/  LDL.LU R247, [R1+0x954] ;  /* 0x0009540001f77983 */ /* 0x001f280000300800 */
[----:B------:R-:W-:Y:S01]  /*1db40*/  STL [R1+0x984], R246 ;  /* 0x000984f601007387 */ /* 0x000fe20000100800 */
[----:B------:R-:W-:-:S05]  /*1db50*/  IADD3 R250, P6, R250, UR6, RZ ;  /* 0x00000006fafa7c10 */ /* 0x000fca000ffde0ff */
[----:B------:R0:W-:Y:S01]  /*1db60*/  STL [R1+0x950], R250 ;  /* 0x000950fa01007387 */ /* 0x0001e20000100800 */
[----:B------:R-:W-:-:S03]  /*1db70*/  IADD3.X R248, R248, UR5, RZ, P1, !PT ;  /* 0x00000005f8f87c10 */ /* 0x000fc60008ffe4ff */
[----:B0-----:R-:W4:Y:S04]  /*1db80*/  LDL.LU R250, [R1+0x928] ;  /* 0x0009280001fa7983 */ /* 0x001f280000300800 */
[----:B------:R-:W-:Y:S04]  /*1db90*/  STL [R1+0x97c], R242 ;  /* 0x00097cf201007387 */ /* 0x000fe80000100800 */
[----:B------:R0:W-:Y:S04]  /*1dba0*/  STL [R1+0x974], R248 ;  /* 0x000974f801007387 */ /* 0x0001e80000100800 */
[----:B0-----:R-:W4:Y:S01]  /*1dbb0*/  LDL.LU R248, [R1+0x94c] ;  /* 0x00094c0001f87983 */ /* 0x001f220000300800 */
[----:B------:R-:W-:-:S02]  /*1dbc0*/  IADD3 R251, P1, R251, UR6, RZ ;  /* 0x00000006fbfb7c10 */ /* 0x000fc4000ff3e0ff */
[----:B------:R-:W-:Y:S02]  /*1dbd0*/  IADD3.X R252, R252, UR5, RZ, P2, !PT ;  /* 0x00000005fcfc7c10 */ /* 0x000fe400097fe4ff */
[----:B------:R-:W-:Y:S01]  /*1dbe0*/  IADD3 R249, P2, R249, UR6, RZ ;  /* 0x00000006f9f97c10 */ /* 0x000fe2000ff5e0ff */
[----:B------:R0:W-:Y:S04]  /*1dbf0*/  STL [R1+0x948], R251 ;  /* 0x000948fb01007387 */ /* 0x0001e80000100800 */
[----:B0-----:R-:W4:Y:S01]  /*1dc00*/  LDL.LU R251, [R1+0x608] ;  /* 0x0006080001fb7983 */ /* 0x001f220000300800 */
[----:B--2---:R-:W-:-:S05]  /*1dc10*/  IADD3.X R239, R239, UR5, RZ, P3, !PT ;  /* 0x00000005efef7c10 */ /* 0x004fca0009ffe4ff */
[----:B------:R0:W-:Y:S04]  /*1dc20*/  STL [R1+0x964], R239 ;  /* 0x000964ef01007387 */ /* 0x0001e80000100800 */
[----:B------:R-:W-:Y:S04]  /*1dc30*/  STL [R1+0x96c], R252 ;  /* 0x00096cfc01007387 */ /* 0x000fe80000100800 */
[----:B0-----:R-:W2:Y:S04]  /*1dc40*/  LDL.LU R239, [R1+0x944] ;  /* 0x0009440001ef7983 */ /* 0x001ea80000300800 */
[----:B------:R-:W-:Y:S04]  /*1dc50*/  STL [R1+0x940], R249 ;  /* 0x000940f901007387 */ /* 0x000fe80000100800 */
[----:B------:R-:W2:Y:S04]  /*1dc60*/  LDL.LU R230, [R1+0x600] ;  /* 0x0006000001e67983 */ /* 0x000ea80000300800 */
[----:B------:R-:W2:Y:S04]  /*1dc70*/  LDL.LU R228, [R1+0x93c] ;  /* 0x00093c0001e47983 */ /* 0x000ea80000300800 */
[----:B------:R-:W2:Y:S01]  /*1dc80*/  LDL.LU R233, [R1+0x5f8] ;  /* 0x0005f80001e97983 */ /* 0x000ea20000300800 */
[----:B---3--:R-:W-:-:S05]  /*1dc90*/  IADD3 R240, P3, R240, UR6, RZ ;  /* 0x00000006f0f07c10 */ /* 0x008fca000ff7e0ff */
[----:B------:R0:W-:Y:S04]  /*1dca0*/  STL [R1+0x938], R240 ;  /* 0x000938f001007387 */ /* 0x0001e80000100800 */
[----:B------:R-:W3:Y:S04]  /*1dcb0*/  LDL.LU R231, [R1+0x934] ;  /* 0x0009340001e77983 */ /* 0x000ee80000300800 */
[----:B------:R-:W3:Y:S04]  /*1dcc0*/  LDL.LU R234, [R1+0x5f0] ;  /* 0x0005f00001ea7983 */ /* 0x000ee80000300800 */
[----:B0-----:R-:W3:Y:S04]  /*1dcd0*/  LDL.LU R240, [R1+0x92c] ;  /* 0x00092c0001f07983 */ /* 0x001ee80000300800 */
[----:B------:R-:W3:Y:S04]  /*1dce0*/  LDL.LU R232, [R1+0x5e8] ;  /* 0x0005e80001e87983 */ /* 0x000ee80000300800 */
[----:B------:R-:W3:Y:S01]  /*1dcf0*/  LDL.LU R237, [R1+0x60c] ;  /* 0x00060c0001ed7983 */ /* 0x000ee20000300800 */
[----:B----4-:R-:W-:-:S05]  /*1dd00*/  IADD3.X R243, R243, UR5, RZ, P4, !PT ;  /* 0x00000005f3f37c10 */ /* 0x010fca000a7fe4ff */
[----:B------:R0:W-:Y:S04]  /*1dd10*/  STL [R1+0x95c], R243 ;  /* 0x00095cf301007387 */ /* 0x0001e80000100800 */
[----:B0-----:R-:W4:Y:S04]  /*1dd20*/  LDL.LU R243, [R1+0x5e0] ;  /* 0x0005e00001f37983 */ /* 0x001f280000300800 */
[----:B------:R-:W4:Y:S04]  /*1dd30*/  LDL.LU R235, [R1+0x604] ;  /* 0x0006040001eb7983 */ /* 0x000f280000300800 */
[----:B------:R-:W4:Y:S04]  /*1dd40*/  LDL.LU R238, [R1+0x5d8] ;  /* 0x0005d80001ee7983 */ /* 0x000f280000300800 */
[----:B------:R-:W4:Y:S01]  /*1dd50*/  LDL.LU R236, [R1+0x5fc] ;  /* 0x0005fc0001ec7983 */ /* 0x000f220000300800 */
[----:B------:R-:W-:-:S05]  /*1dd60*/  IADD3 R244, P4, R244, UR6, RZ ;  /* 0x00000006f4f47c10 */ /* 0x000fca000ff9e0ff */
[----:B------:R0:W-:Y:S04]  /*1dd70*/  STL [R1+0x930], R244 ;  /* 0x000930f401007387 */ /* 0x0001e80000100800 */
[----:B------:R-:W4:Y:S04]  /*1dd80*/  LDL.LU R245, [R1+0x5d0] ;  /* 0x0005d00001f57983 */ /* 0x000f280000300800 */
[----:B------:R-:W4:Y:S04]  /*1dd90*/  LDL.LU R241, [R1+0x5f4] ;  /* 0x0005f40001f17983 */ /* 0x000f280000300800 */
[----:B------:R-:W4:Y:S04]  /*1dda0*/  LDL.LU R246, [R1+0x5c8] ;  /* 0x0005c80001f67983 */ /* 0x000f280000300800 */
[----:B0-----:R-:W4:Y:S04]  /*1ddb0*/  LDL.LU R244, [R1+0x5ec] ;  /* 0x0005ec0001f47983 */ /* 0x001f280000300800 */
[----:B------:R-:W4:Y:S01]  /*1ddc0*/  LDL.LU R242, [R1+0x5c0] ;  /* 0x0005c00001f27983 */ /* 0x000f220000300800 */
[----:B------:R-:W-:-:S05]  /*1ddd0*/  IADD3.X R247, R247, UR5, RZ, P5, !PT ;  /* 0x00000005f7f77c10 */ /* 0x000fca000affe4ff */
[----:B------:R0:W-:Y:S04]  /*1dde0*/  STL [R1+0x954], R247 ;  /* 0x000954f701007387 */ /* 0x0001e80000100800 */
[----:B0-----:R-:W4:Y:S01]  /*1ddf0*/  LDL.LU R247, [R1+0x5e4] ;  /* 0x0005e40001f77983 */ /* 0x001f220000300800 */
[----:B------:R-:W-:-:S05]  /*1de00*/  IADD3 R250, P5, R250, UR6, RZ ;  /* 0x00000006fafa7c10 */ /* 0x000fca000ffbe0ff */
        /* <DEDUP_REMOVED lines=11> */
[----:B------:R-:W-:Y:S02]  /*1dec0*/  IADD3 R230, P1, R230, UR6, RZ ;  /* 0x00000006e6e67c10 */ /* 0x000fe4000ff3e0ff */
[----:B------:R-:W-:Y:S02]  /*1ded0*/  IADD3.X R228, R228, UR5, RZ, P2, !PT ;  /* 0x00000005e4e47c10 */ /* 0x000fe400097fe4ff */
[----:B------:R-:W-:Y:S01]  /*1dee0*/  IADD3 R233, P2, R233, UR6, RZ ;  /* 0x00000006e9e97c10 */ /* 0x000fe2000ff5e0ff */
[----:B------:R0:W-:Y:S04]  /*1def0*/  STL [R1+0x944], R239 ;  /* 0x000944ef01007387 */ /* 0x0001e80000100800 */
[----:B0-----:R-:W2:Y:S01]  /*1df00*/  LDL.LU R239, [R1+0x5cc] ;  /* 0x0005cc0001ef7983 */ /* 0x001ea20000300800 */
[----:B---3--:R-:W-:-:S03]  /*1df10*/  IADD3.X R231, R231, UR5, RZ, P3, !PT ;  /* 0x00000005e7e77c10 */ /* 0x008fc60009ffe4ff */
[----:B------:R-:W-:Y:S04]  /*1df20*/  STL [R1+0x600], R230 ;  /* 0x000600e601007387 */ /* 0x000fe80000100800 */
[----:B------:R-:W-:Y:S04]  /*1df30*/  STL [R1+0x93c], R228 ;  /* 0x00093ce401007387 */ /* 0x000fe80000100800 */
[----:B------:R-:W-:Y:S01]  /*1df40*/  STL [R1+0x5f8], R233 ;  /* 0x0005f8e901007387 */ /* 0x000fe20000100800 */
[----:B------:R-:W-:-:S05]  /*1df50*/  IADD3.X R240, R240, UR5, RZ, P4, !PT ;  /* 0x00000005f0f07c10 */ /* 0x000fca000a7fe4ff */
[----:B------:R0:W-:Y:S04]  /*1df60*/  STL [R1+0x92c], R240 ;  /* 0x00092cf001007387 */ /* 0x0001e80000100800 */
[----:B------:R-:W-:Y:S04]  /*1df70*/  STL [R1+0x934], R231 ;  /* 0x000934e701007387 */ /* 0x000fe80000100800 */
[----:B0-----:R-:W3:Y:S01]  /*1df80*/  LDL.LU R240, [R1+0x5a0] ;  /* 0x0005a00001f07983 */ /* 0x001ee20000300800 */
[----:B------:R-:W-:Y:S02]  /*1df90*/  IADD3 R234, P3, R234, UR6, RZ ;  /* 0x00000006eaea7c10 */ /* 0x000fe4000ff7e0ff */
[----:B------:R-:W-:-:S02]  /*1dfa0*/  IADD3.X R237, R237, UR5, RZ, P5, !PT ;  /* 0x00000005eded7c10 */ /* 0x000fc4000affe4ff */
[----:B------:R-:W-:Y:S01]  /*1dfb0*/  IADD3 R232, P4, R232, UR6, RZ ;  /* 0x00000006e8e87c10 */ /* 0x000fe2000ff9e0ff */
[----:B------:R-:W-:Y:S01]  /*1dfc0*/  STL [R1+0x5f0], R234 ;  /* 0x0005f0ea01007387 */ /* 0x000fe20000100800 */
[----:B----4-:R-:W-:Y:S02]  /*1dfd0*/  IADD3 R243, P5, R243, UR6, RZ ;  /* 0x00000006f3f37c10 */ /* 0x010fe4000ffbe0ff */
[----:B------:R-:W-:Y:S02]  /*1dfe0*/  IADD3.X R235, R235, UR5, RZ, P6, !PT ;  /* 0x00000005ebeb7c10 */ /* 0x000fe4000b7fe4ff */
[----:B------:R-:W-:Y:S02]  /*1dff0*/  IADD3 R238, P6, R238, UR6, RZ ;  /* 0x00000006eeee7c10 */ /* 0x000fe4000ffde0ff */
[----:B------:R-:W-:Y:S01]  /*1e000*/  IADD3.X R236, R236, UR5, RZ, P1, !PT ;  /* 0x00000005ecec7c10 */ /* 0x000fe20008ffe4ff */
[----:B------:R0:W-:Y:S04]  /*1e010*/  STL [R1+0x5e0], R243 ;  /* 0x0005e0f301007387 */ /* 0x0001e80000100800 */
[----:B------:R-:W-:Y:S01]  /*1e020*/  STL [R1+0x5e8], R232 ;  /* 0x0005e8e801007387 */ /* 0x000fe20000100800 */
[----:B------:R-:W-:-:S03]  /*1e030*/  IADD3 R245, P1, R245, UR6, RZ ;  /* 0x00000006f5f57c10 */ /* 0x000fc6000ff3e0ff */
[----:B0-----:R-:W4:Y:S04]  /*1e040*/  LDL.LU R243, [R1+0x5c4] ;  /* 0x0005c40001f37983 */ /* 0x001f280000300800 */
[----:B------:R-:W-:Y:S04]  /*1e050*/  STL [R1+0x60c], R237 ;  /* 0x00060ced01007387 */ /* 0x000fe80000100800 */
[----:B------:R-:W-:Y:S01]  /*1e060*/  STL [R1+0x604], R235 ;  /* 0x000604eb01007387 */ /* 0x000fe20000100800 */
[----:B------:R-:W-:-:S03]  /*1e070*/  IADD3.X R241, R241, UR5, RZ, P2, !PT ;  /* 0x00000005f1f17c10 */ /* 0x000fc600097fe4ff */
[----:B------:R-:W-:Y:S04]  /*1e080*/  STL [R1+0x5d8], R238 ;  /* 0x0005d8ee01007387 */ /* 0x000fe80000100800 */
[----:B------:R-:W-:Y:S01]  /*1e090*/  STL [R1+0x5fc], R236 ;  /* 0x0005fcec01007387 */ /* 0x000fe20000100800 */
[----:B------:R-:W-:Y:S02]  /*1e0a0*/  IADD3.X R244, R244, UR5, RZ, P3, !PT ;  /* 0x00000005f4f47c10 */ /* 0x000fe40009ffe4ff */
[----:B------:R-:W-:Y:S01]  /*1e0b0*/  IADD3 R246, P2, R246, UR6, RZ ;  /* 0x00000006f6f67c10 */ /* 0x000fe2000ff5e0ff */
[----:B------:R-:W-:Y:S04]  /*1e0c0*/  STL [R1+0x5d0], R245 ;  /* 0x0005d0f501007387 */ /* 0x000fe80000100800 */
[----:B------:R0:W-:Y:S04]  /*1e0d0*/  STL [R1+0x5ec], R244 ;  /* 0x0005ecf401007387 */ /* 0x0001e80000100800 */
        /* <DEDUP_REMOVED lines=8> */
[----:B------:R-:W-:-:S05]  /*1e160*/  IADD3 R250, P4, R250, UR6, RZ ;  /* 0x00000006fafa7c10 */ /* 0x000fca000ff9e0ff */
[----:B------:R0:W-:Y:S01]  /*1e170*/  STL [R1+0x5b8], R250 ;  /* 0x0005b8fa01007387 */ /* 0x0001e20000100800 */
[----:B------:R-:W-:-:S03]  /*1e180*/  IADD3.X R248, R248, UR5, RZ, P5, !PT ;  /* 0x00000005f8f87c10 */ /* 0x000fc6000affe4ff */
[----:B0-----:R-:W4:Y:S01]  /*1e190*/  LDL.LU R250, [R1+0x590] ;  /* 0x0005900001fa7983 */ /* 0x001f220000300800 */
[----:B------:R-:W-:Y:S02]  /*1e1a0*/  IADD3 R252, P5, R252, UR6, RZ ;  /* 0x00000006fcfc7c10 */ /* 0x000fe4000ffbe0ff */
[----:B------:R-:W-:Y:S01]  /*1e1b0*/  IADD3.X R249, R249, UR5, RZ, P6, !PT ;  /* 0x00000005f9f97c10 */ /* 0x000fe2000b7fe4ff */
[----:B------:R0:W-:Y:S04]  /*1e1c0*/  STL [R1+0x5dc], R248 ;  /* 0x0005dcf801007387 */ /* 0x0001e80000100800 */
[----:B0-----:R-:W4:Y:S04]  /*1e1d0*/  LDL.LU R248, [R1+0x5b4] ;  /* 0x0005b40001f87983 */ /* 0x001f280000300800 */
[----:B------:R-:W-:Y:S04]  /*1e1e0*/  STL [R1+0x5b0], R252 ;  /* 0x0005b0fc01007387 */ /* 0x000fe80000100800 */
[----:B------:R-:W-:Y:S04]  /*1e1f0*/  STL [R1+0x5d4], R249 ;  /* 0x0005d4f901007387 */ /* 0x000fe80000100800 */
[----:B------:R-:W4:Y:S01]  /*1e200*/  LDL.LU R227, [R1+0x588] ;  /* 0x0005880001e37983 */ /* 0x000f220000300800 */
[----:B------:R-:W-:-:S05]  /*1e210*/  IADD3 R251, P6, R251, UR6, RZ ;  /* 0x00000006fbfb7c10 */ /* 0x000fca000ffde0ff */
[----:B------:R-:W-:Y:S04]  /*1e220*/  STL [R1+0x5a8], R251 ;  /* 0x0005a8fb01007387 */ /* 0x000fe80000100800 */
[----:B------:R-:W4:Y:S04]  /*1e230*/  LDL.LU R230, [R1+0x5ac] ;  /* 0x0005ac0001e67983 */ /* 0x000f280000300800 */
[----:B------:R-:W4:Y:S01]  /*1e240*/  LDL.LU R228, [R1+0x580] ;  /* 0x0005800001e47983 */ /* 0x000f220000300800 */
[----:B--2---:R-:W-:-:S05]  /*1e250*/  IADD3.X R239, R239, UR5, RZ, P1, !PT ;  /* 0x00000005efef7c10 */ /* 0x004fca0008ffe4ff */
[----:B------:R0:W-:Y:S04]  /*1e260*/  STL [R1+0x5cc], R239 ;  /* 0x0005ccef01007387 */ /* 0x0001e80000100800 */
[----:B------:R-:W2:Y:S04]  /*1e270*/  LDL.LU R233, [R1+0x5a4] ;  /* 0x0005a40001e97983 */ /* 0x000ea80000300800 */
[----:B------:R-:W2:Y:S04]  /*1e280*/  LDL.LU R231, [R1+0x578] ;  /* 0x0005780001e77983 */ /* 0x000ea80000300800 */
[----:B0-----:R-:W2:Y:S04]  /*1e290*/  LDL.LU R239, [R1+0x59c] ;  /* 0x00059c0001ef7983 */ /* 0x001ea80000300800 */
[----:B------:R-:W2:Y:S04]  /*1e2a0*/  LDL.LU R234, [R1+0x570] ;  /* 0x0005700001ea7983 */ /* 0x000ea80000300800 */
[----:B------:R-:W2:Y:S01]  /*1e2b0*/  LDL.LU R232, [R1+0x594] ;  /* 0x0005940001e87983 */ /* 0x000ea20000300800 */
[----:B---3--:R-:W-:-:S05]  /*1e2c0*/  IADD3 R240, P1, R240, UR6, RZ ;  /* 0x00000006f0f07c10 */ /* 0x008fca000ff3e0ff */
[----:B------:R0:W-:Y:S04]  /*1e2d0*/  STL [R1+0x5a0], R240 ;  /* 0x0005a0f001007387 */ /* 0x0001e80000100800 */
[----:B0-----:R-:W3:Y:S04]  /*1e2e0*/  LDL.LU R240, [R1+0x568] ;  /* 0x0005680001f07983 */ /* 0x001ee80000300800 */
[----:B------:R-:W3:Y:S04]  /*1e2f0*/  LDL.LU R237, [R1+0x58c] ;  /* 0x00058c0001ed7983 */ /* 0x000ee80000300800 */
[----:B------:R-:W3:Y:S04]  /*1e300*/  LDL.LU R235, [R1+0x560] ;  /* 0x0005600001eb7983 */ /* 0x000ee80000300800 */
[----:B------:R-:W3:Y:S01]  /*1e310*/  LDL.LU R238, [R1+0x584] ;  /* 0x0005840001ee7983 */ /* 0x000ee20000300800 */
[----:B----4-:R-:W-:-:S05]  /*1e320*/  IADD3.X R243, R243, UR5, RZ, P2, !PT ;  /* 0x00000005f3f37c10 */ /* 0x010fca00097fe4ff */
[----:B------:R0:W-:Y:S04]  /*1e330*/  STL [R1+0x5c4], R243 ;  /* 0x0005c4f301007387 */ /* 0x0001e80000100800 */
[----:B------:R-:W4:Y:S04]  /*1e340*/  LDL.LU R236, [R1+0x558] ;  /* 0x0005580001ec7983 */ /* 0x000f280000300800 */
[----:B------:R-:W4:Y:S04]  /*1e350*/  LDL.LU R245, [R1+0x57c] ;  /* 0x00057c0001f57983 */ /* 0x000f280000300800 */
[----:B------:R-:W4:Y:S04]  /*1e360*/  LDL.LU R241, [R1+0x550] ;  /* 0x0005500001f17983 */ /* 0x000f280000300800 */
[----:B0-----:R-:W4:Y:S04]  /*1e370*/  LDL.LU R243, [R1+0x574] ;  /* 0x0005740001f37983 */ /* 0x001f280000300800 */
[----:B------:R-:W4:Y:S01]  /*1e380*/  LDL.LU R246, [R1+0x548] ;  /* 0x0005480001f67983 */ /* 0x000f220000300800 */
[----:B------:R-:W-:-:S05]  /*1e390*/  IADD3 R244, P2, R244, UR6, RZ ;  /* 0x00000006f4f47c10 */ /* 0x000fca000ff5e0ff */
[----:B------:R0:W-:Y:S04]  /*1e3a0*/  STL [R1+0x598], R244 ;  /* 0x000598f401007387 */ /* 0x0001e80000100800 */
[----:B0-----:R-:W4:Y:S01]  /*1e3b0*/  LDL.LU R244, [R1+0x56c] ;  /* 0x00056c0001f47983 */ /* 0x001f220000300800 */
[----:B------:R-:W-:-:S05]  /*1e3c0*/  IADD3.X R247, R247, UR5, RZ, P3, !PT ;  /* 0x00000005f7f77c10 */ /* 0x000fca0009ffe4ff */
        /* <DEDUP_REMOVED lines=8> */
[----:B------:R-:W4:Y:S01]  /*1e450*/  LDL.LU R249, [R1+0x530] ;  /* 0x0005300001f97983 */ /* 0x000f220000300800 */
[----:B------:R-:W-:-:S03]  /*1e460*/  IADD3 R227, P4, R227, UR6, RZ ;  /* 0x00000006e3e37c10 */ /* 0x000fc6000ff9e0ff */
[----:B------:R0:W-:Y:S04]  /*1e470*/  STL [R1+0x5b4], R248 ;  /* 0x0005b4f801007387 */ /* 0x0001e80000100800 */
[----:B------:R-:W4:Y:S04]  /*1e480*/  LDL.LU R251, [R1+0x554] ;  /* 0x0005540001fb7983 */ /* 0x000f280000300800 */
[----:B0-----:R-:W4:Y:S04]  /*1e490*/  LDL.LU R248, [R1+0x528] ;  /* 0x0005280001f87983 */ /* 0x001f280000300800 */
[----:B------:R-:W-:Y:S01]  /*1e4a0*/  STL [R1+0x588], R227 ;  /* 0x000588e301007387 */ /* 0x000fe20000100800 */
[----:B------:R-:W-:-:S02]  /*1e4b0*/  IADD3.X R230, R230, UR5, RZ, P5, !PT ;  /* 0x00000005e6e67c10 */ /* 0x000fc4000affe4ff */
[----:B------:R-:W-:-:S03]  /*1e4c0*/  IADD3 R228, P5, R228, UR6, RZ ;  /* 0x00000006e4e47c10 */ /* 0x000fc6000ffbe0ff */
[----:B------:R-:W-:Y:S04]  /*1e4d0*/  STL [R1+0x5ac], R230 ;  /* 0x0005ace601007387 */ /* 0x000fe80000100800 */
[----:B------:R-:W-:Y:S01]  /*1e4e0*/  STL [R1+0x580], R228 ;  /* 0x000580e401007387 */ /* 0x000fe20000100800 */
[----:B--2---:R-:W-:Y:S02]  /*1e4f0*/  IADD3.X R233, R233, UR5, RZ, P6, !PT ;  /* 0x00000005e9e97c10 */ /* 0x004fe4000b7fe4ff */
[----:B------:R-:W-:Y:S02]  /*1e500*/  IADD3 R231, P6, R231, UR6, RZ ;  /* 0x00000006e7e77c10 */ /* 0x000fe4000ffde0ff */
[----:B------:R-:W-:Y:S02]  /*1e510*/  IADD3.X R239, R239, UR5, RZ, P1, !PT ;  /* 0x00000005efef7c10 */ /* 0x000fe40008ffe4ff */
[----:B------:R-:W-:-:S02]  /*1e520*/  IADD3.X R232, R232, UR5, RZ, P2, !PT ;  /* 0x00000005e8e87c10 */ /* 0x000fc400097fe4ff */
[----:B------:R-:W-:Y:S01]  /*1e530*/  IADD3 R234, P1, R234, UR6, RZ ;  /* 0x00000006eaea7c10 */ /* 0x000fe2000ff3e0ff */
[----:B------:R0:W-:Y:S04]  /*1e540*/  STL [R1+0x59c], R239 ;  /* 0x00059cef01007387 */ /* 0x0001e80000100800 */
[----:B------:R-:W-:Y:S04]  /*1e550*/  STL [R1+0x5a4], R233 ;  /* 0x0005a4e901007387 */ /* 0x000fe80000100800 */
[----:B0-----:R-:W2:Y:S04]  /*1e560*/  LDL.LU R239, [R1+0x54c] ;  /* 0x00054c0001ef7983 */ /* 0x001ea80000300800 */
[----:B------:R-:W-:Y:S01]  /*1e570*/  STL [R1+0x578], R231 ;  /* 0x000578e701007387 */ /* 0x000fe20000100800 */
[----:B---3--:R-:W-:-:S05]  /*1e580*/  IADD3 R240, P2, R240, UR6, RZ ;  /* 0x00000006f0f07c10 */ /* 0x008fca000ff5e0ff */
[----:B------:R0:W-:Y:S04]  /*1e590*/  STL [R1+0x568], R240 ;  /* 0x000568f001007387 */ /* 0x0001e80000100800 */
[----:B------:R-:W-:Y:S04]  /*1e5a0*/  STL [R1+0x570], R234 ;  /* 0x000570ea01007387 */ /* 0x000fe80000100800 */
[----:B0-----:R-:W3:Y:S01]  /*1e5b0*/  LDL.LU R240, [R1+0x520] ;  /* 0x0005200001f07983 */ /* 0x001ee20000300800 */
[----:B------:R-:W-:Y:S02]  /*1e5c0*/  IADD3.X R237, R237, UR5, RZ, P3, !PT ;  /* 0x00000005eded7c10 */ /* 0x000fe40009ffe4ff */
[----:B------:R-:W-:-:S02]  /*1e5d0*/  IADD3 R235, P3, R235, UR6, RZ ;  /* 0x00000006ebeb7c10 */ /* 0x000fc4000ff7e0ff */
[----:B------:R-:W-:Y:S01]  /*1e5e0*/  IADD3.X R238, R238, UR5, RZ, P4, !PT ;  /* 0x00000005eeee7c10 */ /* 0x000fe2000a7fe4ff */
[----:B------:R-:W-:Y:S04]  /*1e5f0*/  STL [R1+0x594], R232 ;  /* 0x000594e801007387 */ /* 0x000fe80000100800 */
[----:B------:R-:W-:Y:S04]  /*1e600*/  STL [R1+0x58c], R237 ;  /* 0x00058ced01007387 */ /* 0x000fe80000100800 */
[----:B------:R-:W-:Y:S04]  /*1e610*/  STL [R1+0x560], R235 ;  /* 0x000560eb01007387 */ /* 0x000fe80000100800 */
[----:B------:R-:W-:Y:S01]  /*1e620*/  STL [R1+0x584], R238 ;  /* 0x000584ee01007387 */ /* 0x000fe20000100800 */
[----:B----4-:R-:W-:-:S02]  /*1e630*/  IADD3 R236, P4, R236, UR6, RZ ;  /* 0x00000006ecec7c10 */ /* 0x010fc4000ff9e0ff */
[----:B------:R-:W-:Y:S02]  /*1e640*/  IADD3.X R245, R245, UR5, RZ, P5, !PT ;  /* 0x00000005f5f57c10 */ /* 0x000fe4000affe4ff */
[----:B------:R-:W-:Y:S01]  /*1e650*/  IADD3 R241, P5, R241, UR6, RZ ;  /* 0x00000006f1f17c10 */ /* 0x000fe2000ffbe0ff */
[----:B------:R-:W-:Y:S01]  /*1e660*/  STL [R1+0x558], R236 ;  /* 0x000558ec01007387 */ /* 0x000fe20000100800 */
[----:B------:R-:W-:Y:S02]  /*1e670*/  IADD3.X R243, R243, UR5, RZ, P6, !PT ;  /* 0x00000005f3f37c10 */ /* 0x000fe4000b7fe4ff */
[----:B------:R-:W-:-:S03]  /*1e680*/  IADD3 R246, P6, R246, UR6, RZ ;  /* 0x00000006f6f67c10 */ /* 0x000fc6000ffde0ff */
[----:B------:R0:W-:Y:S04]  /*1e690*/  STL [R1+0x574], R243 ;  /* 0x000574f301007387 */ /* 0x0001e80000100800 */
[----:B------:R-:W-:Y:S04]  /*1e6a0*/  STL [R1+0x57c], R245 ;  /* 0x00057cf501007387 */ /* 0x000fe80000100800 */
[----:B0-----:R-:W4:Y:S04]  /*1e6b0*/  LDL.LU R243, [R1+0x544] ;  /* 0x0005440001f37983 */ /* 0x001f280000300800 */
[----:B------:R-:W-:Y:S01]  /*1e6c0*/  STL [R1+0x550], R241 ;  /* 0x000550f101007387 */ /* 0x000fe20000100800 */
[----:B------:R-:W-:-:S05]  /*1e6d0*/  IADD3.X R244, R244, UR5, RZ, P1, !PT ;  /* 0x00000005f4f47c10 */ /* 0x000fca0008ffe4ff */
[----:B------:R0:W-:Y:S04]  /*1e6e0*/  STL [R1+0x56c], R244 ;  /* 0x00056cf401007387 */ /* 0x0001e80000100800 */
[----:B0-----:R-:W4:Y:S04]  /*1e6f0*/  LDL.LU R244, [R1+0x518] ;  /* 0x0005180001f47983 */ /* 0x001f280000300800 */
[----:B------:R-:W-:Y:S01]  /*1e700*/  STL [R1+0x548], R246 ;  /* 0x000548f601007387 */ /* 0x000fe20000100800 */
[----:B------:R-:W-:-:S05]  /*1e710*/  IADD3 R247, P1, R247, UR6, RZ ;  /* 0x00000006f7f77c10 */ /* 0x000fca000ff3e0ff */
[----:B------:R0:W-:Y:S04]  /*1e720*/  STL [R1+0x540], R247 ;  /* 0x000540f701007387 */ /* 0x0001e80000100800 */
[----:B0-----:R-:W4:Y:S01]  /*1e730*/  LDL.LU R247, [R1+0x53c] ;  /* 0x00053c0001f77983 */ /* 0x001f220000300800 */
[----:B------:R-:W-:Y:S02]  /*1e740*/  IADD3.X R250, R250, UR5, RZ, P2, !PT ;  /* 0x00000005fafa7c10 */ /* 0x000fe400097fe4ff */
[----:B------:R-:W-:Y:S02]  /*1e750*/  IADD3 R242, P2, R242, UR6, RZ ;  /* 0x00000006f2f27c10 */ /* 0x000fe4000ff5e0ff */
[----:B------:R-:W-:Y:S02]  /*1e760*/  IADD3.X R252, R252, UR5, RZ, P3, !PT ;  /* 0x00000005fcfc7c10 */ /* 0x000fe40009ffe4ff */
[----:B------:R-:W-:Y:S01]  /*1e770*/  IADD3 R249, P3, R249, UR6, RZ ;  /* 0x00000006f9f97c10 */ /* 0x000fe2000ff7e0ff */
[----:B------:R0:W-:Y:S01]  /*1e780*/  STL [R1+0x564], R250 ;  /* 0x000564fa01007387 */ /* 0x0001e20000100800 */
[----:B------:R-:W-:-:S03]  /*1e790*/  IADD3.X R251, R251, UR5, RZ, P4, !PT ;  /* 0x00000005fbfb7c10 */ /* 0x000fc6000a7fe4ff */
[----:B0-----:R-:W4:Y:S04]  /*1e7a0*/  LDL.LU R250, [R1+0x510] ;  /* 0x0005100001fa7983 */ /* 0x001f280000300800 */
[----:B------:R-:W-:Y:S04]  /*1e7b0*/  STL [R1+0x538], R242 ;  /* 0x000538f201007387 */ /* 0x000fe80000100800 */
[----:B------:R-:W-:Y:S01]  /*1e7c0*/  STL [R1+0x55c], R252 ;  /* 0x00055cfc01007387 */ /* 0x000fe20000100800 */
[----:B------:R-:W-:-:S03]  /*1e7d0*/  IADD3 R248, P4, R248, UR6, RZ ;  /* 0x00000006f8f87c10 */ /* 0x000fc6000ff9e0ff */
[----:B------:R-:W4:Y:S04]  /*1e7e0*/  LDL.LU R227, [R1+0x534] ;  /* 0x0005340001e37983 */ /* 0x000f280000300800 */
[----:B------:R-:W-:Y:S04]  /*1e7f0*/  STL [R1+0x530], R249 ;  /* 0x000530f901007387 */ /* 0x000fe80000100800 */
[----:B------:R-:W4:Y:S04]  /*1e800*/  LDL.LU R230, [R1+0x508] ;  /* 0x0005080001e67983 */ /* 0x000f280000300800 */
[----:B------:R-:W-:Y:S04]  /*1e810*/  STL [R1+0x554], R251 ;  /* 0x000554fb01007387 */ /* 0x000fe80000100800 */
[----:B------:R-:W4:Y:S04]  /*1e820*/  LDL.LU R228, [R1+0x52c] ;  /* 0x00052c0001e47983 */ /* 0x000f280000300800 */
[----:B------:R0:W-:Y:S04]  /*1e830*/  STL [R1+0x528], R248 ;  /* 0x000528f801007387 */ /* 0x0001e80000100800 */
[----:B------:R-:W4:Y:S04]  /*1e840*/  LDL.LU R233, [R1+0x500] ;  /* 0x0005000001e97983 */ /* 0x000f280000300800 */
[----:B------:R-:W4:Y:S04]  /*1e850*/  LDL.LU R231, [R1+0x524] ;  /* 0x0005240001e77983 */ /* 0x000f280000300800 */
[----:B0-----:R-:W4:Y:S04]  /*1e860*/  LDL.LU R248, [R1+0x4f8] ;  /* 0x0004f80001f87983 */ /* 0x001f280000300800 */
[----:B------:R-:W4:Y:S04]  /*1e870*/  LDL.LU R234, [R1+0x51c] ;  /* 0x00051c0001ea7983 */ /* 0x000f280000300800 */
[----:B------:R-:W4:Y:S01]  /*1e880*/  LDL.LU R232, [R1+0x4f0] ;  /* 0x0004f00001e87983 */ /* 0x000f220000300800 */
[----:B--2---:R-:W-:-:S05]  /*1e890*/  IADD3.X R239, R239, UR5, RZ, P5, !PT ;  /* 0x00000005efef7c10 */ /* 0x004fca000affe4ff */
[----:B------:R0:W-:Y:S04]  /*1e8a0*/  STL [R1+0x54c], R239 ;  /* 0x00054cef01007387 */ /* 0x0001e80000100800 */
[----:B0-----:R-:W2:Y:S04]  /*1e8b0*/  LDL.LU R239, [R1+0x514] ;  /* 0x0005140001ef7983 */ /* 0x001ea80000300800 */
[----:B------:R-:W2:Y:S04]  /*1e8c0*/  LDL.LU R237, [R1+0x4e8] ;  /* 0x0004e80001ed7983 */ /* 0x000ea80000300800 */
[----:B------:R-:W2:Y:S04]  /*1e8d0*/  LDL.LU R235, [R1+0x50c] ;  /* 0x00050c0001eb7983 */ /* 0x000ea80000300800 */
[----:B------:R-:W2:Y:S01]  /*1e8e0*/  LDL.LU R238, [R1+0x4e0] ;  /* 0x0004e00001ee7983 */ /* 0x000ea20000300800 */
[----:B---3--:R-:W-:-:S05]  /*1e8f0*/  IADD3 R240, P5, R240, UR6, RZ ;  /* 0x00000006f0f07c10 */ /* 0x008fca000ffbe0ff */
[----:B------:R0:W-:Y:S04]  /*1e900*/  STL [R1+0x520], R240 ;  /* 0x000520f001007387 */ /* 0x0001e80000100800 */
[----:B------:R-:W3:Y:S04]  /*1e910*/  LDL.LU R236, [R1+0x504] ;  /* 0x0005040001ec7983 */ /* 0x000ee80000300800 */
        /* <DEDUP_REMOVED lines=8> */
[----:B------:R0:W-:Y:S04]  /*1e9a0*/  STL [R1+0x518], R244 ;  /* 0x000518f401007387 */ /* 0x0001e80000100800 */
[----:B0-----:R-:W4:Y:S01]  /*1e9b0*/  LDL.LU R244, [R1+0x4ec] ;  /* 0x0004ec0001f47983 */ /* 0x001f220000300800 */
[----:B------:R-:W-:-:S05]  /*1e9c0*/  IADD3.X R247, R247, UR5, RZ, P1, !PT ;  /* 0x00000005f7f77c10 */ /* 0x000fca0008ffe4ff */
[----:B------:R0:W-:Y:S04]  /*1e9d0*/  STL [R1+0x53c], R247 ;  /* 0x00053cf701007387 */ /* 0x0001e80000100800 */
[----:B0-----:R-:W4:Y:S04]  /*1e9e0*/  LDL.LU R247, [R1+0x4c0] ;  /* 0x0004c00001f77983 */ /* 0x001f280000300800 */
[----:B------:R-:W4:Y:S04]  /*1e9f0*/  LDL.LU R242, [R1+0x4e4] ;  /* 0x0004e40001f27983 */ /* 0x000f280000300800 */
[----:B------:R-:W4:Y:S04]  /*1ea00*/  LDL.LU R252, [R1+0x4b8] ;  /* 0x0004b80001fc7983 */ /* 0x000f280000300800 */
[----:B------:R-:W4:Y:S01]  /*1ea10*/  LDL.LU R249, [R1+0x4dc] ;  /* 0x0004dc0001f97983 */ /* 0x000f220000300800 */
[----:B------:R-:W-:-:S02]  /*1ea20*/  IADD3 R250, P1, R250, UR6, RZ ;  /* 0x00000006fafa7c10 */ /* 0x000fc4000ff3e0ff */
[----:B------:R-:W-:-:S03]  /*1ea30*/  IADD3.X R227, R227, UR5, RZ, P2, !PT ;  /* 0x00000005e3e37c10 */ /* 0x000fc600097fe4ff */
[----:B------:R0:W-:Y:S01]  /*1ea40*/  STL [R1+0x510], R250 ;  /* 0x000510fa01007387 */ /* 0x0001e20000100800 */
[----:B------:R-:W-:-:S03]  /*1ea50*/  IADD3 R230, P2, R230, UR6, RZ ;  /* 0x00000006e6e67c10 */ /* 0x000fc6000ff5e0ff */
[----:B------:R-:W4:Y:S01]  /*1ea60*/  LDL.LU R251, [R1+0x4b0] ;  /* 0x0004b00001fb7983 */ /* 0x000f220000300800 */
[----:B------:R-:W-:Y:S02]  /*1ea70*/  IADD3.X R228, R228, UR5, RZ, P3, !PT ;  /* 0x00000005e4e47c10 */ /* 0x000fe40009ffe4ff */
[----:B------:R-:W-:Y:S02]  /*1ea80*/  IADD3.X R231, R231, UR5, RZ, P4, !PT ;  /* 0x00000005e7e77c10 */ /* 0x000fe4000a7fe4ff */
[----:B------:R-:W-:Y:S01]  /*1ea90*/  IADD3 R233, P3, R233, UR6, RZ ;  /* 0x00000006e9e97c10 */ /* 0x000fe2000ff7e0ff */
[----:B0-----:R-:W4:Y:S04]  /*1eaa0*/  LDL.LU R250, [R1+0x4d4] ;  /* 0x0004d40001fa7983 */ /* 0x001f280000300800 */
[----:B------:R-:W-:Y:S01]  /*1eab0*/  STL [R1+0x534], R227 ;  /* 0x000534e301007387 */ /* 0x000fe20000100800 */
[----:B------:R-:W-:-:S03]  /*1eac0*/  IADD3 R248, P4, R248, UR6, RZ ;  /* 0x00000006f8f87c10 */ /* 0x000fc6000ff9e0ff */
[----:B------:R-:W-:Y:S04]  /*1ead0*/  STL [R1+0x508], R230 ;  /* 0x000508e601007387 */ /* 0x000fe80000100800 */
[----:B------:R-:W-:Y:S01]  /*1eae0*/  STL [R1+0x52c], R228 ;  /* 0x00052ce401007387 */ /* 0x000fe20000100800 */
[----:B------:R-:W-:-:S03]  /*1eaf0*/  IADD3.X R234, R234, UR5, RZ, P5, !PT ;  /* 0x00000005eaea7c10 */ /* 0x000fc6000affe4ff */
[----:B------:R0:W-:Y:S04]  /*1eb00*/  STL [R1+0x4f8], R248 ;  /* 0x0004f8f801007387 */ /* 0x0001e80000100800 */
[----:B------:R-:W-:Y:S01]  /*1eb10*/  STL [R1+0x500], R233 ;  /* 0x000500e901007387 */ /* 0x000fe20000100800 */
[----:B------:R-:W-:-:S03]  /*1eb20*/  IADD3 R232, P5, R232, UR6, RZ ;  /* 0x00000006e8e87c10 */ /* 0x000fc6000ffbe0ff */
[----:B0-----:R-:W4:Y:S04]  /*1eb30*/  LDL.LU R248, [R1+0x4a8] ;  /* 0x0004a80001f87983 */ /* 0x001f280000300800 */
[----:B------:R-:W-:Y:S01]  /*1eb40*/  STL [R1+0x524], R231 ;  /* 0x000524e701007387 */ /* 0x000fe20000100800 */
[----:B--2---:R-:W-:Y:S02]  /*1eb50*/  IADD3.X R239, R239, UR5, RZ, P6, !PT ;  /* 0x00000005efef7c10 */ /* 0x004fe4000b7fe4ff */
[----:B------:R-:W-:Y:S02]  /*1eb60*/  IADD3 R237, P6, R237, UR6, RZ ;  /* 0x00000006eded7c10 */ /* 0x000fe4000ffde0ff */
[----:B------:R-:W-:Y:S02]  /*1eb70*/  IADD3.X R235, R235, UR5, RZ, P1, !PT ;  /* 0x00000005ebeb7c10 */ /* 0x000fe40008ffe4ff */
[----:B------:R-:W-:Y:S01]  /*1eb80*/  IADD3 R238, P1, R238, UR6, RZ ;  /* 0x00000006eeee7c10 */ /* 0x000fe2000ff3e0ff */
[----:B------:R0:W-:Y:S04]  /*1eb90*/  STL [R1+0x514], R239 ;  /* 0x000514ef01007387 */ /* 0x0001e80000100800 */
[----:B------:R-:W-:Y:S04]  /*1eba0*/  STL [R1+0x51c], R234 ;  /* 0x00051cea01007387 */ /* 0x000fe80000100800 */
[----:B0-----:R-:W2:Y:S01]  /*1ebb0*/  LDL.LU R239, [R1+0x4cc] ;  /* 0x0004cc0001ef7983 */ /* 0x001ea20000300800 */
[----:B---3--:R-:W-:-:S02]  /*1ebc0*/  IADD3.X R236, R236, UR5, RZ, P2, !PT ;  /* 0x00000005ecec7c10 */ /* 0x008fc400097fe4ff */
[----:B------:R-:W-:Y:S01]  /*1ebd0*/  IADD3.X R241, R241, UR5, RZ, P3, !PT ;  /* 0x00000005f1f17c10 */ /* 0x000fe20009ffe4ff */
[----:B------:R-:W-:Y:S04]  /*1ebe0*/  STL [R1+0x4f0], R232 ;  /* 0x0004f0e801007387 */ /* 0x000fe80000100800 */
[----:B------:R-:W-:Y:S01]  /*1ebf0*/  STL [R1+0x4e8], R237 ;  /* 0x0004e8ed01007387 */ /* 0x000fe20000100800 */
[----:B------:R-:W-:-:S03]  /*1ec00*/  IADD3 R245, P2, R245, UR6, RZ ;  /* 0x00000006f5f57c10 */ /* 0x000fc6000ff5e0ff */
[----:B------:R-:W-:Y:S01]  /*1ec10*/  STL [R1+0x50c], R235 ;  /* 0x00050ceb01007387 */ /* 0x000fe20000100800 */
[----:B------:R-:W-:-:S03]  /*1ec20*/  IADD3 R240, P3, R240, UR6, RZ ;  /* 0x00000006f0f07c10 */ /* 0x000fc6000ff7e0ff */
[----:B------:R-:W-:Y:S04]  /*1ec30*/  STL [R1+0x4e0], R238 ;  /* 0x0004e0ee01007387 */ /* 0x000fe80000100800 */
[----:B------:R-:W-:Y:S04]  /*1ec40*/  STL [R1+0x504], R236 ;  /* 0x000504ec01007387 */ /* 0x000fe80000100800 */
        /* <DEDUP_REMOVED lines=10> */
[----:B------:R0:W-:Y:S04]  /*1ecf0*/  STL [R1+0x4ec], R244 ;  /* 0x0004ecf401007387 */ /* 0x0001e80000100800 */
[----:B0-----:R-:W4:Y:S01]  /*1ed00*/  LDL.LU R244, [R1+0x498] ;  /* 0x0004980001f47983 */ /* 0x001f220000300800 */
[----:B------:R-:W-:Y:S02]  /*1ed10*/  IADD3 R247, P5, R247, UR6, RZ ;  /* 0x00000006f7f77c10 */ /* 0x000fe4000ffbe0ff */
[----:B------:R-:W-:Y:S02]  /*1ed20*/  IADD3.X R242, R242, UR5, RZ, P6, !PT ;  /* 0x00000005f2f27c10 */ /* 0x000fe4000b7fe4ff */
[----:B------:R-:W-:Y:S02]  /*1ed30*/  IADD3 R252, P6, R252, UR6, RZ ;  /* 0x00000006fcfc7c10 */ /* 0x000fe4000ffde0ff */
[----:B------:R-:W-:Y:S01]  /*1ed40*/  IADD3.X R249, R249, UR5, RZ, P1, !PT ;  /* 0x00000005f9f97c10 */ /* 0x000fe20008ffe4ff */
[----:B------:R0:W-:Y:S04]  /*1ed50*/  STL [R1+0x4c0], R247 ;  /* 0x0004c0f701007387 */ /* 0x0001e80000100800 */
[----:B0-----:R-:W4:Y:S04]  /*1ed60*/  LDL.LU R247, [R1+0x4bc] ;  /* 0x0004bc0001f77983 */ /* 0x001f280000300800 */
[----:B------:R-:W-:Y:S01]  /*1ed70*/  STL [R1+0x4e4], R242 ;  /* 0x0004e4f201007387 */ /* 0x000fe20000100800 */
[----:B------:R-:W-:-:S03]  /*1ed80*/  IADD3 R251, P1, R251, UR6, RZ ;  /* 0x00000006fbfb7c10 */ /* 0x000fc6000ff3e0ff */
[----:B------:R-:W-:Y:S04]  /*1ed90*/  STL [R1+0x4b8], R252 ;  /* 0x0004b8fc01007387 */ /* 0x000fe80000100800 */
[----:B------:R-:W4:Y:S04]  /*1eda0*/  LDL.LU R227, [R1+0x490] ;  /* 0x0004900001e37983 */ /* 0x000f280000300800 */
[----:B------:R-:W-:Y:S04]  /*1edb0*/  STL [R1+0x4dc], R249 ;  /* 0x0004dcf901007387 */ /* 0x000fe80000100800 */
[----:B------:R-:W4:Y:S04]  /*1edc0*/  LDL.LU R230, [R1+0x4b4] ;  /* 0x0004b40001e67983 */ /* 0x000f280000300800 */
[----:B------:R-:W-:Y:S04]  /*1edd0*/  STL [R1+0x4b0], R251 ;  /* 0x0004b0fb01007387 */ /* 0x000fe80000100800 */
[----:B------:R-:W4:Y:S01]  /*1ede0*/  LDL.LU R228, [R1+0x488] ;  /* 0x0004880001e47983 */ /* 0x000f220000300800 */
[----:B------:R-:W-:-:S05]  /*1edf0*/  IADD3.X R250, R250, UR5, RZ, P2, !PT ;  /* 0x00000005fafa7c10 */ /* 0x000fca00097fe4ff */
[----:B------:R-:W-:Y:S04]  /*1ee00*/  STL [R1+0x4d4], R250 ;  /* 0x0004d4fa01007387 */ /* 0x000fe80000100800 */
[----:B------:R-:W4:Y:S04]  /*1ee10*/  LDL.LU R233, [R1+0x4ac] ;  /* 0x0004ac0001e97983 */ /* 0x000f280000300800 */
[----:B------:R-:W4:Y:S04]  /*1ee20*/  LDL.LU R231, [R1+0x480] ;  /* 0x0004800001e77983 */ /* 0x000f280000300800 */
[----:B------:R-:W4:Y:S04]  /*1ee30*/  LDL.LU R234, [R1+0x4a4] ;  /* 0x0004a40001ea7983 */ /* 0x000f280000300800 */
        /* <DEDUP_REMOVED lines=8> */
[----:B--2---:R-:W-:-:S05]  /*1eec0*/  IADD3.X R239, R239, UR5, RZ, P3, !PT ;  /* 0x00000005efef7c10 */ /* 0x004fca0009ffe4ff */
[----:B------:R0:W-:Y:S04]  /*1eed0*/  STL [R1+0x4cc], R239 ;  /* 0x0004ccef01007387 */ /* 0x0001e80000100800 */
[----:B------:R-:W2:Y:S04]  /*1eee0*/  LDL.LU R245, [R1+0x460] ;  /* 0x0004600001f57983 */ /* 0x000ea80000300800 */
        /* <DEDUP_REMOVED lines=11> */
[----:B------:R0:W-:Y:S04]  /*1efa0*/  STL [R1+0x498], R244 ;  /* 0x000498f401007387 */ /* 0x0001e80000100800 */
[----:B0-----:R-:W4:Y:S04]  /*1efb0*/  LDL.LU R244, [R1+0x46c] ;  /* 0x00046c0001f47983 */ /* 0x001f280000300800 */
[----:B------:R-:W4:Y:S04]  /*1efc0*/  LDL.LU R252, [R1+0x440] ;  /* 0x0004400001fc7983 */ /* 0x000f280000300800 */
[----:B------:R-:W4:Y:S04]  /*1efd0*/  LDL.LU R249, [R1+0x464] ;  /* 0x0004640001f97983 */ /* 0x000f280000300800 */
[----:B------:R-:W4:Y:S01]  /*1efe0*/  LDL.LU R251, [R1+0x438] ;  /* 0x0004380001fb7983 */ /* 0x000f220000300800 */
[----:B------:R-:W-:-:S02]  /*1eff0*/  IADD3.X R247, R247, UR5, RZ, P5, !PT ;  /* 0x00000005f7f77c10 */ /* 0x000fc4000affe4ff */
[----:B------:R-:W-:-:S03]  /*1f000*/  IADD3 R227, P5, R227, UR6, RZ ;  /* 0x00000006e3e37c10 */ /* 0x000fc6000ffbe0ff */
[----:B------:R0:W-:Y:S04]  /*1f010*/  STL [R1+0x4bc], R247 ;  /* 0x0004bcf701007387 */ /* 0x0001e80000100800 */
[----:B------:R-:W4:Y:S01]  /*1f020*/  LDL.LU R250, [R1+0x45c] ;  /* 0x00045c0001fa7983 */ /* 0x000f220000300800 */
[----:B------:R-:W-:Y:S02]  /*1f030*/  IADD3.X R230, R230, UR5, RZ, P6, !PT ;  /* 0x00000005e6e67c10 */ /* 0x000fe4000b7fe4ff */
[----:B------:R-:W-:Y:S01]  /*1f040*/  IADD3 R228, P6, R228, UR6, RZ ;  /* 0x00000006e4e47c10 */ /* 0x000fe2000ffde0ff */
[----:B0-----:R-:W4:Y:S01]  /*1f050*/  LDL.LU R247, [R1+0x430] ;  /* 0x0004300001f77983 */ /* 0x001f220000300800 */
[----:B------:R-:W-:Y:S02]  /*1f060*/  IADD3.X R233, R233, UR5, RZ, P1, !PT ;  /* 0x00000005e9e97c10 */ /* 0x000fe40008ffe4ff */
[----:B------:R-:W-:Y:S01]  /*1f070*/  IADD3 R231, P1, R231, UR6, RZ ;  /* 0x00000006e7e77c10 */ /* 0x000fe2000ff3e0ff */
[----:B------:R-:W-:Y:S01]  /*1f080*/  STL [R1+0x490], R227 ;  /* 0x000490e301007387 */ /* 0x000fe20000100800 */
[----:B------:R-:W-:-:S02]  /*1f090*/  IADD3.X R234, R234, UR5, RZ, P2, !PT ;  /* 0x00000005eaea7c10 */ /* 0x000fc400097fe4ff */
[----:B------:R-:W-:Y:S01]  /*1f0a0*/  IADD3.X R237, R237, UR5, RZ, P3, !PT ;  /* 0x00000005eded7c10 */ /* 0x000fe20009ffe4ff */
[----:B------:R-:W-:Y:S04]  /*1f0b0*/  STL [R1+0x4b4], R230 ;  /* 0x0004b4e601007387 */ /* 0x000fe80000100800 */
[----:B------:R-:W-:Y:S01]  /*1f0c0*/  STL [R1+0x488], R228 ;  /* 0x000488e401007387 */ /* 0x000fe20000100800 */
[----:B------:R-:W-:-:S03]  /*1f0d0*/  IADD3 R232, P2, R232, UR6, RZ ;  /* 0x00000006e8e87c10 */ /* 0x000fc6000ff5e0ff */
[----:B------:R-:W-:Y:S04]  /*1f0e0*/  STL [R1+0x4ac], R233 ;  /* 0x0004ace901007387 */ /* 0x000fe80000100800 */
[----:B------:R-:W-:Y:S04]  /*1f0f0*/  STL [R1+0x480], R231 ;  /* 0x000480e701007387 */ /* 0x000fe80000100800 */
[----:B------:R-:W-:Y:S01]  /*1f100*/  STL [R1+0x4a4], R234 ;  /* 0x0004a4ea01007387 */ /* 0x000fe20000100800 */
[----:B------:R-:W-:Y:S02]  /*1f110*/  IADD3 R248, P3, R248, UR6, RZ ;  /* 0x00000006f8f87c10 */ /* 0x000fe4000ff7e0ff */
[----:B------:R-:W-:-:S02]  /*1f120*/  IADD3.X R235, R235, UR5, RZ, P4, !PT ;  /* 0x00000005ebeb7c10 */ /* 0x000fc4000a7fe4ff */
[----:B------:R-:W-:Y:S02]  /*1f130*/  IADD3 R238, P4, R238, UR6, RZ ;  /* 0x00000006eeee7c10 */ /* 0x000fe4000ff9e0ff */
[----:B------:R-:W-:Y:S01]  /*1f140*/  IADD3.X R236, R236, UR5, RZ, P5, !PT ;  /* 0x00000005ecec7c10 */ /* 0x000fe2000affe4ff */
[----:B------:R0:W-:Y:S04]  /*1f150*/  STL [R1+0x470], R248 ;  /* 0x000470f801007387 */ /* 0x0001e80000100800 */
[----:B------:R-:W-:Y:S04]  /*1f160*/  STL [R1+0x478], R232 ;  /* 0x000478e801007387 */ /* 0x000fe80000100800 */
[----:B0-----:R-:W4:Y:S04]  /*1f170*/  LDL.LU R248, [R1+0x454] ;  /* 0x0004540001f87983 */ /* 0x001f280000300800 */
[----:B------:R-:W-:Y:S04]  /*1f180*/  STL [R1+0x49c], R237 ;  /* 0x00049ced01007387 */ /* 0x000fe80000100800 */
[----:B------:R-:W-:Y:S04]  /*1f190*/  STL [R1+0x494], R235 ;  /* 0x000494eb01007387 */ /* 0x000fe80000100800 */
[----:B------:R-:W-:Y:S04]  /*1f1a0*/  STL [R1+0x468], R238 ;  /* 0x000468ee01007387 */ /* 0x000fe80000100800 */
[----:B------:R-:W-:Y:S01]  /*1f1b0*/  STL [R1+0x48c], R236 ;  /* 0x00048cec01007387 */ /* 0x000fe20000100800 */
[----:B--2---:R-:W-:-:S02]  /*1f1c0*/  IADD3 R245, P5, R245, UR6, RZ ;  /* 0x00000006f5f57c10 */ /* 0x004fc4000ffbe0ff */
[----:B------:R-:W-:Y:S02]  /*1f1d0*/  IADD3.X R241, R241, UR5, RZ, P6, !PT ;  /* 0x00000005f1f17c10 */ /* 0x000fe4000b7fe4ff */
[----:B------:R-:W-:Y:S01]  /*1f1e0*/  IADD3 R246, P6, R246, UR6, RZ ;  /* 0x00000006f6f67c10 */ /* 0x000fe2000ffde0ff */
[----:B------:R-:W-:Y:S01]  /*1f1f0*/  STL [R1+0x460], R245 ;  /* 0x000460f501007387 */ /* 0x000fe20000100800 */
        /* <DEDUP_REMOVED lines=14> */
[----:B------:R-:W-:Y:S02]  /*1f2e0*/  IADD3 R252, P3, R252, UR6, RZ ;  /* 0x00000006fcfc7c10 */ /* 0x000fe4000ff7e0ff */
[----:B------:R-:W-:Y:S02]  /*1f2f0*/  IADD3.X R249, R249, UR5, RZ, P4, !PT ;  /* 0x00000005f9f97c10 */ /* 0x000fe4000a7fe4ff */
[----:B------:R-:W-:Y:S01]  /*1f300*/  IADD3 R251, P4, R251, UR7, RZ ;  /* 0x00000007fbfb7c10 */ /* 0x000fe2000ff9e0ff */
[----:B------:R0:W-:Y:S04]  /*1f310*/  STL [R1+0x46c], R244 ;  /* 0x00046cf401007387 */ /* 0x0001e80000100800 */
[----:B0-----:R-:W4:Y:S01]  /*1f320*/  LDL.LU R244, [R1+0x444] ;  /* 0x0004440001f47983 */ /* 0x001f220000300800 */
[----:B------:R-:W-:-:S03]  /*1f330*/  IADD3.X R250, R250, UR5, RZ, P5, !PT ;  /* 0x00000005fafa7c10 */ /* 0x000fc6000affe4ff */
[----:B------:R-:W-:Y:S04]  /*1f340*/  STL [R1+0x440], R252 ;  /* 0x000440fc01007387 */ /* 0x000fe80000100800 */
[----:B------:R-:W-:Y:S04]  /*1f350*/  STL [R1+0x464], R249 ;  /* 0x000464f901007387 */ /* 0x000fe80000100800 */
[----:B------:R-:W4:Y:S04]  /*1f360*/  LDL.LU R229, [R1+0x418] ;  /* 0x0004180001e57983 */ /* 0x000f280000300800 */
[----:B------:R-:W-:Y:S04]  /*1f370*/  STL [R1+0x438], R251 ;  /* 0x000438fb01007387 */ /* 0x000fe80000100800 */
[----:B------:R-:W4:Y:S04]  /*1f380*/  LDL.LU R227, [R1+0x43c] ;  /* 0x00043c0001e37983 */ /* 0x000f280000300800 */
[----:B------:R-:W-:Y:S04]  /*1f390*/  STL [R1+0x45c], R250 ;  /* 0x00045cfa01007387 */ /* 0x000fe80000100800 */
[----:B------:R-:W4:Y:S01]  /*1f3a0*/  LDL.LU R230, [R1+0x410] ;  /* 0x0004100001e67983 */ /* 0x000f220000300800 */
[----:B------:R-:W-:-:S05]  /*1f3b0*/  IADD3 R247, P5, R247, UR7, RZ ;  /* 0x00000007f7f77c10 */ /* 0x000fca000ffbe0ff */
[----:B------:R0:W-:Y:S04]  /*1f3c0*/  STL [R1+0x430], R247 ;  /* 0x000430f701007387 */ /* 0x0001e80000100800 */
[----:B------:R-:W4:Y:S04]  /*1f3d0*/  LDL.LU R228, [R1+0x434] ;  /* 0x0004340001e47983 */ /* 0x000f280000300800 */
[----:B------:R-:W4:Y:S04]  /*1f3e0*/  LDL.LU R233, [R1+0x408] ;  /* 0x0004080001e97983 */ /* 0x000f280000300800 */
[----:B------:R-:W4:Y:S04]  /*1f3f0*/  LDL.LU R231, [R1+0x42c] ;  /* 0x00042c0001e77983 */ /* 0x000f280000300800 */
[----:B------:R-:W4:Y:S04]  /*1f400*/  LDL.LU R234, [R1+0x400] ;  /* 0x0004000001ea7983 */ /* 0x000f280000300800 */
[----:B------:R-:W4:Y:S04]  /*1f410*/  LDL.LU R232, [R1+0x424] ;  /* 0x0004240001e87983 */ /* 0x000f280000300800 */
[----:B------:R-:W4:Y:S04]  /*1f420*/  LDL.LU R237, [R1+0x3f8] ;  /* 0x0003f80001ed7983 */ /* 0x000f280000300800 */
        /* <DEDUP_REMOVED lines=11> */
[----:B--2---:R-:W-:-:S05]  /*1f4e0*/  IADD3 R239, P6, R239, UR7, RZ ;  /* 0x00000007efef7c10 */ /* 0x004fca000ffde0ff */
[----:B------:R0:W-:Y:S04]  /*1f4f0*/  STL [R1+0x428], R239 ;  /* 0x000428ef01007387 */ /* 0x0001e80000100800 */
[----:B0-----:R-:W2:Y:S01]  /*1f500*/  LDL.LU R239, [R1+0x3cc] ;  /* 0x0003cc0001ef7983 */ /* 0x001ea20000300800 */
[----:B---3--:R-:W-:-:S05]  /*1f510*/  IADD3.X R240, R240, UR5, RZ, P1, !PT ;  /* 0x00000005f0f07c10 */ /* 0x008fca0008ffe4ff */
[----:B------:R0:W-:Y:S04]  /*1f520*/  STL [R1+0x44c], R240 ;  /* 0x00044cf001007387 */ /* 0x0001e80000100800 */
[----:B0-----:R-:W3:Y:S01]  /*1f530*/  LDL.LU R240, [R1+0x3f4] ;  /* 0x0003f40001f07983 */ /* 0x001ee20000300800 */
[----:B----4-:R-:W-:-:S05]  /*1f540*/  IADD3 R243, P1, R243, UR7, RZ ;  /* 0x00000007f3f37c10 */ /* 0x010fca000ff3e0ff */
        /* <DEDUP_REMOVED lines=15> */
[----:B------:R-:W-:-:S03]  /*1f640*/  IADD3.X R231, R231, UR4, RZ, P5, !PT ;  /* 0x00000004e7e77c10 */ /* 0x000fc6000affe4ff */
[----:B------:R-:W-:Y:S01]  /*1f650*/  STL [R1+0x43c], R227 ;  /* 0x00043ce301007387 */ /* 0x000fe20000100800 */
[----:B------:R-:W-:-:S03]  /*1f660*/  IADD3 R234, P5, R234, UR7, RZ ;  /* 0x00000007eaea7c10 */ /* 0x000fc6000ffbe0ff */
[----:B------:R-:W-:Y:S04]  /*1f670*/  STL [R1+0x410], R230 ;  /* 0x000410e601007387 */ /* 0x000fe80000100800 */
[----:B------:R-:W-:Y:S01]  /*1f680*/  STL [R1+0x434], R228 ;  /* 0x000434e401007387 */ /* 0x000fe20000100800 */
[----:B------:R-:W-:Y:S02]  /*1f690*/  IADD3.X R232, R232, UR4, RZ, P6, !PT ;  /* 0x00000004e8e87c10 */ /* 0x000fe4000b7fe4ff */
[----:B------:R-:W-:Y:S01]  /*1f6a0*/  IADD3.X R247, R247, UR4, RZ, P1, !PT ;  /* 0x00000004f7f77c10 */ /* 0x000fe20008ffe4ff */
[----:B------:R-:W-:Y:S01]  /*1f6b0*/  STL [R1+0x408], R233 ;  /* 0x000408e901007387 */ /* 0x000fe20000100800 */
[----:B------:R-:W-:-:S03]  /*1f6c0*/  IADD3 R237, P6, R237, UR7, RZ ;  /* 0x00000007eded7c10 */ /* 0x000fc6000ffde0ff */
[----:B------:R-:W-:Y:S04]  /*1f6d0*/  STL [R1+0x42c], R231 ;  /* 0x00042ce701007387 */ /* 0x000fe80000100800 */
[----:B------:R-:W-:Y:S01]  /*1f6e0*/  STL [R1+0x400], R234 ;  /* 0x000400ea01007387 */ /* 0x000fe20000100800 */
[----:B------:R-:W-:-:S03]  /*1f6f0*/  IADD3 R235, P1, R235, UR7, RZ ;  /* 0x00000007ebeb7c10 */ /* 0x000fc6000ff3e0ff */
[----:B------:R0:W-:Y:S01]  /*1f700*/  STL [R1+0x41c], R247 ;  /* 0x00041cf701007387 */ /* 0x0001e20000100800 */
[----:B------:R-:W-:-:S03]  /*1f710*/  IADD3.X R238, R238, UR4, RZ, P2, !PT ;  /* 0x00000004eeee7c10 */ /* 0x000fc600097fe4ff */
[----:B------:R-:W-:Y:S01]  /*1f720*/  STL [R1+0x424], R232 ;  /* 0x000424e801007387 */ /* 0x000fe20000100800 */
[----:B------:R-:W-:-:S03]  /*1f730*/  IADD3 R236, P2, R236, UR7, RZ ;  /* 0x00000007ecec7c10 */ /* 0x000fc6000ff5e0ff */
[----:B0-----:R-:W4:Y:S04]  /*1f740*/  LDL.LU R247, [R1+0x3ac] ;  /* 0x0003ac0001f77983 */ /* 0x001f280000300800 */
[----:B------:R-:W-:Y:S04]  /*1f750*/  STL [R1+0x3f8], R237 ;  /* 0x0003f8ed01007387 */ /* 0x000fe80000100800 */
[----:B------:R-:W-:Y:S04]  /*1f760*/  STL [R1+0x3f0], R235 ;  /* 0x0003f0eb01007387 */ /* 0x000fe80000100800 */
[----:B------:R-:W-:Y:S04]  /*1f770*/  STL [R1+0x414], R238 ;  /* 0x000414ee01007387 */ /* 0x000fe80000100800 */
[----:B------:R-:W-:Y:S01]  /*1f780*/  STL [R1+0x3e4], R236 ;  /* 0x0003e4ec01007387 */ /* 0x000fe20000100800 */
[----:B------:R-:W-:-:S02]  /*1f790*/  IADD3.X R245, R245, UR4, RZ, P3, !PT ;  /* 0x00000004f5f57c10 */ /* 0x000fc40009ffe4ff */
[----:B------:R-:W-:Y:S02]  /*1f7a0*/  IADD3.X R246, R246, UR4, RZ, P4, !PT ;  /* 0x00000004f6f67c10 */ /* 0x000fe4000a7fe4ff */
[----:B------:R-:W-:Y:S01]  /*1f7b0*/  IADD3 R241, P3, R241, UR7, RZ ;  /* 0x00000007f1f17c10 */ /* 0x000fe2000ff7e0ff */
[----:B------:R-:W-:Y:S01]  /*1f7c0*/  STL [R1+0x40c], R245 ;  /* 0x00040cf501007387 */ /* 0x000fe20000100800 */
[----:B------:R-:W-:Y:S02]  /*1f7d0*/  IADD3 R248, P4, R248, UR7, RZ ;  /* 0x00000007f8f87c10 */ /* 0x000fe4000ff9e0ff */
[----:B------:R-:W-:-:S03]  /*1f7e0*/  IADD3.X R242, R242, UR4, RZ, P5, !PT ;  /* 0x00000004f2f27c10 */ /* 0x000fc6000affe4ff */
[----:B------:R0:W-:Y:S04]  /*1f7f0*/  STL [R1+0x3d4], R248 ;  /* 0x0003d4f801007387 */ /* 0x0001e80000100800 */
[----:B------:R-:W-:Y:S04]  /*1f800*/  STL [R1+0x3dc], R241 ;  /* 0x0003dcf101007387 */ /* 0x000fe80000100800 */
[----:B0-----:R-:W4:Y:S04]  /*1f810*/  LDL.LU R248, [R1+0x3d0] ;  /* 0x0003d00001f87983 */ /* 0x001f280000300800 */
[----:B------:R-:W-:Y:S01]  /*1f820*/  STL [R1+0x404], R246 ;  /* 0x000404f601007387 */ /* 0x000fe20000100800 */
[----:B--2---:R-:W-:-:S05]  /*1f830*/  IADD3 R239, P5, R239, UR7, RZ ;  /* 0x00000007efef7c10 */ /* 0x004fca000ffbe0ff */
[----:B------:R0:W-:Y:S04]  /*1f840*/  STL [R1+0x3cc], R239 ;  /* 0x0003ccef01007387 */ /* 0x0001e80000100800 */
[----:B0-----:R-:W2:Y:S04]  /*1f850*/  LDL.LU R239, [R1+0x3a4] ;  /* 0x0003a40001ef7983 */ /* 0x001ea80000300800 */
[----:B------:R-:W-:Y:S01]  /*1f860*/  STL [R1+0x3fc], R242 ;  /* 0x0003fcf201007387 */ /* 0x000fe20000100800 */
[----:B---3--:R-:W-:-:S05]  /*1f870*/  IADD3.X R240, R240, UR4, RZ, P6, !PT ;  /* 0x00000004f0f07c10 */ /* 0x008fca000b7fe4ff */
[----:B------:R0:W-:Y:S04]  /*1f880*/  STL [R1+0x3f4], R240 ;  /* 0x0003f4f001007387 */ /* 0x0001e80000100800 */
[----:B0-----:R-:W3:Y:S01]  /*1f890*/  LDL.LU R240, [R1+0x3c8] ;  /* 0x0003c80001f07983 */ /* 0x001ee20000300800 */
[----:B----4-:R-:W-:Y:S02]  /*1f8a0*/  IADD3 R243, P6, R243, UR7, RZ ;  /* 0x00000007f3f37c10 */ /* 0x010fe4000ffde0ff */
[----:B------:R-:W-:Y:S02]  /*1f8b0*/  IADD3.X R252, R252, UR4, RZ, P1, !PT ;  /* 0x00000004fcfc7c10 */ /* 0x000fe40008ffe4ff */
[----:B------:R-:W-:Y:S02]  /*1f8c0*/  IADD3 R249, P1, R249, UR7, RZ ;  /* 0x00000007f9f97c10 */ /* 0x000fe4000ff3e0ff */
[----:B------:R-:W-:Y:S01]  /*1f8d0*/  IADD3.X R251, R251, UR4, RZ, P2, !PT ;  /* 0x00000004fbfb7c10 */ /* 0x000fe200097fe4ff */
[----:B------:R0:W-:Y:S01]  /*1f8e0*/  STL [R1+0x3c4], R243 ;  /* 0x0003c4f301007387 */ /* 0x0001e20000100800 */
[----:B------:R-:W-:-:S03]  /*1f8f0*/  IADD3 R250, P2, R250, UR7, RZ ;  /* 0x00000007fafa7c10 */ /* 0x000fc6000ff5e0ff */
[----:B0-----:R-:W4:Y:S04]  /*1f900*/  LDL.LU R243, [R1+0x39c] ;  /* 0x00039c0001f37983 */ /* 0x001f280000300800 */
[----:B------:R-:W-:Y:S04]  /*1f910*/  STL [R1+0x3e8], R252 ;  /* 0x0003e8fc01007387 */ /* 0x000fe80000100800 */
[----:B------:R-:W-:Y:S04]  /*1f920*/  STL [R1+0x3bc], R249 ;  /* 0x0003bcf901007387 */ /* 0x000fe80000100800 */
[----:B------:R-:W4:Y:S04]  /*1f930*/  LDL.LU R229, [R1+0x3c0] ;  /* 0x0003c00001e57983 */ /* 0x000f280000300800 */
[----:B------:R-:W-:Y:S04]  /*1f940*/  STL [R1+0x3e0], R251 ;  /* 0x0003e0fb01007387 */ /* 0x000fe80000100800 */
[----:B------:R-:W4:Y:S01]  /*1f950*/  LDL.LU R227, [R1+0x394] ;  /* 0x0003940001e37983 */ /* 0x000f220000300800 */
[----:B------:R-:W-:-:S03]  /*1f960*/  IADD3.X R244, R244, UR4, RZ, P3, !PT ;  /* 0x00000004f4f47c10 */ /* 0x000fc60009ffe4ff */
[----:B------:R-:W-:Y:S04]  /*1f970*/  STL [R1+0x3b4], R250 ;  /* 0x0003b4fa01007387 */ /* 0x000fe80000100800 */
[----:B------:R-:W4:Y:S04]  /*1f980*/  LDL.LU R230, [R1+0x3b8] ;  /* 0x0003b80001e67983 */ /* 0x000f280000300800 */
        /* <DEDUP_REMOVED lines=20> */
[----:B0-----:R-:W4:Y:S04]  /*1fad0*/  LDL.LU R248, [R1+0x378] ;  /* 0x0003780001f87983 */ /* 0x001f280000300800 */
[----:B------:R-:W4:Y:S01]  /*1fae0*/  LDL.LU R252, [R1+0x34c] ;  /* 0x00034c0001fc7983 */ /* 0x000f220000300800 */
[----:B--2---:R-:W-:Y:S02]  /*1faf0*/  IADD3 R239, P4, R239, UR7, RZ ;  /* 0x00000007efef7c10 */ /* 0x004fe4000ff9e0ff */
[----:B---3--:R-:W-:-:S05]  /*1fb00*/  IADD3.X R240, R240, UR4, RZ, P5, !PT ;  /* 0x00000004f0f07c10 */ /* 0x008fca000affe4ff */
[----:B------:R0:W-:Y:S04]  /*1fb10*/  STL [R1+0x3c8], R240 ;  /* 0x0003c8f001007387 */ /* 0x0001e80000100800 */
[----:B------:R1:W-:Y:S04]  /*1fb20*/  STL [R1+0x3a4], R239 ;  /* 0x0003a4ef01007387 */ /* 0x0003e80000100800 */
[----:B0-----:R-:W2:Y:S04]  /*1fb30*/  LDL.LU R240, [R1+0x370] ;  /* 0x0003700001f07983 */ /* 0x001ea80000300800 */
[----:B------:R-:W3:Y:S04]  /*1fb40*/  LDL.LU R249, [R1+0x344] ;  /* 0x0003440001f97983 */ /* 0x000ee80000300800 */
[----:B------:R-:W3:Y:S04]  /*1fb50*/  LDL.LU R251, [R1+0x368] ;  /* 0x0003680001fb7983 */ /* 0x000ee80000300800 */
[----:B------:R-:W3:Y:S01]  /*1fb60*/  LDL.LU R250, [R1+0x33c] ;  /* 0x00033c0001fa7983 */ /* 0x000ee20000300800 */
[----:B----4-:R-:W-:-:S02]  /*1fb70*/  IADD3 R243, P5, R243, UR7, RZ ;  /* 0x00000007f3f37c10 */ /* 0x010fc4000ffbe0ff */
[----:B------:R-:W-:Y:S02]  /*1fb80*/  IADD3.X R229, R229, UR4, RZ, P6, !PT ;  /* 0x00000004e5e57c10 */ /* 0x000fe4000b7fe4ff */
[----:B------:R-:W-:Y:S01]  /*1fb90*/  IADD3 R227, P6, R227, UR7, RZ ;  /* 0x00000007e3e37c10 */ /* 0x000fe2000ffde0ff */
[----:B------:R0:W-:Y:S04]  /*1fba0*/  STL [R1+0x39c], R243 ;  /* 0x00039cf301007387 */ /* 0x0001e80000100800 */
[----:B-1----:R-:W4:Y:S01]  /*1fbb0*/  LDL.LU R239, [R1+0x360] ;  /* 0x0003600001ef7983 */ /* 0x002f220000300800 */
[----:B------:R-:W-:Y:S02]  /*1fbc0*/  IADD3.X R230, R230, UR4, RZ, P1, !PT ;  /* 0x00000004e6e67c10 */ /* 0x000fe40008ffe4ff */
[----:B------:R-:W-:-:S02]  /*1fbd0*/  IADD3 R228, P1, R228, UR7, RZ ;  /* 0x00000007e4e47c10 */ /* 0x000fc4000ff3e0ff */
[----:B------:R-:W-:Y:S02]  /*1fbe0*/  IADD3.X R233, R233, UR4, RZ, P2, !PT ;  /* 0x00000004e9e97c10 */ /* 0x000fe400097fe4ff */
[----:B------:R-:W-:Y:S02]  /*1fbf0*/  IADD3 R231, P2, R231, UR7, RZ ;  /* 0x00000007e7e77c10 */ /* 0x000fe4000ff5e0ff */
[----:B------:R-:W-:Y:S01]  /*1fc00*/  IADD3.X R234, R234, UR4, RZ, P3, !PT ;  /* 0x00000004eaea7c10 */ /* 0x000fe20009ffe4ff */
[----:B0-----:R-:W4:Y:S04]  /*1fc10*/  LDL.LU R243, [R1+0x334] ;  /* 0x0003340001f37983 */ /* 0x001f280000300800 */
[----:B------:R-:W-:Y:S04]  /*1fc20*/  STL [R1+0x3c0], R229 ;  /* 0x0003c0e501007387 */ /* 0x000fe80000100800 */
[----:B------:R-:W-:Y:S01]  /*1fc30*/  STL [R1+0x394], R227 ;  /* 0x000394e301007387 */ /* 0x000fe20000100800 */
[----:B------:R-:W-:-:S03]  /*1fc40*/  IADD3.X R237, R237, UR4, RZ, P4, !PT ;  /* 0x00000004eded7c10 */ /* 0x000fc6000a7fe4ff */
[----:B------:R-:W-:Y:S01]  /*1fc50*/  STL [R1+0x3b8], R230 ;  /* 0x0003b8e601007387 */ /* 0x000fe20000100800 */
[----:B------:R-:W-:-:S03]  /*1fc60*/  IADD3 R244, P4, R244, UR7, RZ ;  /* 0x00000007f4f47c10 */ /* 0x000fc6000ff9e0ff */
[----:B------:R-:W-:Y:S01]  /*1fc70*/  STL [R1+0x38c], R228 ;  /* 0x00038ce401007387 */ /* 0x000fe20000100800 */
[----:B------:R-:W-:-:S03]  /*1fc80*/  IADD3 R232, P3, R232, UR7, RZ ;  /* 0x00000007e8e87c10 */ /* 0x000fc6000ff7e0ff */
[----:B------:R-:W-:Y:S04]  /*1fc90*/  STL [R1+0x3b0], R233 ;  /* 0x0003b0e901007387 */ /* 0x000fe80000100800 */
[----:B------:R-:W-:Y:S04]  /*1fca0*/  STL [R1+0x384], R231 ;  /* 0x000384e701007387 */ /* 0x000fe80000100800 */
[----:B------:R-:W-:Y:S01]  /*1fcb0*/  STL [R1+0x3a8], R234 ;  /* 0x0003a8ea01007387 */ /* 0x000fe20000100800 */
[----:B------:R-:W-:-:S03]  /*1fcc0*/  IADD3.X R235, R235, UR4, RZ, P5, !PT ;  /* 0x00000004ebeb7c10 */ /* 0x000fc6000affe4ff */
[----:B------:R0:W-:Y:S01]  /*1fcd0*/  STL [R1+0x374], R244 ;  /* 0x000374f401007387 */ /* 0x0001e20000100800 */
[----:B------:R-:W-:-:S03]  /*1fce0*/  IADD3 R238, P5, R238, UR7, RZ ;  /* 0x00000007eeee7c10 */ /* 0x000fc6000ffbe0ff */
[----:B------:R-:W-:Y:S01]  /*1fcf0*/  STL [R1+0x37c], R232 ;  /* 0x00037ce801007387 */ /* 0x000fe20000100800 */
[----:B------:R-:W-:-:S03]  /*1fd00*/  IADD3.X R236, R236, UR4, RZ, P6, !PT ;  /* 0x00000004ecec7c10 */ /* 0x000fc6000b7fe4ff */
[----:B0-----:R-:W4:Y:S01]  /*1fd10*/  LDL.LU R244, [R1+0x358] ;  /* 0x0003580001f47983 */ /* 0x001f220000300800 */
[----:B------:R-:W-:-:S03]  /*1fd20*/  IADD3 R245, P6, R245, UR7, RZ ;  /* 0x00000007f5f57c10 */ /* 0x000fc6000ffde0ff */
        /* <DEDUP_REMOVED lines=13> */
[----:B------:R-:W-:Y:S02]  /*1fe00*/  IADD3.X R248, R248, UR4, RZ, P3, !PT ;  /* 0x00000004f8f87c10 */ /* 0x000fe40009ffe4ff */
[----:B------:R-:W-:-:S03]  /*1fe10*/  IADD3 R252, P3, R252, UR7, RZ ;  /* 0x00000007fcfc7c10 */ /* 0x000fc6000ff7e0ff */
[----:B------:R0:W-:Y:S04]  /*1fe20*/  STL [R1+0x378], R248 ;  /* 0x000378f801007387 */ /* 0x0001e80000100800 */
[----:B0-----:R-:W4:Y:S04]  /*1fe30*/  LDL.LU R248, [R1+0x350] ;  /* 0x0003500001f87983 */ /* 0x001f280000300800 */
[----:B------:R-:W-:Y:S01]  /*1fe40*/  STL [R1+0x354], R242 ;  /* 0x000354f201007387 */ /* 0x000fe20000100800 */
[----:B--2---:R-:W-:-:S05]  /*1fe50*/  IADD3.X R240, R240, UR4, RZ, P4, !PT ;  /* 0x00000004f0f07c10 */ /* 0x004fca000a7fe4ff */
[----:B------:R0:W-:Y:S04]  /*1fe60*/  STL [R1+0x370], R240 ;  /* 0x000370f001007387 */ /* 0x0001e80000100800 */
[----:B------:R-:W-:Y:S04]  /*1fe70*/  STL [R1+0x34c], R252 ;  /* 0x00034cfc01007387 */ /* 0x000fe80000100800 */
[----:B0-----:R-:W2:Y:S01]  /*1fe80*/  LDL.LU R240, [R1+0x324] ;  /* 0x0003240001f07983 */ /* 0x001ea20000300800 */
[----:B---3--:R-:W-:Y:S02]  /*1fe90*/  IADD3 R249, P4, R249, UR7, RZ ;  /* 0x00000007f9f97c10 */ /* 0x008fe4000ff9e0ff */
[----:B------:R-:W-:-:S02]  /*1fea0*/  IADD3.X R251, R251, UR4, RZ, P5, !PT ;  /* 0x00000004fbfb7c10 */ /* 0x000fc4000affe4ff */
[----:B------:R-:W-:Y:S01]  /*1feb0*/  IADD3 R250, P5, R250, UR7, RZ ;  /* 0x00000007fafa7c10 */ /* 0x000fe2000ffbe0ff */
[----:B------:R-:W-:Y:S04]  /*1fec0*/  STL [R1+0x344], R249 ;  /* 0x000344f901007387 */ /* 0x000fe80000100800 */
[----:B------:R-:W-:Y:S04]  /*1fed0*/  STL [R1+0x368], R251 ;  /* 0x000368fb01007387 */ /* 0x000fe80000100800 */
[----:B------:R-:W3:Y:S04]  /*1fee0*/  LDL.LU R209, [R1+0x348] ;  /* 0x0003480001d17983 */ /* 0x000ee80000300800 */
[----:B------:R-:W-:Y:S04]  /*1fef0*/  STL [R1+0x33c], R250 ;  /* 0x00033cfa01007387 */ /* 0x000fe80000100800 */
[----:B------:R-:W3:Y:S01]  /*1ff00*/  LDL.LU R229, [R1+0x31c] ;  /* 0x00031c0001e57983 */ /* 0x000ee20000300800 */
[----:B----4-:R-:W-:-:S05]  /*1ff10*/  IADD3.X R239, R239, UR4, RZ, P6, !PT ;  /* 0x00000004efef7c10 */ /* 0x010fca000b7fe4ff */
        /* <DEDUP_REMOVED lines=23> */
[----:B0-----:R-:W4:Y:S04]  /*20090*/  LDL.LU R247, [R1+0x300] ;  /* 0x0003000001f77983 */ /* 0x001f280000300800 */
[----:B------:R-:W4:Y:S04]  /*200a0*/  LDL.LU R242, [R1+0x2d4] ;  /* 0x0002d40001f27983 */ /* 0x000f280000300800 */
[----:B------:R-:W4:Y:S01]  /*200b0*/  LDL.LU R252, [R1+0x2f8] ;  /* 0x0002f80001fc7983 */ /* 0x000f220000300800 */
[----:B------:R-:W-:-:S05]  /*200c0*/  IADD3.X R248, R248, UR4, RZ, P2, !PT ;  /* 0x00000004f8f87c10 */ /* 0x000fca00097fe4ff */
[----:B------:R0:W-:Y:S04]  /*200d0*/  STL [R1+0x350], R248 ;  /* 0x000350f801007387 */ /* 0x0001e80000100800 */
[----:B0-----:R-:W4:Y:S04]  /*200e0*/  LDL.LU R248, [R1+0x2cc] ;  /* 0x0002cc0001f87983 */ /* 0x001f280000300800 */
[----:B------:R-:W4:Y:S04]  /*200f0*/  LDL.LU R249, [R1+0x2f0] ;  /* 0x0002f00001f97983 */ /* 0x000f280000300800 */
[----:B------:R-:W4:Y:S04]  /*20100*/  LDL.LU R251, [R1+0x2c4] ;  /* 0x0002c40001fb7983 */ /* 0x000f280000300800 */
[----:B------:R-:W4:Y:S01]  /*20110*/  LDL.LU R250, [R1+0x2e8] ;  /* 0x0002e80001fa7983 */ /* 0x000f220000300800 */
[----:B--2---:R-:W-:-:S05]  /*20120*/  IADD3 R240, P2, R240, UR7, RZ ;  /* 0x00000007f0f07c10 */ /* 0x004fca000ff5e0ff */
[----:B------:R0:W-:Y:S04]  /*20130*/  STL [R1+0x324], R240 ;  /* 0x000324f001007387 */ /* 0x0001e80000100800 */
[----:B------:R-:W2:Y:S04]  /*20140*/  LDL.LU R239, [R1+0x2bc] ;  /* 0x0002bc0001ef7983 */ /* 0x000ea80000300800 */
[----:B0-----:R-:W2:Y:S01]  /*20150*/  LDL.LU R240, [R1+0x2e0] ;  /* 0x0002e00001f07983 */ /* 0x001ea20000300800 */
[----:B---3--:R-:W-:Y:S02]  /*20160*/  IADD3.X R209, R209, UR4, RZ, P3, !PT ;  /* 0x00000004d1d17c10 */ /* 0x008fe40009ffe4ff */
[----:B------:R-:W-:-:S03]  /*20170*/  IADD3 R229, P3, R229, UR7, RZ ;  /* 0x00000007e5e57c10 */ /* 0x000fc6000ff7e0ff */
[----:B------:R-:W-:Y:S04]  /*20180*/  STL [R1+0x348], R209 ;  /* 0x000348d101007387 */ /* 0x000fe80000100800 */
[----:B------:R-:W-:Y:S01]  /*20190*/  STL [R1+0x31c], R229 ;  /* 0x00031ce501007387 */ /* 0x000fe20000100800 */
[----:B----4-:R-:W-:-:S05]  /*201a0*/  IADD3.X R227, R227, UR4, RZ, P4, !PT ;  /* 0x00000004e3e37c10 */ /* 0x010fca000a7fe4ff */
[----:B------:R-:W-:Y:S01]  /*201b0*/  STL [R1+0x340], R227 ;  /* 0x000340e301007387 */ /* 0x000fe20000100800 */
[----:B------:R-:W-:Y:S02]  /*201c0*/  IADD3 R230, P4, R230, UR7, RZ ;  /* 0x00000007e6e67c10 */ /* 0x000fe4000ff9e0ff */
[----:B------:R-:W-:Y:S02]  /*201d0*/  IADD3.X R228, R228, UR4, RZ, P5, !PT ;  /* 0x00000004e4e47c10 */ /* 0x000fe4000affe4ff */
[----:B------:R-:W-:Y:S02]  /*201e0*/  IADD3 R233, P5, R233, UR7, RZ ;  /* 0x00000007e9e97c10 */ /* 0x000fe4000ffbe0ff */
[----:B------:R-:W-:Y:S02]  /*201f0*/  IADD3.X R231, R231, UR4, RZ, P6, !PT ;  /* 0x00000004e7e77c10 */ /* 0x000fe4000b7fe4ff */
[----:B------:R-:W-:Y:S01]  /*20200*/  IADD3.X R232, R232, UR4, RZ, P1, !PT ;  /* 0x00000004e8e87c10 */ /* 0x000fe20008ffe4ff */
[----:B------:R-:W-:Y:S01]  /*20210*/  STL [R1+0x314], R230 ;  /* 0x000314e601007387 */ /* 0x000fe20000100800 */
[----:B------:R-:W-:-:S02]  /*20220*/  IADD3 R234, P6, R234, UR7, RZ ;  /* 0x00000007eaea7c10 */ /* 0x000fc4000ffde0ff */
[----:B------:R-:W-:Y:S01]  /*20230*/  IADD3 R243, P1, R243, UR7, RZ ;  /* 0x00000007f3f37c10 */ /* 0x000fe2000ff3e0ff */
[----:B------:R-:W-:Y:S04]  /*20240*/  STL [R1+0x338], R228 ;  /* 0x000338e401007387 */ /* 0x000fe80000100800 */
[----:B------:R-:W-:Y:S04]  /*20250*/  STL [R1+0x30c], R233 ;  /* 0x00030ce901007387 */ /* 0x000fe80000100800 */
[----:B------:R-:W-:Y:S01]  /*20260*/  STL [R1+0x330], R231 ;  /* 0x000330e701007387 */ /* 0x000fe20000100800 */
[----:B------:R-:W-:-:S03]  /*20270*/  IADD3.X R237, R237, UR4, RZ, P2, !PT ;  /* 0x00000004eded7c10 */ /* 0x000fc600097fe4ff */
[----:B------:R0:W-:Y:S01]  /*20280*/  STL [R1+0x2fc], R243 ;  /* 0x0002fcf301007387 */ /* 0x0001e20000100800 */
[----:B------:R-:W-:-:S03]  /*20290*/  IADD3 R235, P2, R235, UR7, RZ ;  /* 0x00000007ebeb7c10 */ /* 0x000fc6000ff5e0ff */
[----:B------:R-:W-:Y:S01]  /*202a0*/  STL [R1+0x304], R234 ;  /* 0x000304ea01007387 */ /* 0x000fe20000100800 */
[----:B------:R-:W-:Y:S02]  /*202b0*/  IADD3.X R238, R238, UR4, RZ, P3, !PT ;  /* 0x00000004eeee7c10 */ /* 0x000fe40009ffe4ff */
[----:B------:R-:W-:Y:S01]  /*202c0*/  IADD3 R236, P3, R236, UR7, RZ ;  /* 0x00000007ecec7c10 */ /* 0x000fe2000ff7e0ff */
[----:B0-----:R-:W3:Y:S04]  /*202d0*/  LDL.LU R243, [R1+0x2b4] ;  /* 0x0002b40001f37983 */ /* 0x001ee80000300800 */
[----:B------:R-:W-:Y:S04]  /*202e0*/  STL [R1+0x328], R232 ;  /* 0x000328e801007387 */ /* 0x000fe80000100800 */
[----:B------:R-:W-:Y:S01]  /*202f0*/  STL [R1+0x320], R237 ;  /* 0x000320ed01007387 */ /* 0x000fe20000100800 */
[----:B------:R-:W-:-:S03]  /*20300*/  IADD3.X R245, R245, UR4, RZ, P4, !PT ;  /* 0x00000004f5f57c10 */ /* 0x000fc6000a7fe4ff */
[----:B------:R-:W-:Y:S01]  /*20310*/  STL [R1+0x2f4], R235 ;  /* 0x0002f4eb01007387 */ /* 0x000fe20000100800 */
[----:B------:R-:W-:Y:S02]  /*20320*/  IADD3.X R244, R244, UR4, RZ, P5, !PT ;  /* 0x00000004f4f47c10 */ /* 0x000fe4000affe4ff */
[----:B------:R-:W-:Y:S01]  /*20330*/  IADD3 R241, P4, R241, UR7, RZ ;  /* 0x00000007f1f17c10 */ /* 0x000fe2000ff9e0ff */
[----:B------:R-:W-:Y:S04]  /*20340*/  STL [R1+0x318], R238 ;  /* 0x000318ee01007387 */ /* 0x000fe80000100800 */
[----:B------:R-:W-:Y:S04]  /*20350*/  STL [R1+0x2ec], R236 ;  /* 0x0002ecec01007387 */ /* 0x000fe80000100800 */
[----:B------:R0:W-:Y:S04]  /*20360*/  STL [R1+0x308], R244 ;  /* 0x000308f401007387 */ /* 0x0001e80000100800 */
[----:B------:R-:W-:Y:S01]  /*20370*/  STL [R1+0x310], R245 ;  /* 0x000310f501007387 */ /* 0x000fe20000100800 */
[----:B------:R-:W-:-:S03]  /*20380*/  IADD3 R246, P5, R246, UR7, RZ ;  /* 0x00000007f6f67c10 */ /* 0x000fc6000ffbe0ff */
[----:B0-----:R-:W4:Y:S04]  /*20390*/  LDL.LU R244, [R1+0x2d8] ;  /* 0x0002d80001f47983 */ /* 0x001f280000300800 */
[----:B------:R-:W-:Y:S01]  /*203a0*/  STL [R1+0x2e4], R241 ;  /* 0x0002e4f101007387 */ /* 0x000fe20000100800 */
[----:B------:R-:W-:Y:S02]  /*203b0*/  IADD3.X R247, R247, UR4, RZ, P6, !PT ;  /* 0x00000004f7f77c10 */ /* 0x000fe4000b7fe4ff */
[----:B------:R-:W-:Y:S02]  /*203c0*/  IADD3.X R252, R252, UR4, RZ, P1, !PT ;  /* 0x00000004fcfc7c10 */ /* 0x000fe40008ffe4ff */
[----:B------:R-:W-:Y:S01]  /*203d0*/  IADD3 R242, P6, R242, UR7, RZ ;  /* 0x00000007f2f27c10 */ /* 0x000fe2000ffde0ff */
[----:B------:R0:W-:Y:S04]  /*203e0*/  STL [R1+0x300], R247 ;  /* 0x000300f701007387 */ /* 0x0001e80000100800 */
[----:B0-----:R-:W4:Y:S04]  /*203f0*/  LDL.LU R247, [R1+0x2ac] ;  /* 0x0002ac0001f77983 */ /* 0x001f280000300800 */
[----:B------:R-:W-:Y:S01]  /*20400*/  STL [R1+0x2dc], R246 ;  /* 0x0002dcf601007387 */ /* 0x000fe20000100800 */
[----:B------:R-:W-:-:S02]  /*20410*/  IADD3 R248, P1, R248, UR7, RZ ;  /* 0x00000007f8f87c10 */ /* 0x000fc4000ff3e0ff */
[----:B------:R-:W-:Y:S02]  /*20420*/  IADD3.X R249, R249, UR4, RZ, P2, !PT ;  /* 0x00000004f9f97c10 */ /* 0x000fe400097fe4ff */
[----:B------:R-:W-:Y:S02]  /*20430*/  IADD3 R251, P2, R251, UR7, RZ ;  /* 0x00000007fbfb7c10 */ /* 0x000fe4000ff5e0ff */
[----:B------:R-:W-:Y:S01]  /*20440*/  IADD3.X R250, R250, UR4, RZ, P3, !PT ;  /* 0x00000004fafa7c10 */ /* 0x000fe20009ffe4ff */
[----:B------:R0:W-:Y:S04]  /*20450*/  STL [R1+0x2cc], R248 ;  /* 0x0002ccf801007387 */ /* 0x0001e80000100800 */
[----:B------:R1:W-:Y:S04]  /*20460*/  STL [R1+0x2d4], R242 ;  /* 0x0002d4f201007387 */ /* 0x0003e80000100800 */
[----:B0-----:R-:W4:Y:S04]  /*20470*/  LDL.LU R248, [R1+0x2d0] ;  /* 0x0002d00001f87983 */ /* 0x001f280000300800 */
[----:B------:R0:W-:Y:S04]  /*20480*/  STL [R1+0x2f8], R252 ;  /* 0x0002f8fc01007387 */ /* 0x0001e80000100800 */
[----:B------:R0:W-:Y:S04]  /*20490*/  STL [R1+0x2f0], R249 ;  /* 0x0002f0f901007387 */ /* 0x0001e80000100800 */
[----:B------:R4:W-:Y:S04]  /*204a0*/  STL [R1+0x2c4], R251 ;  /* 0x0002c4fb01007387 */ /* 0x0009e80000100800 */
[----:B------:R-:W4:Y:S04]  /*204b0*/  LDL.LU R209, [R1+0x2a4] ;  /* 0x0002a40001d17983 */ /* 0x000f280000300800 */
[----:B------:R4:W-:Y:S04]  /*204c0*/  STL [R1+0x2e8], R250 ;  /* 0x0002e8fa01007387 */ /* 0x0009e80000100800 */
[----:B------:R-:W4:Y:S01]  /*204d0*/  LDL.LU R229, [R1+0x2c8] ;  /* 0x0002c80001e57983 */ /* 0x000f220000300800 */
[----:B--2---:R-:W-:-:S05]  /*204e0*/  IADD3 R239, P3, R239, UR7, RZ ;  /* 0x00000007efef7c10 */ /* 0x004fca000ff7e0ff */
[----:B------:R2:W-:Y:S04]  /*204f0*/  STL [R1+0x2bc], R239 ;  /* 0x0002bcef01007387 */ /* 0x0005e80000100800 */
[----:B------:R-:W2:Y:S01]  /*20500*/  LDL.LU R227, [R1+0x29c] ;  /* 0x00029c0001e37983 */ /* 0x000ea20000300800 */
[----:B------:R-:W-:-:S05]  /*20510*/  IADD3.X R240, R240, UR4, RZ, P4, !PT ;  /* 0x00000004f0f07c10 */ /* 0x000fca000a7fe4ff */
[----:B------:R2:W-:Y:S04]  /*20520*/  STL [R1+0x2e0], R240 ;  /* 0x0002e0f001007387 */ /* 0x0005e80000100800 */
[----:B------:R-:W2:Y:S04]  /*20530*/  LDL.LU R230, [R1+0x2c0] ;  /* 0x0002c00001e67983 */ /* 0x000ea80000300800 */
        /* <DEDUP_REMOVED lines=14> */
[----:B-1----:R-:W3:Y:S04]  /*20620*/  LDL.LU R242, [R1+0x288] ;  /* 0x0002880001f27983 */ /* 0x002ee80000300800 */
[----:B0-----:R-:W3:Y:S04]  /*20630*/  LDL.LU R252, [R1+0x280] ;  /* 0x0002800001fc7983 */ /* 0x001ee80000300800 */
[----:B------:R-:W3:Y:S01]  /*20640*/  LDL.LU R249, [R1+0x254] ;  /* 0x0002540001f97983 */ /* 0x000ee20000300800 */
[----:B----4-:R-:W-:-:S05]  /*20650*/  IADD3.X R244, R244, UR4, RZ, P5, !PT ;  /* 0x00000004f4f47c10 */ /* 0x010fca000affe4ff */
[----:B------:R0:W-:Y:S04]  /*20660*/  STL [R1+0x2d8], R244 ;  /* 0x0002d8f401007387 */ /* 0x0001e80000100800 */
[----:B------:R-:W4:Y:S04]  /*20670*/  LDL.LU R251, [R1+0x24c] ;  /* 0x00024c0001fb7983 */ /* 0x000f280000300800 */
[----:B------:R-:W4:Y:S04]  /*20680*/  LDL.LU R250, [R1+0x270] ;  /* 0x0002700001fa7983 */ /* 0x000f280000300800 */
[----:B--2---:R-:W2:Y:S01]  /*20690*/  LDL.LU R239, [R1+0x244] ;  /* 0x0002440001ef7983 */ /* 0x004ea20000300800 */
[----:B------:R-:W-:-:S05]  /*206a0*/  IADD3 R247, P5, R247, UR7, RZ ;  /* 0x00000007f7f77c10 */ /* 0x000fca000ffbe0ff */
[----:B------:R1:W-:Y:S04]  /*206b0*/  STL [R1+0x2ac], R247 ;  /* 0x0002acf701007387 */ /* 0x0003e80000100800 */
[----:B------:R-:W2:Y:S04]  /*206c0*/  LDL.LU R240, [R1+0x23c] ;  /* 0x00023c0001f07983 */ /* 0x000ea80000300800 */
[----:B---3--:R-:W3:Y:S04]  /*206d0*/  LDL.LU R243, [R1+0x260] ;  /* 0x0002600001f37983 */ /* 0x008ee80000300800 */
[----:B0-----:R-:W3:Y:S01]  /*206e0*/  LDL.LU R244, [R1+0x258] ;  /* 0x0002580001f47983 */ /* 0x001ee20000300800 */
[----:B------:R-:W-:-:S02]  /*206f0*/  IADD3.X R248, R248, UR4, RZ, P6, !PT ;  /* 0x00000004f8f87c10 */ /* 0x000fc4000b7fe4ff */
[----:B------:R-:W-:-:S03]  /*20700*/  IADD3 R209, P6, R209, UR7, RZ ;  /* 0x00000007d1d17c10 */ /* 0x000fc6000ffde0ff */
[----:B------:R0:W-:Y:S01]  /*20710*/  STL [R1+0x2d0], R248 ;  /* 0x0002d0f801007387 */ /* 0x0001e20000100800 */
[----:B------:R-:W-:-:S03]  /*20720*/  IADD3.X R229, R229, UR4, RZ, P1, !PT ;  /* 0x00000004e5e57c10 */ /* 0x000fc60008ffe4ff */
[----:B-1----:R-:W3:Y:S04]  /*20730*/  LDL.LU R247, [R1+0x250] ;  /* 0x0002500001f77983 */ /* 0x002ee80000300800 */
[----:B0-----:R-:W3:Y:S04]  /*20740*/  LDL.LU R248, [R1+0x248] ;  /* 0x0002480001f87983 */ /* 0x001ee80000300800 */
[----:B------:R-:W-:Y:S04]  /*20750*/  STL [R1+0x2a4], R209 ;  /* 0x0002a4d101007387 */ /* 0x000fe80000100800 */
[----:B------:R-:W-:Y:S01]  /*20760*/  STL [R1+0x2c8], R229 ;  /* 0x0002c8e501007387 */ /* 0x000fe20000100800 */
[----:B------:R-:W-:-:S05]  /*20770*/  IADD3 R227, P1, R227, UR7, RZ ;  /* 0x00000007e3e37c10 */ /* 0x000fca000ff3e0ff */
[----:B------:R-:W-:Y:S01]  /*20780*/  STL [R1+0x29c], R227 ;  /* 0x00029ce301007387 */ /* 0x000fe20000100800 */
[----:B------:R-:W-:Y:S02]  /*20790*/  IADD3.X R230, R230, UR4, RZ, P2, !PT ;  /* 0x00000004e6e67c10 */ /* 0x000fe400097fe4ff */
[----:B------:R-:W-:Y:S02]  /*207a0*/  IADD3 R228, P2, R228, UR7, RZ ;  /* 0x00000007e4e47c10 */ /* 0x000fe4000ff5e0ff */
[----:B------:R-:W-:Y:S02]  /*207b0*/  IADD3.X R233, R233, UR4, RZ, P3, !PT ;  /* 0x00000004e9e97c10 */ /* 0x000fe40009ffe4ff */
[----:B------:R-:W-:Y:S02]  /*207c0*/  IADD3 R231, P3, R231, UR7, RZ ;  /* 0x00000007e7e77c10 */ /* 0x000fe4000ff7e0ff */
[----:B------:R-:W-:Y:S01]  /*207d0*/  IADD3.X R234, R234, UR4, RZ, P4, !PT ;  /* 0x00000004eaea7c10 */ /* 0x000fe2000a7fe4ff */
[----:B------:R-:W-:Y:S01]  /*207e0*/  STL [R1+0x2c0], R230 ;  /* 0x0002c0e601007387 */ /* 0x000fe20000100800 */
[----:B------:R-:W-:-:S02]  /*207f0*/  IADD3.X R237, R237, UR4, RZ, P5, !PT ;  /* 0x00000004eded7c10 */ /* 0x000fc4000affe4ff */
[----:B------:R-:W-:Y:S01]  /*20800*/  IADD3 R0, P5, R0, UR7, RZ ;  /* 0x0000000700007c10 */ /* 0x000fe2000ffbe0ff */
[----:B------:R-:W-:Y:S01]  /*20810*/  STL [R1+0x294], R228 ;  /* 0x000294e401007387 */ /* 0x000fe20000100800 */
[----:B------:R-:W-:-:S03]  /*20820*/  IADD3 R232, P4, R232, UR7, RZ ;  /* 0x00000007e8e87c10 */ /* 0x000fc6000ff9e0ff */
[----:B------:R-:W-:Y:S04]  /*20830*/  STL [R1+0x2b8], R233 ;  /* 0x0002b8e901007387 */ /* 0x000fe80000100800 */
[----:B------:R-:W-:Y:S04]  /*20840*/  STL [R1+0x28c], R231 ;  /* 0x00028ce701007387 */ /* 0x000fe80000100800 */
[----:B------:R-:W-:Y:S04]  /*20850*/  STL [R1+0x2b0], R234 ;  /* 0x0002b0ea01007387 */ /* 0x000fe80000100800 */
[----:B------:R0:W-:Y:S04]  /*20860*/  STL [R1+0x27c], R0 ;  /* 0x00027c0001007387 */ /* 0x0001e80000100800 */
[----:B------:R-:W-:Y:S04]  /*20870*/  STL [R1+0x284], R232 ;  /* 0x000284e801007387 */ /* 0x000fe80000100800 */
[----:B0-----:R-:W4:Y:S01]  /*20880*/  LDL.LU R0, [R1+0xd64] ;  /* 0x000d640001007983 */ /* 0x001f220000300800 */
[----:B------:R-:W-:-:S02]  /*20890*/  IADD3.X R235, R235, UR4, RZ, P6, !PT ;  /* 0x00000004ebeb7c10 */ /* 0x000fc4000b7fe4ff */
[----:B------:R-:W-:Y:S02]  /*208a0*/  IADD3 R238, P6, R238, UR7, RZ ;  /* 0x00000007eeee7c10 */ /* 0x000fe4000ffde0ff */
[----:B------:R-:W-:Y:S01]  /*208b0*/  IADD3.X R236, R236, UR4, RZ, P1, !PT ;  /* 0x00000004ecec7c10 */ /* 0x000fe20008ffe4ff */
[----:B------:R-:W-:Y:S04]  /*208c0*/  STL [R1+0x2a8], R237 ;  /* 0x0002a8ed01007387 */ /* 0x000fe80000100800 */
[----:B------:R-:W-:Y:S04]  /*208d0*/  STL [R1+0x2a0], R235 ;  /* 0x0002a0eb01007387 */ /* 0x000fe80000100800 */
[----:B------:R-:W-:Y:S04]  /*208e0*/  STL [R1+0x274], R238 ;  /* 0x000274ee01007387 */ /* 0x000fe80000100800 */
[----:B------:R-:W-:Y:S01]  /*208f0*/  STL [R1+0x298], R236 ;  /* 0x000298ec01007387 */ /* 0x000fe20000100800 */
[----:B------:R-:W-:-:S02]  /*20900*/  IADD3 R245, P1, R245, UR7, RZ ;  /* 0x00000007f5f57c10 */ /* 0x000fc4000ff3e0ff */
[----:B------:R-:W-:Y:S02]  /*20910*/  IADD3.X R241, R241, UR4, RZ, P2, !PT ;  /* 0x00000004f1f17c10 */ /* 0x000fe400097fe4ff */
[----:B------:R-:W-:Y:S02]  /*20920*/  IADD3.X R242, R242, UR4, RZ, P3, !PT ;  /* 0x00000004f2f27c10 */ /* 0x000fe40009ffe4ff */
[----:B------:R-:W-:Y:S01]  /*20930*/  IADD3 R246, P2, R246, UR7, RZ ;  /* 0x00000007f6f67c10 */ /* 0x000fe2000ff5e0ff */
[----:B------:R-:W-:Y:S04]  /*20940*/  STL [R1+0x26c], R245 ;  /* 0x00026cf501007387 */ /* 0x000fe80000100800 */
[----:B------:R-:W-:Y:S01]  /*20950*/  STL [R1+0x290], R241 ;  /* 0x000290f101007387 */ /* 0x000fe20000100800 */
[----:B----4-:R-:W-:-:S05]  /*20960*/  IADD3 R0, P3, R0, UR7, RZ ;  /* 0x0000000700007c10 */ /* 0x010fca000ff7e0ff */
[----:B------:R0:W-:Y:S04]  /*20970*/  STL [R1+0x25c], R0 ;  /* 0x00025c0001007387 */ /* 0x0001e80000100800 */
[----:B------:R-:W-:Y:S04]  /*20980*/  STL [R1+0x264], R246 ;  /* 0x000264f601007387 */ /* 0x000fe80000100800 */
[----:B0-----:R-:W4:Y:S01]  /*20990*/  LDL.LU R0, [R1+0xd60] ;  /* 0x000d600001007983 */ /* 0x001f220000300800 */
[----:B------:R-:W-:Y:S02]  /*209a0*/  IADD3.X R2, R2, UR4, RZ, P5, !PT ;  /* 0x0000000402027c10 */ /* 0x000fe4000affe4ff */
[----:B------:R-:W-:-:S02]  /*209b0*/  IADD3.X R252, R252, UR4, RZ, P4, !PT ;  /* 0x00000004fcfc7c10 */ /* 0x000fc4000a7fe4ff */
[----:B------:R-:W-:Y:S01]  /*209c0*/  IADD3 R249, P4, R249, UR7, RZ ;  /* 0x00000007f9f97c10 */ /* 0x000fe2000ff9e0ff */
[----:B------:R-:W-:Y:S01]  /*209d0*/  STL [R1+0x288], R242 ;  /* 0x000288f201007387 */ /* 0x000fe20000100800 */
[----:B------:R-:W-:-:S03]  /*209e0*/  IADD3 R251, P5, R251, UR7, RZ ;  /* 0x00000007fbfb7c10 */ /* 0x000fc6000ffbe0ff */
[----:B------:R0:W-:Y:S04]  /*209f0*/  STL [R1+0x278], R2 ;  /* 0x0002780201007387 */ /* 0x0001e80000100800 */
[----:B------:R-:W-:Y:S01]  /*20a00*/  STL [R1+0x280], R252 ;  /* 0x000280fc01007387 */ /* 0x000fe20000100800 */
[----:B------:R-:W-:-:S03]  /*20a10*/  IADD3.X R250, R250, UR4, RZ, P6, !PT ;  /* 0x00000004fafa7c10 */ /* 0x000fc6000b7fe4ff */
[----:B0-----:R-:W3:Y:S04]  /*20a20*/  LDL.LU R2, [R1+0xd5c] ;  /* 0x000d5c0001027983 */ /* 0x001ee80000300800 */
[----:B------:R-:W-:Y:S04]  /*20a30*/  STL [R1+0x254], R249 ;  /* 0x000254f901007387 */ /* 0x000fe80000100800 */
[----:B------:R-:W-:Y:S01]  /*20a40*/  STL [R1+0x24c], R251 ;  /* 0x00024cfb01007387 */ /* 0x000fe20000100800 */
[----:B------:R-:W-:Y:S01]  /*20a50*/  UMOV UR26, UR22 ;  /* 0x00000016001a7c82 */ /* 0x000fe20008000000 */
[----:B------:R-:W-:-:S02]  /*20a60*/  UMOV UR27, UR23 ;  /* 0x00000017001b7c82 */ /* 0x000fc40008000000 */
[----:B------:R-:W-:Y:S01]  /*20a70*/  QGMMA.64x64x32.F32.E5M2.E5M2 R56, gdesc[UR24], R56 ;  /* 0x00e00000183879f3 */ /* 0x000fe20008703838 */
[----:B------:R-:W-:Y:S01]  /*20a80*/  UMOV UR30, UR10 ;  /* 0x0000000a001e7c82 */ /* 0x000fe20008000000 */
[----:B------:R-:W-:Y:S02]  /*20a90*/  UMOV UR31, UR11 ;  /* 0x0000000b001f7c82 */ /* 0x000fe40008000000 */
[----:B------:R-:W-:Y:S01]  /*20aa0*/  QGMMA.64x64x32.F32.E5M2.E5M2 R56, gdesc[UR28], R56 ;  /* 0x00e000001c3879f3 */ /* 0x000fe20008703838 */
[----:B----4-:R-:W-:-:S05]  /*20ab0*/  IADD3.X R0, R0, UR4, RZ, P1, !PT ;  /* 0x0000000400007c10 */ /* 0x010fca0008ffe4ff */
[----:B------:R0:W-:Y:S04]  /*20ac0*/  STL [R1+0x268], R0 ;  /* 0x0002680001007387 */ /* 0x0001e80000100800 */
[----:B------:R-:W-:Y:S04]  /*20ad0*/  STL [R1+0x270], R250 ;  /* 0x000270fa01007387 */ /* 0x000fe80000100800 */
[----:B0-----:R-:W4:Y:S01]  /*20ae0*/  LDL.LU R0, [R1+0xd58] ;  /* 0x000d580001007983 */ /* 0x001f220000300800 */
[----:B------:R-:W-:Y:S01]  /*20af0*/  UMOV UR34, UR14 ;  /* 0x0000000e00227c82 */ /* 0x000fe20008000000 */
[----:B------:R-:W-:-:S02]  /*20b00*/  UMOV UR35, UR15 ;  /* 0x0000000f00237c82 */ /* 0x000fc40008000000 */
[----:B------:R-:W-:Y:S01]  /*20b10*/  QGMMA.64x64x32.F32.E5M2.E5M2 R56, gdesc[UR32], R56 ;  /* 0x00e00000203879f3 */ /* 0x000fe20008703838 */
[----:B------:R-:W-:Y:S01]  /*20b20*/  UMOV UR38, UR18 ;  /* 0x0000001200267c82 */ /* 0x000fe20008000000 */
[----:B------:R-:W-:Y:S01]  /*20b30*/  UMOV UR39, UR19 ;  /* 0x0000001300277c82 */ /* 0x000fe20008000000 */
[----:B--2---:R-:W-:Y:S01]  /*20b40*/  IADD3 R239, P6, R239, UR7, RZ ;  /* 0x00000007efef7c10 */ /* 0x004fe2000ffde0ff */
[----:B------:R-:W-:Y:S01]  /*20b50*/  UMOV UR42, UR22 ;  /* 0x00000016002a7c82 */ /* 0x000fe20008000000 */
[----:B------:R-:W-:Y:S01]  /*20b60*/  UMOV UR43, UR23 ;  /* 0x00000017002b7c82 */ /* 0x000fe20008000000 */
[----:B------:R-:W-:Y:S02]  /*20b70*/  IADD3 R240, P1, R240, UR7, RZ ;  /* 0x00000007f0f07c10 */ /* 0x000fe4000ff3e0ff */
[----:B---3--:R-:W-:Y:S02]  /*20b80*/  IADD3.X R243, R243, UR4, RZ, P2, !PT ;  /* 0x00000004f3f37c10 */ /* 0x008fe400097fe4ff */
[----:B------:R-:W-:-:S02]  /*20b90*/  IADD3.X R244, R244, UR4, RZ, P3, !PT ;  /* 0x00000004f4f47c10 */ /* 0x000fc40009ffe4ff */
[----:B------:R-:W-:Y:S01]  /*20ba0*/  IADD3.X R2, R2, UR4, RZ, P6, !PT ;  /* 0x0000000402027c10 */ /* 0x000fe2000b7fe4ff */
[----:B------:R-:W-:Y:S01]  /*20bb0*/  STL [R1+0x244], R239 ;  /* 0x000244ef01007387 */ /* 0x000fe20000100800 */
[----:B------:R-:W-:-:S03]  /*20bc0*/  IADD3.X R247, R247, UR4, RZ, P4, !PT ;  /* 0x00000004f7f77c10 */ /* 0x000fc6000a7fe4ff */
[----:B------:R-:W-:Y:S01]  /*20bd0*/  STL [R1+0x23c], R240 ;  /* 0x00023cf001007387 */ /* 0x000fe20000100800 */
[----:B------:R-:W-:-:S03]  /*20be0*/  IADD3.X R248, R248, UR4, RZ, P5, !PT ;  /* 0x00000004f8f87c10 */ /* 0x000fc6000affe4ff */
[----:B------:R-:W-:Y:S04]  /*20bf0*/  STL [R1+0x260], R243 ;  /* 0x000260f301007387 */ /* 0x000fe80000100800 */
[----:B------:R-:W-:Y:S04]  /*20c00*/  STL [R1+0x258], R244 ;  /* 0x000258f401007387 */ /* 0x000fe80000100800 */
[----:B------:R0:W-:Y:S04]  /*20c10*/  STL [R1+0x240], R2 ;  /* 0x0002400201007387 */ /* 0x0001e80000100800 */
[----:B------:R-:W-:Y:S04]  /*20c20*/  STL [R1+0x250], R247 ;  /* 0x000250f701007387 */ /* 0x000fe80000100800 */
[----:B0-----:R0:W5:Y:S04]  /*20c30*/  LDL.LU R2, [R1+0xd54] ;  /* 0x000d540001027983 */ /* 0x0011680000300800 */
[----:B------:R-:W-:Y:S01]  /*20c40*/  STL [R1+0x248], R248 ;  /* 0x000248f801007387 */ /* 0x000fe20000100800 */
[----:B------:R-:W-:Y:S04]  /*20c50*/  QGMMA.64x64x32.F32.E5M2.E5M2 R56, gdesc[UR36], R56 ;  /* 0x00e00000243879f3 */ /* 0x000fe80008703838 */
[----:B------:R-:W-:Y:S01]  /*20c60*/  QGMMA.64x64x32.F32.E5M2.E5M2 R24, gdesc[UR40], R24 ;  /* 0x00e00000281879f3 */ /* 0x000fe20008703818 */
[----:B------:R-:W-:Y:S01]  /*20c70*/  UMOV UR46, UR10 ;  /* 0x0000000a002e7c82 */ /* 0x000fe20008000000 */
[----:B------:R-:W-:-:S02]  /*20c80*/  UMOV UR47, UR11 ;  /* 0x0000000b002f7c82 */ /* 0x000fc40008000000 */
[----:B------:R-:W-:Y:S01]  /*20c90*/  QGMMA.64x64x32.F32.E5M2.E5M2 R24, gdesc[UR44], R24 ;  /* 0x00e000002c1879f3 */ /* 0x000fe20008703818 */
[----:B----4-:R-:W-:-:S05]  /*20ca0*/  IADD3.X R0, R0, UR4, RZ, P1, !PT ;  /* 0x0000000400007c10 */ /* 0x010fca0008ffe4ff */
[----:B------:R1:W-:Y:S04]  /*20cb0*/  STL [R1+0x238], R0 ;  /* 0x0002380001007387 */ /* 0x0003e80000100800 */
[----:B-1----:R0:W5:Y:S01]  /*20cc0*/  LDL.LU R0, [R1+0xd50] ;  /* 0x000d500001007983 */ /* 0x0021620000300800 */
[----:B------:R-:W-:Y:S01]  /*20cd0*/  UMOV UR50, UR14 ;  /* 0x0000000e00327c82 */ /* 0x000fe20008000000 */
[----:B------:R-:W-:Y:S02]  /*20ce0*/  UMOV UR51, UR15 ;  /* 0x0000000f00337c82 */ /* 0x000fe40008000000 */
[----:B------:R-:W-:Y:S01]  /*20cf0*/  QGMMA.64x64x32.F32.E5M2.E5M2 R24, gdesc[UR48], R24 ;  /* 0x00e00000301879f3 */ /* 0x000fe20008703818 */
[----:B------:R-:W-:Y:S01]  /*20d00*/  UMOV UR54, UR18 ;  /* 0x0000001200367c82 */ /* 0x000fe20008000000 */
[----:B------:R-:W-:-:S02]  /*20d10*/  UMOV UR55, UR19 ;  /* 0x0000001300377c82 */ /* 0x000fc40008000000 */
[----:B------:R-:W-:Y:S03]  /*20d20*/  QGMMA.64x64x32.F32.E5M2.E5M2 R24, gdesc[UR52], R24, gsb0 ;  /* 0x00e00000341879f3 */ /* 0x000fe60008003818 */
[----:B------:R-:W-:Y:S02]  /*20d30*/  WARPGROUP.DEPBAR.LE gsb0, 0x0 ;  /* 0x00008000000079c5 */ /* 0x000fe40000010000 */
[----:B0-----:R-:W-:Y:S05]  /*20d40*/  @P0 BRA `(.L_x_2) ;  /* 0xfffffea000700947 */ /* 0x001fea000383ffff */
.L_x_1:
[----:B------:R-:W2:Y:S01]  /*20d50*/  LDL.LU R7, [R1+0xd4c] ;  /* 0x000d4c0001077983 */ /* 0x000ea20000300800 */
[----:B------:R-:W-:Y:S01]  /*20d60*/  F2FP.SATFINITE.E5M2.F32.PACK_AB_MERGE_C R120, R121, R120, RZ ;  /* 0x000000787978723e */ /* 0x000fe200048060ff */
[C---:B-----5:R-:W-:Y:S01]  /*20d70*/  VIADD R4, R0.reuse, 0x3f ;  /* 0x0000003f00047836 */ /* 0x060fe20000000000 */
[----:B------:R-:W-:Y:S01]  /*20d80*/  F2FP.SATFINITE.E5M2.F32.PACK_AB_MERGE_C R56, R57, R56, RZ ;  /* 0x000000383938723e */ /* 0x000fe200048060ff */
[----:B------:R-:W0:Y:S01]  /*20d90*/  S2R R3, SR_TID.X ;  /* 0x0000000000037919 */ /* 0x000e220000002100 */
[----:B------:R-:W-:Y:S01]  /*20da0*/  VIADD R5, R0, 0x1 ;  /* 0x0000000100057836 */ /* 0x000fe20000000000 */
[----:B------:R-:W-:Y:S01]  /*20db0*/  F2FP.SATFINITE.E5M2.F32.PACK_AB_MERGE_C R88, R89, R88, RZ ;  /* 0x000000585958723e */ /* 0x000fe200048060ff */
[----:B------:R-:W-:Y:S01]  /*20dc0*/  ULDC.64 UR26, c[0x0][0x228] ;  /* 0x00008a00001a7ab9 */ /* 0x000fe20000000a00 */
[----:B------:R-:W-:Y:S01]  /*20dd0*/  F2FP.SATFINITE.E5M2.F32.PACK_AB_MERGE_C R24, R25, R24, RZ ;  /* 0x000000181918723e */ /* 0x000fe200048060ff */
[----:B------:R-:W-:Y:S01]  /*20de0*/  ULDC UR4, c[0x0][0x22c] ;  /* 0x00008b0000047ab9 */ /* 0x000fe20000000800 */
[----:B------:R-:W-:Y:S01]  /*20df0*/  LOP3.LUT R120, R120, 0xffff, RZ, 0xc0, !PT ;  /* 0x0000ffff78787812 */ /* 0x000fe200078ec0ff */
[----:B------:R-:W-:Y:S01]  /*20e00*/  VIADD R10, R0, 0x2 ;  /* 0x00000002000a7836 */ /* 0x000fe20000000000 */
[----:B------:R-:W-:Y:S01]  /*20e10*/  LOP3.LUT R9, R56, 0xffff, RZ, 0xc0, !PT ;  /* 0x0000ffff38097812 */ /* 0x000fe200078ec0ff */
[----:B------:R-:W3:Y:S01]  /*20e20*/  LDL.LU R152, [R1+0xb4] ;  /* 0x0000b40001987983 */ /* 0x000ee20000300800 */
[----:B------:R-:W-:Y:S01]  /*20e30*/  F2FP.SATFINITE.E5M2.F32.PACK_AB_MERGE_C R122, R123, R122, RZ ;  /* 0x0000007a7b7a723e */ /* 0x000fe200048060ff */
[----:B------:R-:W-:Y:S01]  /*20e40*/  ULDC UR24, c[0x0][0x248] ;  /* 0x0000920000187ab9 */ /* 0x000fe20000000800 */
[----:B------:R-:W-:Y:S01]  /*20e50*/  F2FP.SATFINITE.E5M2.F32.PACK_AB_MERGE_C R90, R91, R90, RZ ;  /* 0x0000005a5b5a723e */ /* 0x000fe200048060ff */
[----:B------:R-:W-:Y:S01]  /*20e60*/  ULDC.64 UR6, c[0x0][0x228] ;  /* 0x00008a0000067ab9 */ /* 0x000fe20000000a00 */
[----:B------:R-:W-:Y:S01]  /*20e70*/  F2FP.SATFINITE.E5M2.F32.PACK_AB_MERGE_C R58, R59, R58, RZ ;  /* 0x0000003a3b3a723e */ /* 0x000fe200048060ff */
[----:B------:R-:W-:Y:S01]  /*20e80*/  ULDC.64 UR28, c[0x0][0x228] ;  /* 0x00008a00001c7ab9 */ /* 0x000fe20000000a00 */
[----:B------:R-:W-:Y:S01]  /*20e90*/  ISETP.GE.AND P0, PT, R4, UR27, PT ;  /* 0x0000001b04007c0c */ /* 0x000fe2000bf06270 */
[----:B------:R-:W-:Y:S01]  /*20ea0*/  ULDC.64 UR10, c[0x0][0x228] ;  /* 0x00008a00000a7ab9 */ /* 0x000fe20000000a00 */
[----:B------:R-:W-:Y:S01]  /*20eb0*/  ISETP.GE.AND P2, PT, R5, UR4, PT ;  /* 0x0000000405007c0c */ /* 0x000fe2000bf46270 */
[----:B------:R-:W-:Y:S01]  /*20ec0*/  ULDC UR4, c[0x0][0x22c] ;  /* 0x00008b0000047ab9 */ /* 0x000fe20000000800 */
[----:B------:R-:W-:Y:S01]  /*20ed0*/  LOP3.LUT R88, R88, 0xffff, RZ, 0xc0, !PT ;  /* 0x0000ffff58587812 */ /* 0x000fe200078ec0ff */
[----:B------:R-:W-:Y:S01]  /*20ee0*/  ULDC.64 UR8, c[0x0][0x228] ;  /* 0x00008a0000087ab9 */ /* 0x000fe20000000a00 */
[----:B------:R-:W-:Y:S01]  /*20ef0*/  LOP3.LUT R13, R24, 0xffff, RZ, 0xc0, !PT ;  /* 0x0000ffff180d7812 */ /* 0x000fe200078ec0ff */
[----:B------:R-:W-:Y:S01]  /*20f00*/  ULDC.64 UR14, c[0x0][0x228] ;  /* 0x00008a00000e7ab9 */ /* 0x000fe20000000a00 */
[----:B------:R-:W-:Y:S01]  /*20f10*/  SHF.R.U32.HI R4, RZ, 0x8, R120 ;  /* 0x00000008ff047819 */ /* 0x000fe20000011678 */
[----:B------:R-:W-:Y:S01]  /*20f20*/  ULDC.64 UR12, c[0x0][0x228] ;  /* 0x00008a00000c7ab9 */ /* 0x000fe20000000a00 */
[----:B------:R-:W-:Y:S01]  /*20f30*/  SHF.R.U32.HI R5, RZ, 0x8, R9 ;  /* 0x00000008ff057819 */ /* 0x000fe20000011609 */
[----:B------:R-:W-:Y:S01]  /*20f40*/  ULDC.64 UR18, c[0x0][0x228] ;  /* 0x00008a0000127ab9 */ /* 0x000fe20000000a00 */
[----:B------:R-:W-:Y:S01]  /*20f50*/  F2FP.SATFINITE.E5M2.F32.PACK_AB_MERGE_C R26, R27, R26, RZ ;  /* 0x0000001a1b1a723e */ /* 0x000fe200048060ff */
[----:B------:R-:W-:Y:S01]  /*20f60*/  ULDC.64 UR16, c[0x0][0x228] ;  /* 0x00008a0000107ab9 */ /* 0x000fe20000000a00 */
[----:B------:R-:W-:Y:S01]  /*20f70*/  F2FP.SATFINITE.E5M2.F32.PACK_AB_MERGE_C R37, R37, R36, RZ ;  /* 0x000000242525723e */ /* 0x000fe200048060ff */
[----:B------:R-:W-:Y:S01]  /*20f80*/  ULDC.64 UR22, c[0x0][0x228] ;  /* 0x00008a0000167ab9 */ /* 0x000fe20000000a00 */
[----:B------:R-:W-:Y:S01]  /*20f90*/  LOP3.LUT R122, R122, 0xffff, RZ, 0xc0, !PT ;  /* 0x0000ffff7a7a7812 */ /* 0x000fe200078ec0ff */
[----:B------:R-:W-:Y:S01]  /*20fa0*/  ULDC.64 UR20, c[0x0][0x228] ;  /* 0x00008a0000147ab9 */ /* 0x000fe20000000a00 */
[----:B------:R-:W-:Y:S01]  /*20fb0*/  ISETP.GE.AND P3, PT, R10, UR4, PT ;  /* 0x000000040a007c0c */ /* 0x000fe2000bf66270 */
[----:B0-----:R-:W-:Y:S01]  /*20fc0*/  IMAD.SHL.U32 R15, R3, 0x8, RZ ;  /* 0x00000008030f7824 */ /* 0x001fe200078e00ff */
[----:B------:R-:W-:Y:S01]  /*20fd0*/  LOP3.LUT R90, R90, 0xffff, RZ, 0xc0, !PT ;  /* 0x0000ffff5a5a7812 */ /* 0x000fe200078ec0ff */
[----:B------:R-:W-:Y:S01]  /*20fe0*/  ULDC.64 UR4, c[0x0][0x220] ;  /* 0x0000880000047ab9 */ /* 0x000fe20000000a00 */
[----:B------:R-:W-:-:S02]  /*20ff0*/  LOP3.LUT R8, R4, 0xffff, RZ, 0xc0, !PT ;  /* 0x0000ffff04087812 */ /* 0x000fc400078ec0ff */
[----:B------:R-:W-:Y:S02]  /*21000*/  LOP3.LUT R5, R5, 0xffff, RZ, 0xc0, !PT ;  /* 0x0000ffff05057812 */ /* 0x000fe400078ec0ff */
[----:B------:R-:W-:Y:S02]  /*21010*/  SHF.R.U32.HI R10, RZ, 0x8, R88 ;  /* 0x00000008ff0a7819 */ /* 0x000fe40000011658 */
[----:B------:R-:W-:Y:S02]  /*21020*/  PRMT R4, R120, 0x3340, R9 ;  /* 0x0000334078047816 */ /* 0x000fe40000000009 */
[----:B------:R-:W-:Y:S02]  /*21030*/  LOP3.LUT R17, R26, 0xffff, RZ, 0xc0, !PT ;  /* 0x0000ffff1a117812 */ /* 0x000fe400078ec0ff */
[----:B------:R-:W-:Y:S02]  /*21040*/  SHF.R.U32.HI R9, RZ, 0x8, R122 ;  /* 0x00000008ff097819 */ /* 0x000fe4000001167a */
[----:B------:R-:W-:-:S02]  /*21050*/  SHF.R.U32.HI R11, RZ, 0x8, R90 ;  /* 0x00000008ff0b7819 */ /* 0x000fc4000001165a */
[----:B------:R-:W-:Y:S02]  /*21060*/  F2FP.SATFINITE.E5M2.F32.PACK_AB_MERGE_C R124, R125, R124, RZ ;  /* 0x0000007c7d7c723e */ /* 0x000fe400048060ff */
[----:B------:R-:W-:Y:S02]  /*21070*/  PRMT R5, R8, 0x3340, R5 ;  /* 0x0000334008057816 */ /* 0x000fe40000000005 */
[----:B------:R-:W-:Y:S02]  /*21080*/  LOP3.LUT R10, R10, 0xffff, RZ, 0xc0, !PT ;  /* 0x0000ffff0a0a7812 */ /* 0x000fe400078ec0ff */
[----:B------:R-:W-:Y:S02]  /*21090*/  F2FP.SATFINITE.E5M2.F32.PACK_AB_MERGE_C R60, R61, R60, RZ ;  /* 0x0000003c3d3c723e */ /* 0x000fe400048060ff */
[----:B------:R-:W-:Y:S02]  /*210a0*/  SHF.R.U32.HI R14, RZ, 0x8, R17 ;  /* 0x00000008ff0e7819 */ /* 0x000fe40000011611 */
[----:B------:R-:W-:-:S02]  /*210b0*/  F2FP.SATFINITE.E5M2.F32.PACK_AB_MERGE_C R126, R127, R126, RZ ;  /* 0x0000007e7f7e723e */ /* 0x000fc400048060ff */
[----:B------:R-:W-:Y:S02]  /*210c0*/  F2FP.SATFINITE.E5M2.F32.PACK_AB_MERGE_C R62, R63, R62, RZ ;  /* 0x0000003e3f3e723e */ /* 0x000fe400048060ff */
[----:B------:R-:W-:Y:S02]  /*210d0*/  LOP3.LUT R16, R9, 0xffff, RZ, 0xc0, !PT ;  /* 0x0000ffff09107812 */ /* 0x000fe400078ec0ff */
[----:B------:R-:W-:Y:S02]  /*210e0*/  F2FP.SATFINITE.E5M2.F32.PACK_AB_MERGE_C R92, R93, R92, RZ ;  /* 0x0000005c5d5c723e */ /* 0x000fe400048060ff */
[----:B------:R-:W-:Y:S02]  /*210f0*/  LOP3.LUT R124, R124, 0xffff, RZ, 0xc0, !PT ;  /* 0x0000ffff7c7c7812 */ /* 0x000fe400078ec0ff */
[----:B------:R-:W-:Y:S02]  /*21100*/  F2FP.SATFINITE.E5M2.F32.PACK_AB_MERGE_C R28, R29, R28, RZ ;  /* 0x0000001c1d1c723e */ /* 0x000fe400048060ff */
[----:B------:R-:W-:-:S02]  /*21110*/  LOP3.LUT R14, R14, 0xffff, RZ, 0xc0, !PT ;  /* 0x0000ffff0e0e7812 */ /* 0x000fc400078ec0ff */
[----:B------:R-:W-:Y:S02]  /*21120*/  F2FP.SATFINITE.E5M2.F32.PACK_AB_MERGE_C R94, R95, R94, RZ ;  /* 0x0000005e5f5e723e */ /* 0x000fe400048060ff */
[----:B------:R-:W-:Y:S02]  /*21130*/  F2FP.SATFINITE.E5M2.F32.PACK_AB_MERGE_C R30, R31, R30, RZ ;  /* 0x0000001e1f1e723e */ /* 0x000fe400048060ff */
[----:B------:R-:W-:Y:S02]  /*21140*/  LOP3.LUT R15, R15, 0x300, RZ, 0xc0, !PT ;  /* 0x000003000f0f7812 */ /* 0x000fe400078ec0ff */
[----:B------:R-:W-:Y:S02]  /*21150*/  LOP3.LUT R126, R126, 0xffff, RZ, 0xc0, !PT ;  /* 0x0000ffff7e7e7812 */ /* 0x000fe400078ec0ff */
[----:B------:R-:W-:Y:S02]  /*21160*/  LOP3.LUT R21, R62, 0xffff, RZ, 0xc0, !PT ;  /* 0x0000ffff3e157812 */ /* 0x000fe400078ec0ff */
[----:B------:R-:W-:-:S02]  /*21170*/  LOP3.LUT R92, R92, 0xffff, RZ, 0xc0, !PT ;  /* 0x0000ffff5c5c7812 */ /* 0x000fc400078ec0ff */
[----:B------:R-:W-:Y:S02]  /*21180*/  LOP3.LUT R19, R28, 0xffff, RZ, 0xc0, !PT ;  /* 0x0000ffff1c137812 */ /* 0x000fe400078ec0ff */
[----:B------:R-:W-:Y:S02]  /*21190*/  LOP3.LUT R94, R94, 0xffff, RZ, 0xc0, !PT ;  /* 0x0000ffff5e5e7812 */ /* 0x000fe400078ec0ff */
[----:B------:R-:W-:Y:S02]  /*211a0*/  LOP3.LUT R23, R30, 0xffff, RZ, 0xc0, !PT ;  /* 0x0000ffff1e177812 */ /* 0x000fe400078ec0ff */
[----:B------:R-:W-:Y:S02]  /*211b0*/  SHF.R.U32.HI R18, RZ, 0x8, R92 ;  /* 0x00000008ff127819 */ /* 0x000fe4000001165c */
[----:B------:R-:W-:Y:S02]  /*211c0*/  SHF.R.U32.HI R22, RZ, 0x8, R19 ;  /* 0x00000008ff167819 */ /* 0x000fe40000011613 */
[----:B------:R-:W-:-:S02]  /*211d0*/  F2FP.SATFINITE.E5M2.F32.PACK_AB_MERGE_C R128, R129, R128, RZ ;  /* 0x000000808180723e */ /* 0x000fc400048060ff */
[----:B------:R-:W-:Y:S02]  /*211e0*/  F2FP.SATFINITE.E5M2.F32.PACK_AB_MERGE_C R130, R131, R130, RZ ;  /* 0x000000828382723e */ /* 0x000fe400048060ff */
[----:B------:R-:W-:Y:S02]  /*211f0*/  F2FP.SATFINITE.E5M2.F32.PACK_AB_MERGE_C R96, R97, R96, RZ ;  /* 0x000000606160723e */ /* 0x000fe400048060ff */
[----:B------:R-:W-:Y:S02]  /*21200*/  F2FP.SATFINITE.E5M2.F32.PACK_AB_MERGE_C R32, R33, R32, RZ ;  /* 0x000000202120723e */ /* 0x000fe400048060ff */
[----:B------:R-:W-:Y:S02]  /*21210*/  F2FP.SATFINITE.E5M2.F32.PACK_AB_MERGE_C R64, R65, R64, RZ ;  /* 0x000000404140723e */ /* 0x000fe400048060ff */
[----:B------:R-:W-:Y:S02]  /*21220*/  LOP3.LUT R128, R128, 0xffff, RZ, 0xc0, !PT ;  /* 0x0000ffff80807812 */ /* 0x000fe400078ec0ff */
[----:B------:R-:W-:-:S02]  /*21230*/  F2FP.SATFINITE.E5M2.F32.PACK_AB_MERGE_C R66, R67, R66, RZ ;  /* 0x000000424342723e */ /* 0x000fc400048060ff */
[----:B------:R-:W-:Y:S02]  /*21240*/  LOP3.LUT R130, R130, 0xffff, RZ, 0xc0, !PT ;  /* 0x0000ffff82827812 */ /* 0x000fe400078ec0ff */
[----:B------:R-:W-:Y:S02]  /*21250*/  LOP3.LUT R96, R96, 0xffff, RZ, 0xc0, !PT ;  /* 0x0000ffff60607812 */ /* 0x000fe400078ec0ff */
[----:B------:R-:W-:Y:S02]  /*21260*/  F2FP.SATFINITE.E5M2.F32.PACK_AB_MERGE_C R98, R99, R98, RZ ;  /* 0x000000626362723e */ /* 0x000fe400048060ff */
[----:B------:R-:W-:Y:S02]  /*21270*/  F2FP.SATFINITE.E5M2.F32.PACK_AB_MERGE_C R34, R35, R34, RZ ;  /* 0x000000222322723e */ /* 0x000fe400048060ff */
[----:B------:R-:W-:Y:S02]  /*21280*/  SHF.R.U32.HI R24, RZ, 0x8, R128 ;  /* 0x00000008ff187819 */ /* 0x000fe40000011680 */
[----:B------:R-:W-:-:S02]  /*21290*/  LOP3.LUT R29, R66, 0xffff, RZ, 0xc0, !PT ;  /* 0x0000ffff421d7812 */ /* 0x000fc400078ec0ff */
[----:B------:R-:W-:Y:S02]  /*212a0*/  SHF.R.U32.HI R26, RZ, 0x8, R96 ;  /* 0x00000008ff1a7819 */ /* 0x000fe40000011660 */
[----:B------:R-:W-:Y:S02]  /*212b0*/  LOP3.LUT R98, R98, 0xffff, RZ, 0xc0, !PT ;  /* 0x0000ffff62627812 */ /* 0x000fe400078ec0ff */
[----:B------:R-:W-:Y:S02]  /*212c0*/  LOP3.LUT R31, R34, 0xffff, RZ, 0xc0, !PT ;  /* 0x0000ffff221f7812 */ /* 0x000fe400078ec0ff */
[----:B------:R-:W-:Y:S02]  /*212d0*/  LOP3.LUT R33, R24, 0xffff, RZ, 0xc0, !PT ;  /* 0x0000ffff18217812 */ /* 0x000fe400078ec0ff */
[----:B------:R-:W-:Y:S02]  /*212e0*/  F2FP.SATFINITE.E5M2.F32.PACK_AB_MERGE_C R132, R133, R132, RZ ;  /* 0x000000848584723e */ /* 0x000fe400048060ff */
[----:B------:R-:W-:-:S02]  /*212f0*/  F2FP.SATFINITE.E5M2.F32.PACK_AB_MERGE_C R68, R69, R68, RZ ;  /* 0x000000444544723e */ /* 0x000fc400048060ff */
[----:B------:R-:W-:Y:S02]  /*21300*/  F2FP.SATFINITE.E5M2.F32.PACK_AB_MERGE_C R134, R135, R134, RZ ;  /* 0x000000868786723e */ /* 0x000fe400048060ff */
[----:B------:R-:W-:Y:S02]  /*21310*/  SHF.R.U32.HI R27, RZ, 0x8, R98 ;  /* 0x00000008ff1b7819 */ /* 0x000fe40000011662 */
[----:B------:R-:W-:Y:S02]  /*21320*/  F2FP.SATFINITE.E5M2.F32.PACK_AB_MERGE_C R100, R101, R100, RZ ;  /* 0x000000646564723e */ /* 0x000fe400048060ff */
[----:B------:R-:W-:Y:S02]  /*21330*/  F2FP.SATFINITE.E5M2.F32.PACK_AB_MERGE_C R40, R41, R40, RZ ;  /* 0x000000282928723e */ /* 0x000fe400048060ff */
[----:B------:R-:W-:Y:S02]  /*21340*/  LOP3.LUT R132, R132, 0xffff, RZ, 0xc0, !PT ;  /* 0x0000ffff84847812 */ /* 0x000fe400078ec0ff */
[----:B------:R-:W-:-:S02]  /*21350*/  F2FP.SATFINITE.E5M2.F32.PACK_AB_MERGE_C R70, R71, R70, RZ ;  /* 0x000000464746723e */ /* 0x000fc400048060ff */
[----:B------:R-:W-:Y:S02]  /*21360*/  LOP3.LUT R134, R134, 0xffff, RZ, 0xc0, !PT ;  /* 0x0000ffff86867812 */ /* 0x000fe400078ec0ff */
[----:B------:R-:W-:Y:S02]  /*21370*/  F2FP.SATFINITE.E5M2.F32.PACK_AB_MERGE_C R38, R39, R38, RZ ;  /* 0x000000262726723e */ /* 0x000fe400048060ff */
[----:B------:R-:W-:Y:S02]  /*21380*/  LOP3.LUT R100, R100, 0xffff, RZ, 0xc0, !PT ;  /* 0x0000ffff64647812 */ /* 0x000fe400078ec0ff */
[----:B------:R-:W-:Y:S02]  /*21390*/  F2FP.SATFINITE.E5M2.F32.PACK_AB_MERGE_C R102, R103, R102, RZ ;  /* 0x000000666766723e */ /* 0x000fe400048060ff */
[----:B------:R-:W-:Y:S02]  /*213a0*/  F2FP.SATFINITE.E5M2.F32.PACK_AB_MERGE_C R42, R43, R42, RZ ;  /* 0x0000002a2b2a723e */ /* 0x000fe400048060ff */
[----:B------:R-:W-:-:S02]  /*213b0*/  LOP3.LUT R102, R102, 0xffff, RZ, 0xc0, !PT ;  /* 0x0000ffff66667812 */ /* 0x000fc400078ec0ff */
[----:B------:R-:W-:Y:S02]  /*213c0*/  F2FP.SATFINITE.E5M2.F32.PACK_AB_MERGE_C R44, R45, R44, RZ ;  /* 0x0000002c2d2c723e */ /* 0x000fe400048060ff */
[----:B------:R-:W-:Y:S02]  /*213d0*/  F2FP.SATFINITE.E5M2.F32.PACK_AB_MERGE_C R46, R47, R46, RZ ;  /* 0x0000002e2f2e723e */ /* 0x000fe400048060ff */
[----:B------:R-:W-:Y:S02]  /*213e0*/  F2FP.SATFINITE.E5M2.F32.PACK_AB_MERGE_C R136, R137, R136, RZ ;  /* 0x000000888988723e */ /* 0x000fe400048060ff */
[----:B------:R-:W-:Y:S02]  /*213f0*/  F2FP.SATFINITE.E5M2.F32.PACK_AB_MERGE_C R72, R73, R72, RZ ;  /* 0x000000484948723e */ /* 0x000fe400048060ff */
[----:B------:R-:W-:Y:S02]  /*21400*/  F2FP.SATFINITE.E5M2.F32.PACK_AB_MERGE_C R138, R139, R138, RZ ;  /* 0x0000008a8b8a723e */ /* 0x000fe400048060ff */
[----:B------:R-:W-:-:S02]  /*21410*/  F2FP.SATFINITE.E5M2.F32.PACK_AB_MERGE_C R104, R105, R104, RZ ;  /* 0x000000686968723e */ /* 0x000fc400048060ff */
[----:B------:R-:W-:Y:S02]  /*21420*/  LOP3.LUT R136, R136, 0xffff, RZ, 0xc0, !PT ;  /* 0x0000ffff88887812 */ /* 0x000fe400078ec0ff */
[----:B------:R-:W-:Y:S02]  /*21430*/  F2FP.SATFINITE.E5M2.F32.PACK_AB_MERGE_C R74, R75, R74, RZ ;  /* 0x0000004a4b4a723e */ /* 0x000fe400048060ff */
[----:B------:R-:W-:Y:S02]  /*21440*/  LOP3.LUT R138, R138, 0xffff, RZ, 0xc0, !PT ;  /* 0x0000ffff8a8a7812 */ /* 0x000fe400078ec0ff */
[----:B------:R-:W-:Y:S02]  /*21450*/  LOP3.LUT R104, R104, 0xffff, RZ, 0xc0, !PT ;  /* 0x0000ffff68687812 */ /* 0x000fe400078ec0ff */
[----:B------:R-:W-:Y:S02]  /*21460*/  F2FP.SATFINITE.E5M2.F32.PACK_AB_MERGE_C R106, R107, R106, RZ ;  /* 0x0000006a6b6a723e */ /* 0x000fe400048060ff */
[----:B------:R-:W-:-:S02]  /*21470*/  F2FP.SATFINITE.E5M2.F32.PACK_AB_MERGE_C R52, R53, R52, RZ ;  /* 0x000000343534723e */ /* 0x000fc400048060ff */
[----:B------:R-:W-:Y:S02]  /*21480*/  LOP3.LUT R106, R106, 0xffff, RZ, 0xc0, !PT ;  /* 0x0000ffff6a6a7812 */ /* 0x000fe400078ec0ff */
        /* <DEDUP_REMOVED lines=17> */
[----:B------:R-:W-:Y:S02]  /*215a0*/  F2FP.SATFINITE.E5M2.F32.PACK_AB_MERGE_C R148, R149, R148, RZ ;  /* 0x000000949594723e */ /* 0x000fe400048060ff */
[----:B------:R-:W-:Y:S02]  /*215b0*/  F2FP.SATFINITE.E5M2.F32.PACK_AB_MERGE_C R84, R85, R84, RZ ;  /* 0x000000545554723e */ /* 0x000fe400048060ff */
[----:B------:R-:W-:Y:S02]  /*215c0*/  F2FP.SATFINITE.E5M2.F32.PACK_AB_MERGE_C R114, R115, R114, RZ ;  /* 0x000000727372723e */ /* 0x000fe400048060ff */
[----:B------:R-:W-:Y:S02]  /*215d0*/  F2FP.SATFINITE.E5M2.F32.PACK_AB_MERGE_C R150, R151, R150, RZ ;  /* 0x000000969796723e */ /* 0x000fe400048060ff */
[----:B------:R-:W-:Y:S02]  /*215e0*/  F2FP.SATFINITE.E5M2.F32.PACK_AB_MERGE_C R118, R119, R118, RZ ;  /* 0x000000767776723e */ /* 0x000fe400048060ff */
[----:B------:R-:W-:-:S02]  /*215f0*/  F2FP.SATFINITE.E5M2.F32.PACK_AB_MERGE_C R86, R87, R86, RZ ;  /* 0x000000565756723e */ /* 0x000fc400048060ff */
[----:B------:R-:W-:Y:S02]  /*21600*/  F2FP.SATFINITE.E5M2.F32.PACK_AB_MERGE_C R116, R117, R116, RZ ;  /* 0x000000747574723e */ /* 0x000fe400048060ff */
[----:B--2---:R-:W-:Y:S01]  /*21610*/  LOP3.LUT R6, R7, 0xf0, RZ, 0xc0, !PT ;  /* 0x000000f007067812 */ /* 0x004fe200078ec0ff */
[----:B------:R-:W-:-:S05]  /*21620*/  IMAD.SHL.U32 R7, R3, 0x40, RZ ;  /* 0x0000004003077824 */ /* 0x000fca00078e00ff */
[----:B------:R-:W-:-:S04]  /*21630*/  LOP3.LUT R7, R7, 0x400, RZ, 0xc0, !PT ;  /* 0x0000040007077812 */ /* 0x000fc800078ec0ff */
[----:B------:R-:W-:Y:S02]  /*21640*/  IADD3 R36, R7, UR58, R6 ;  /* 0x0000003a07247c10 */ /* 0x000fe4000fffe006 */
[----:B------:R-:W-:Y:S02]  /*21650*/  LOP3.LUT R7, R58, 0xffff, RZ, 0xc0, !PT ;  /* 0x0000ffff3a077812 */ /* 0x000fe400078ec0ff */
[--C-:B------:R-:W-:Y:S02]  /*21660*/  PRMT R6, R88, 0x3340, R13.reuse ;  /* 0x0000334058067816 */ /* 0x100fe4000000000d */
[----:B------:R-:W-:Y:S02]  /*21670*/  SHF.R.U32.HI R13, RZ, 0x8, R13 ;  /* 0x00000008ff0d7819 */ /* 0x000fe4000001160d */
[----:B------:R-:W-:Y:S02]  /*21680*/  SHF.R.U32.HI R12, RZ, 0x8, R7 ;  /* 0x00000008ff0c7819 */ /* 0x000fe40000011607 */
[----:B------:R-:W-:-:S02]  /*21690*/  LOP3.LUT R13, R13, 0xffff, RZ, 0xc0, !PT ;  /* 0x0000ffff0d0d7812 */ /* 0x000fc400078ec0ff */
[----:B------:R-:W-:Y:S02]  /*216a0*/  PRMT R8, R122, 0x3340, R7 ;  /* 0x000033407a087816 */ /* 0x000fe40000000007 */
[----:B------:R-:W-:Y:S02]  /*216b0*/  PRMT R7, R90, 0x3340, R17 ;  /* 0x000033405a077816 */ /* 0x000fe40000000011 */
[----:B------:R-:W-:Y:S02]  /*216c0*/  LOP3.LUT R9, R12, 0xffff, RZ, 0xc0, !PT ;  /* 0x0000ffff0c097812 */ /* 0x000fe400078ec0ff */
[----:B------:R-:W-:Y:S02]  /*216d0*/  LOP3.LUT R17, R11, 0xffff, RZ, 0xc0, !PT ;  /* 0x0000ffff0b117812 */ /* 0x000fe400078ec0ff */
[----:B------:R-:W-:Y:S02]  /*216e0*/  PRMT R11, R10, 0x3340, R13 ;  /* 0x000033400a0b7816 */ /* 0x000fe4000000000d */
[----:B------:R-:W-:-:S02]  /*216f0*/  LOP3.LUT R13, R60, 0xffff, RZ, 0xc0, !PT ;  /* 0x0000ffff3c0d7812 */ /* 0x000fc400078ec0ff */
[----:B------:R-:W-:Y:S02]  /*21700*/  PRMT R9, R16, 0x3340, R9 ;  /* 0x0000334010097816 */ /* 0x000fe40000000009 */
[----:B------:R-:W-:Y:S02]  /*21710*/  SHF.R.U32.HI R16, RZ, 0x8, R124 ;  /* 0x00000008ff107819 */ /* 0x000fe4000001167c */
[----:B------:R-:W-:Y:S02]  /*21720*/  PRMT R10, R17, 0x3340, R14 ;  /* 0x00003340110a7816 */ /* 0x000fe4000000000e */
[----:B------:R-:W-:Y:S01]  /*21730*/  SHF.R.U32.HI R20, RZ, 0x8, R13 ;  /* 0x00000008ff147819 */ /* 0x000fe2000001160d */
[----:B------:R-:W-:Y:S01]  /*21740*/  IMAD.IADD R36, R15, 0x1, R36 ;  /* 0x000000010f247824 */ /* 0x000fe200078e0224 */
[----:B------:R-:W-:Y:S02]  /*21750*/  SHF.R.U32.HI R17, RZ, 0x8, R126 ;  /* 0x00000008ff117819 */ /* 0x000fe4000001167e */
[----:B------:R-:W-:-:S02]  /*21760*/  PRMT R14, R126, 0x3340, R21 ;  /* 0x000033407e0e7816 */ /* 0x000fc40000000015 */
[----:B------:R-:W-:Y:S02]  /*21770*/  SHF.R.U32.HI R21, RZ, 0x8, R21 ;  /* 0x00000008ff157819 */ /* 0x000fe40000011615 */
[----:B------:R-:W-:Y:S02]  /*21780*/  PRMT R15, R124, 0x3340, R13 ;  /* 0x000033407c0f7816 */ /* 0x000fe4000000000d */
[----:B------:R-:W-:Y:S02]  /*21790*/  LOP3.LUT R25, R16, 0xffff, RZ, 0xc0, !PT ;  /* 0x0000ffff10197812 */ /* 0x000fe400078ec0ff */
[----:B------:R-:W-:Y:S02]  /*217a0*/  PRMT R13, R92, 0x3340, R19 ;  /* 0x000033405c0d7816 */ /* 0x000fe40000000013 */
[----:B------:R-:W-:Y:S02]  /*217b0*/  LOP3.LUT R16, R20, 0xffff, RZ, 0xc0, !PT ;  /* 0x0000ffff14107812 */ /* 0x000fe400078ec0ff */
[----:B------:R-:W-:-:S02]  /*217c0*/  SHF.R.U32.HI R19, RZ, 0x8, R94 ;  /* 0x00000008ff137819 */ /* 0x000fc4000001165e */
[--C-:B------:R-:W-:Y:S02]  /*217d0*/  PRMT R12, R94, 0x3340, R23.reuse ;  /* 0x000033405e0c7816 */ /* 0x100fe40000000017 */
[----:B------:R-:W-:Y:S02]  /*217e0*/  LOP3.LUT R20, R17, 0xffff, RZ, 0xc0, !PT ;  /* 0x0000ffff11147812 */ /* 0x000fe400078ec0ff */
[----:B------:R-:W-:Y:S02]  /*217f0*/  SHF.R.U32.HI R23, RZ, 0x8, R23 ;  /* 0x00000008ff177819 */ /* 0x000fe40000011617 */
[----:B------:R-:W-:Y:S02]  /*21800*/  LOP3.LUT R17, R21, 0xffff, RZ, 0xc0, !PT ;  /* 0x0000ffff15117812 */ /* 0x000fe400078ec0ff */
[----:B------:R-:W-:Y:S02]  /*21810*/  LOP3.LUT R21, R18, 0xffff, RZ, 0xc0, !PT ;  /* 0x0000ffff12157812 */ /* 0x000fe400078ec0ff */
[----:B------:R-:W-:-:S02]  /*21820*/  LOP3.LUT R18, R22, 0xffff, RZ, 0xc0, !PT ;  /* 0x0000ffff16127812 */ /* 0x000fc400078ec0ff */
[----:B------:R-:W-:Y:S02]  /*21830*/  LOP3.LUT R22, R19, 0xffff, RZ, 0xc0, !PT ;  /* 0x0000ffff13167812 */ /* 0x000fe400078ec0ff */
[----:B------:R-:W-:Y:S02]  /*21840*/  LOP3.LUT R19, R23, 0xffff, RZ, 0xc0, !PT ;  /* 0x0000ffff17137812 */ /* 0x000fe400078ec0ff */
[----:B------:R-:W-:Y:S02]  /*21850*/  LOP3.LUT R23, R32, 0xffff, RZ, 0xc0, !PT ;  /* 0x0000ffff20177812 */ /* 0x000fe400078ec0ff */
[----:B------:R-:W-:Y:S02]  /*21860*/  PRMT R18, R21, 0x3340, R18 ;  /* 0x0000334015127816 */ /* 0x000fe40000000012 */
[----:B------:R-:W-:Y:S02]  /*21870*/  PRMT R16, R25, 0x3340, R16 ;  /* 0x0000334019107816 */ /* 0x000fe40000000010 */
[----:B------:R-:W-:-:S02]  /*21880*/  LOP3.LUT R21, R64, 0xffff, RZ, 0xc0, !PT ;  /* 0x0000ffff40157812 */ /* 0x000fc400078ec0ff */
[----:B------:R-:W-:Y:S02]  /*21890*/  SHF.R.U32.HI R25, RZ, 0x8, R130 ;  /* 0x00000008ff197819 */ /* 0x000fe40000011682 */
[----:B------:R-:W-:Y:S02]  /*218a0*/  SHF.R.U32.HI R30, RZ, 0x8, R23 ;  /* 0x00000008ff1e7819 */ /* 0x000fe40000011617 */
[----:B------:R-:W-:Y:S02]  /*218b0*/  PRMT R17, R20, 0x3340, R17 ;  /* 0x0000334014117816 */ /* 0x000fe40000000011 */
[--C-:B------:R-:W-:Y:S02]  /*218c0*/  PRMT R20, R128, 0x3340, R21.reuse ;  /* 0x0000334080147816 */ /* 0x100fe40000000015 */
[----:B------:R-:W-:Y:S02]  /*218d0*/  SHF.R.U32.HI R28, RZ, 0x8, R21 ;  /* 0x00000008ff1c7819 */ /* 0x000fe40000011615 */
[----:B------:R-:W-:-:S02]  /*218e0*/  PRMT R19, R22, 0x3340, R19 ;  /* 0x0000334016137816 */ /* 0x000fc40000000013 */
[--C-:B------:R-:W-:Y:S02]  /*218f0*/  PRMT R21, R130, 0x3340, R29.reuse ;  /* 0x0000334082157816 */ /* 0x100fe4000000001d */
[----:B------:R-:W-:Y:S02]  /*21900*/  LOP3.LUT R24, R25, 0xffff, RZ, 0xc0, !PT ;  /* 0x0000ffff19187812 */ /* 0x000fe400078ec0ff */
[----:B------:R-:W-:Y:S02]  /*21910*/  SHF.R.U32.HI R29, RZ, 0x8, R29 ;  /* 0x00000008ff1d7819 */ /* 0x000fe4000001161d */
[----:B------:R-:W-:Y:S02]  /*21920*/  PRMT R22, R96, 0x3340, R23 ;  /* 0x0000334060167816 */ /* 0x000fe40000000017 */
[----:B------:R-:W-:Y:S02]  /*21930*/  LOP3.LUT R25, R26, 0xffff, RZ, 0xc0, !PT ;  /* 0x0000ffff1a197812 */ /* 0x000fe400078ec0ff */
[----:B------:R-:W-:-:S02]  /*21940*/  LOP3.LUT R30, R30, 0xffff, RZ, 0xc0, !PT ;  /* 0x0000ffff1e1e7812 */ /* 0x000fc400078ec0ff */
[--C-:B------:R-:W-:Y:S02]  /*21950*/  PRMT R23, R98, 0x3340, R31.reuse ;  /* 0x0000334062177816 */ /* 0x100fe4000000001f */
[----:B------:R-:W-:Y:S02]  /*21960*/  SHF.R.U32.HI R31, RZ, 0x8, R31 ;  /* 0x00000008ff1f7819 */ /* 0x000fe4000001161f */
[----:B------:R-:W-:Y:S02]  /*21970*/  LOP3.LUT R28, R28, 0xffff, RZ, 0xc0, !PT ;  /* 0x0000ffff1c1c7812 */ /* 0x000fe400078ec0ff */
[----:B------:R-:W-:Y:S02]  /*21980*/  LOP3.LUT R29, R29, 0xffff, RZ, 0xc0, !PT ;  /* 0x0000ffff1d1d7812 */ /* 0x000fe400078ec0ff */
[----:B------:R-:W-:Y:S02]  /*21990*/  PRMT R41, R25, 0x3340, R30 ;  /* 0x0000334019297816 */ /* 0x000fe4000000001e */
[----:B------:R-:W-:-:S02]  /*219a0*/  LOP3.LUT R25, R68, 0xffff, RZ, 0xc0, !PT ;  /* 0x0000ffff44197812 */ /* 0x000fc400078ec0ff */
[----:B------:R-:W-:Y:S02]  /*219b0*/  LOP3.LUT R26, R27, 0xffff, RZ, 0xc0, !PT ;  /* 0x0000ffff1b1a7812 */ /* 0x000fe400078ec0ff */
[----:B------:R-:W-:Y:S02]  /*219c0*/  LOP3.LUT R31, R31, 0xffff, RZ, 0xc0, !PT ;  /* 0x0000ffff1f1f7812 */ /* 0x000fe400078ec0ff */
[----:B------:R-:W-:Y:S02]  /*219d0*/  LOP3.LUT R27, R37, 0xffff, RZ, 0xc0, !PT ;  /* 0x0000ffff251b7812 */ /* 0x000fe400078ec0ff */
[----:B------:R-:W-:Y:S02]  /*219e0*/  PRMT R39, R33, 0x3340, R28 ;  /* 0x0000334021277816 */ /* 0x000fe4000000001c */
[----:B------:R-:W-:Y:S02]  /*219f0*/  PRMT R56, R24, 0x3340, R29 ;  /* 0x0000334018387816 */ /* 0x000fe4000000001d */
[----:B------:R-:W-:-:S02]  /*21a00*/  SHF.R.U32.HI R24, RZ, 0x8, R132 ;  /* 0x00000008ff187819 */ /* 0x000fc40000011684 */
[--C-:B------:R-:W-:Y:S02]  /*21a10*/  PRMT R37, R132, 0x3340, R25.reuse ;  /* 0x0000334084257816 */ /* 0x100fe40000000019 */
[----:B------:R-:W-:Y:S02]  /*21a20*/  SHF.R.U32.HI R28, RZ, 0x8, R25 ;  /* 0x00000008ff1c7819 */ /* 0x000fe40000011619 */
[----:B------:R-:W-:Y:S02]  /*21a30*/  PRMT R58, R26, 0x3340, R31 ;  /* 0x000033401a3a7816 */ /* 0x000fe4000000001f */
[----:B------:R-:W-:Y:S02]  /*21a40*/  LOP3.LUT R29, R70, 0xffff, RZ, 0xc0, !PT ;  /* 0x0000ffff461d7812 */ /* 0x000fe400078ec0ff */
[----:B------:R-:W-:Y:S02]  /*21a50*/  SHF.R.U32.HI R25, RZ, 0x8, R134 ;  /* 0x00000008ff197819 */ /* 0x000fe40000011686 */
[----:B------:R-:W-:-:S02]  /*21a60*/  SHF.R.U32.HI R26, RZ, 0x8, R100 ;  /* 0x00000008ff1a7819 */ /* 0x000fc40000011664 */
[----:B------:R-:W-:Y:S02]  /*21a70*/  SHF.R.U32.HI R30, RZ, 0x8, R27 ;  /* 0x00000008ff1e7819 */ /* 0x000fe4000001161b */
[----:B------:R-:W-:Y:S02]  /*21a80*/  LOP3.LUT R31, R38, 0xffff, RZ, 0xc0, !PT ;  /* 0x0000ffff261f7812 */ /* 0x000fe400078ec0ff */
[----:B------:R-:W-:Y:S02]  /*21a90*/  LOP3.LUT R33, R24, 0xffff, RZ, 0xc0, !PT ;  /* 0x0000ffff18217812 */ /* 0x000fe400078ec0ff */
[--C-:B------:R-:W-:Y:S02]  /*21aa0*/  PRMT R43, R134, 0x3340, R29.reuse ;  /* 0x00003340862b7816 */ /* 0x100fe4000000001d */
[----:B------:R-:W-:Y:S02]  /*21ab0*/  LOP3.LUT R24, R25, 0xffff, RZ, 0xc0, !PT ;  /* 0x0000ffff19187812 */ /* 0x000fe400078ec0ff */
[----:B------:R-:W-:-:S02]  /*21ac0*/  SHF.R.U32.HI R29, RZ, 0x8, R29 ;  /* 0x00000008ff1d7819 */ /* 0x000fc4000001161d */
[----:B------:R-:W-:Y:S02]  /*21ad0*/  LOP3.LUT R25, R26, 0xffff, RZ, 0xc0, !PT ;  /* 0x0000ffff1a197812 */ /* 0x000fe400078ec0ff */
[----:B------:R-:W-:Y:S02]  /*21ae0*/  LOP3.LUT R30, R30, 0xffff, RZ, 0xc0, !PT ;  /* 0x0000ffff1e1e7812 */ /* 0x000fe400078ec0ff */
[----:B------:R-:W-:Y:S02]  /*21af0*/  PRMT R45, R100, 0x3340, R27 ;  /* 0x00003340642d7816 */ /* 0x000fe4000000001b */
[--C-:B------:R-:W-:Y:S02]  /*21b00*/  PRMT R47, R102, 0x3340, R31.reuse ;  /* 0x00003340662f7816 */ /* 0x100fe4000000001f */
[----:B------:R-:W-:Y:S02]  /*21b10*/  SHF.R.U32.HI R27, RZ, 0x8, R102 ;  /* 0x00000008ff1b7819 */ /* 0x000fe40000011666 */
[----:B------:R-:W-:-:S02]  /*21b20*/  SHF.R.U32.HI R31, RZ, 0x8, R31 ;  /* 0x00000008ff1f7819 */ /* 0x000fc4000001161f */
[----:B------:R-:W-:Y:S02]  /*21b30*/  LOP3.LUT R28, R28, 0xffff, RZ, 0xc0, !PT ;  /* 0x0000ffff1c1c7812 */ /* 0x000fe400078ec0ff */
[----:B------:R-:W-:Y:S02]  /*21b40*/  LOP3.LUT R29, R29, 0xffff, RZ, 0xc0, !PT ;  /* 0x0000ffff1d1d7812 */ /* 0x000fe400078ec0ff */
[----:B------:R-:W-:Y:S02]  /*21b50*/  PRMT R62, R25, 0x3340, R30 ;  /* 0x00003340193e7816 */ /* 0x000fe4000000001e */
[----:B------:R-:W-:Y:S02]  /*21b60*/  LOP3.LUT R25, R72, 0xffff, RZ, 0xc0, !PT ;  /* 0x0000ffff48197812 */ /* 0x000fe400078ec0ff */
[----:B------:R-:W-:Y:S02]  /*21b70*/  LOP3.LUT R26, R27, 0xffff, RZ, 0xc0, !PT ;  /* 0x0000ffff1b1a7812 */ /* 0x000fe400078ec0ff */
[----:B------:R-:W-:-:S02]  /*21b80*/  LOP3.LUT R31, R31, 0xffff, RZ, 0xc0, !PT ;  /* 0x0000ffff1f1f7812 */ /* 0x000fc400078ec0ff */
[----:B------:R-:W-:Y:S02]  /*21b90*/  LOP3.LUT R27, R40, 0xffff, RZ, 0xc0, !PT ;  /* 0x0000ffff281b7812 */ /* 0x000fe400078ec0ff */
[----:B------:R-:W-:Y:S02]  /*21ba0*/  PRMT R38, R33, 0x3340, R28 ;  /* 0x0000334021267816 */ /* 0x000fe4000000001c */
[----:B------:R-:W-:Y:S02]  /*21bb0*/  PRMT R60, R24, 0x3340, R29 ;  /* 0x00003340183c7816 */ /* 0x000fe4000000001d */
[----:B------:R-:W-:Y:S02]  /*21bc0*/  SHF.R.U32.HI R24, RZ, 0x8, R136 ;  /* 0x00000008ff187819 */ /* 0x000fe40000011688 */
[--C-:B------:R-:W-:Y:S02]  /*21bd0*/  PRMT R40, R136, 0x3340, R25.reuse ;  /* 0x0000334088287816 */ /* 0x100fe40000000019 */
[----:B------:R-:W-:-:S02]  /*21be0*/  SHF.R.U32.HI R28, RZ, 0x8, R25 ;  /* 0x00000008ff1c7819 */ /* 0x000fc40000011619 */
[----:B------:R-:W-:Y:S02]  /*21bf0*/  PRMT R64, R26, 0x3340, R31 ;  /* 0x000033401a407816 */ /* 0x000fe4000000001f */
[----:B------:R-:W-:Y:S02]  /*21c00*/  LOP3.LUT R29, R74, 0xffff, RZ, 0xc0, !PT ;  /* 0x0000ffff4a1d7812 */ /* 0x000fe400078ec0ff */
[----:B------:R-:W-:Y:S02]  /*21c10*/  SHF.R.U32.HI R25, RZ, 0x8, R138 ;  /* 0x00000008ff197819 */ /* 0x000fe4000001168a */
[----:B------:R-:W-:Y:S02]  /*21c20*/  SHF.R.U32.HI R26, RZ, 0x8, R104 ;  /* 0x00000008ff1a7819 */ /* 0x000fe40000011668 */
[----:B------:R-:W-:Y:S02]  /*21c30*/  SHF.R.U32.HI R30, RZ, 0x8, R27 ;  /* 0x00000008ff1e7819 */ /* 0x000fe4000001161b */
[----:B------:R-:W-:-:S02]  /*21c40*/  LOP3.LUT R31, R42, 0xffff, RZ, 0xc0, !PT ;  /* 0x0000ffff2a1f7812 */ /* 0x000fc400078ec0ff */
[----:B------:R-:W-:Y:S02]  /*21c50*/  LOP3.LUT R33, R24, 0xffff, RZ, 0xc0, !PT ;  /* 0x0000ffff18217812 */ /* 0x000fe400078ec0ff */
[--C-:B------:R-:W-:Y:S02]  /*21c60*/  PRMT R42, R138, 0x3340, R29.reuse ;  /* 0x000033408a2a7816 */ /* 0x100fe4000000001d */
[----:B------:R-:W-:Y:S02]  /*21c70*/  LOP3.LUT R24, R25, 0xffff, RZ, 0xc0, !PT ;  /* 0x0000ffff19187812 */ /* 0x000fe400078ec0ff */
[----:B------:R-:W-:Y:S02]  /*21c80*/  SHF.R.U32.HI R29, RZ, 0x8, R29 ;  /* 0x00000008ff1d7819 */ /* 0x000fe4000001161d */
[----:B------:R-:W-:Y:S02]  /*21c90*/  LOP3.LUT R25, R26, 0xffff, RZ, 0xc0, !PT ;  /* 0x0000ffff1a197812 */ /* 0x000fe400078ec0ff */
[----:B------:R-:W-:-:S02]  /*21ca0*/  LOP3.LUT R30, R30, 0xffff, RZ, 0xc0, !PT ;  /* 0x0000ffff1e1e7812 */ /* 0x000fc400078ec0ff */
[----:B------:R-:W-:Y:S02]  /*21cb0*/  PRMT R53, R104, 0x3340, R27 ;  /* 0x0000334068357816 */ /* 0x000fe4000000001b */
[--C-:B------:R-:W-:Y:S02]  /*21cc0*/  PRMT R55, R106, 0x3340, R31.reuse ;  /* 0x000033406a377816 */ /* 0x100fe4000000001f */
[----:B------:R-:W-:Y:S02]  /*21cd0*/  SHF.R.U32.HI R27, RZ, 0x8, R106 ;  /* 0x00000008ff1b7819 */ /* 0x000fe4000001166a */
[----:B------:R-:W-:Y:S02]  /*21ce0*/  SHF.R.U32.HI R31, RZ, 0x8, R31 ;  /* 0x00000008ff1f7819 */ /* 0x000fe4000001161f */
[----:B------:R-:W-:Y:S02]  /*21cf0*/  LOP3.LUT R28, R28, 0xffff, RZ, 0xc0, !PT ;  /* 0x0000ffff1c1c7812 */ /* 0x000fe400078ec0ff */
[----:B------:R-:W-:-:S02]  /*21d00*/  LOP3.LUT R29, R29, 0xffff, RZ, 0xc0, !PT ;  /* 0x0000ffff1d1d7812 */ /* 0x000fc400078ec0ff */
[----:B------:R-:W-:Y:S02]  /*21d10*/  PRMT R66, R25, 0x3340, R30 ;  /* 0x0000334019427816 */ /* 0x000fe4000000001e */
[----:B------:R-:W-:Y:S02]  /*21d20*/  LOP3.LUT R25, R76, 0xffff, RZ, 0xc0, !PT ;  /* 0x0000ffff4c197812 */ /* 0x000fe400078ec0ff */
[----:B------:R-:W-:Y:S02]  /*21d30*/  LOP3.LUT R26, R27, 0xffff, RZ, 0xc0, !PT ;  /* 0x0000ffff1b1a7812 */ /* 0x000fe400078ec0ff */
[----:B------:R-:W-:Y:S02]  /*21d40*/  LOP3.LUT R31, R31, 0xffff, RZ, 0xc0, !PT ;  /* 0x0000ffff1f1f7812 */ /* 0x000fe400078ec0ff */
[----:B------:R-:W-:Y:S02]  /*21d50*/  LOP3.LUT R27, R44, 0xffff, RZ, 0xc0, !PT ;  /* 0x0000ffff2c1b7812 */ /* 0x000fe400078ec0ff */
[----:B------:R-:W-:-:S02]  /*21d60*/  PRMT R49, R33, 0x3340, R28 ;  /* 0x0000334021317816 */ /* 0x000fc4000000001c */
[----:B------:R-:W-:Y:S02]  /*21d70*/  PRMT R51, R24, 0x3340, R29 ;  /* 0x0000334018337816 */ /* 0x000fe4000000001d */
[----:B------:R-:W-:Y:S02]  /*21d80*/  SHF.R.U32.HI R24, RZ, 0x8, R140 ;  /* 0x00000008ff187819 */ /* 0x000fe4000001168c */
[--C-:B------:R-:W-:Y:S02]  /*21d90*/  PRMT R44, R140, 0x3340, R25.reuse ;  /* 0x000033408c2c7816 */ /* 0x100fe40000000019 */
[----:B------:R-:W-:Y:S02]  /*21da0*/  SHF.R.U32.HI R28, RZ, 0x8, R25 ;  /* 0x00000008ff1c7819 */ /* 0x000fe40000011619 */
[----:B------:R-:W-:Y:S02]  /*21db0*/  PRMT R68, R26, 0x3340, R31 ;  /* 0x000033401a447816 */ /* 0x000fe4000000001f */
[----:B------:R-:W-:-:S02]  /*21dc0*/  LOP3.LUT R29, R78, 0xffff, RZ, 0xc0, !PT ;  /* 0x0000ffff4e1d7812 */ /* 0x000fc400078ec0ff */
[----:B------:R-:W-:Y:S02]  /*21dd0*/  SHF.R.U32.HI R25, RZ, 0x8, R142 ;  /* 0x00000008ff197819 */ /* 0x000fe4000001168e */
[----:B------:R-:W-:Y:S02]  /*21de0*/  SHF.R.U32.HI R26, RZ, 0x8, R108 ;  /* 0x00000008ff1a7819 */ /* 0x000fe4000001166c */
[----:B------:R-:W-:Y:S02]  /*21df0*/  SHF.R.U32.HI R30, RZ, 0x8, R27 ;  /* 0x00000008ff1e7819 */ /* 0x000fe4000001161b */
[----:B------:R-:W-:Y:S02]  /*21e00*/  LOP3.LUT R110, R110, 0xffff, RZ, 0xc0, !PT ;  /* 0x0000ffff6e6e7812 */ /* 0x000fe400078ec0ff */
[----:B------:R-:W-:Y:S02]  /*21e10*/  LOP3.LUT R31, R46, 0xffff, RZ, 0xc0, !PT ;  /* 0x0000ffff2e1f7812 */ /* 0x000fe400078ec0ff */
[----:B------:R-:W-:-:S02]  /*21e20*/  LOP3.LUT R33, R24, 0xffff, RZ, 0xc0, !PT ;  /* 0x0000ffff18217812 */ /* 0x000fc400078ec0ff */
[--C-:B------:R-:W-:Y:S02]  /*21e30*/  PRMT R46, R142, 0x3340, R29.reuse ;  /* 0x000033408e2e7816 */ /* 0x100fe4000000001d */
[----:B------:R-:W-:Y:S02]  /*21e40*/  LOP3.LUT R24, R25, 0xffff, RZ, 0xc0, !PT ;  /* 0x0000ffff19187812 */ /* 0x000fe400078ec0ff */
[----:B------:R-:W-:Y:S02]  /*21e50*/  SHF.R.U32.HI R29, RZ, 0x8, R29 ;  /* 0x00000008ff1d7819 */ /* 0x000fe4000001161d */
[----:B------:R-:W-:Y:S02]  /*21e60*/  LOP3.LUT R25, R26, 0xffff, RZ, 0xc0, !PT ;  /* 0x0000ffff1a197812 */ /* 0x000fe400078ec0ff */
[----:B------:R-:W-:Y:S02]  /*21e70*/  LOP3.LUT R30, R30, 0xffff, RZ, 0xc0, !PT ;  /* 0x0000ffff1e1e7812 */ /* 0x000fe400078ec0ff */
[----:B------:R-:W-:-:S02]  /*21e80*/  PRMT R61, R108, 0x3340, R27 ;  /* 0x000033406c3d7816 */ /* 0x000fc4000000001b */
[--C-:B------:R-:W-:Y:S02]  /*21e90*/  PRMT R63, R110, 0x3340, R31.reuse ;  /* 0x000033406e3f7816 */ /* 0x100fe4000000001f */
[----:B------:R-:W-:Y:S02]  /*21ea0*/  SHF.R.U32.HI R27, RZ, 0x8, R110 ;  /* 0x00000008ff1b7819 */ /* 0x000fe4000001166e */
[----:B------:R-:W-:Y:S02]  /*21eb0*/  SHF.R.U32.HI R31, RZ, 0x8, R31 ;  /* 0x00000008ff1f7819 */ /* 0x000fe4000001161f */
[----:B------:R-:W-:Y:S02]  /*21ec0*/  PRMT R4, R4, 0x5410, R5 ;  /* 0x0000541004047816 */ /* 0x000fe40000000005 */
[----:B------:R-:W-:Y:S02]  /*21ed0*/  PRMT R5, R8, 0x5410, R9 ;  /* 0x0000541008057816 */ /* 0x000fe40000000009 */
[----:B------:R-:W-:-:S02]  /*21ee0*/  PRMT R6, R6, 0x5410, R11 ;  /* 0x0000541006067816 */ /* 0x000fc4000000000b */
[----:B------:R-:W-:Y:S01]  /*21ef0*/  PRMT R7, R7, 0x5410, R10 ;  /* 0x0000541007077816 */ /* 0x000fe2000000000a */
[----:B------:R-:W-:Y:S01]  /*21f00*/  BAR.SYNC.DEFER_BLOCKING 0x0 ;  /* 0x0000000000007b1d */ /* 0x000fe20000010000 */
[----:B------:R-:W-:Y:S02]  /*21f10*/  LOP3.LUT R28, R28, 0xffff, RZ, 0xc0, !PT ;  /* 0x0000ffff1c1c7812 */ /* 0x000fe400078ec0ff */
[----:B------:R-:W-:Y:S02]  /*21f20*/  LOP3.LUT R29, R29, 0xffff, RZ, 0xc0, !PT ;  /* 0x0000ffff1d1d7812 */ /* 0x000fe400078ec0ff */
[----:B------:R-:W-:Y:S02]  /*21f30*/  PRMT R70, R25, 0x3340, R30 ;  /* 0x0000334019467816 */ /* 0x000fe4000000001e */
[----:B------:R-:W-:Y:S02]  /*21f40*/  LOP3.LUT R144, R144, 0xffff, RZ, 0xc0, !PT ;  /* 0x0000ffff90907812 */ /* 0x000fe400078ec0ff */
[----:B------:R-:W-:-:S02]  /*21f50*/  LOP3.LUT R25, R80, 0xffff, RZ, 0xc0, !PT ;  /* 0x0000ffff50197812 */ /* 0x000fc400078ec0ff */
[----:B------:R-:W-:Y:S02]  /*21f60*/  LOP3.LUT R26, R27, 0xffff, RZ, 0xc0, !PT ;  /* 0x0000ffff1b1a7812 */ /* 0x000fe400078ec0ff */
[----:B------:R-:W-:Y:S02]  /*21f70*/  LOP3.LUT R31, R31, 0xffff, RZ, 0xc0, !PT ;  /* 0x0000ffff1f1f7812 */ /* 0x000fe400078ec0ff */
[----:B------:R-:W-:Y:S02]  /*21f80*/  LOP3.LUT R146, R146, 0xffff, RZ, 0xc0, !PT ;  /* 0x0000ffff92927812 */ /* 0x000fe400078ec0ff */
[----:B------:R-:W-:Y:S02]  /*21f90*/  LOP3.LUT R112, R112, 0xffff, RZ, 0xc0, !PT ;  /* 0x0000ffff70707812 */ /* 0x000fe400078ec0ff */
[----:B------:R-:W-:Y:S02]  /*21fa0*/  LOP3.LUT R27, R48, 0xffff, RZ, 0xc0, !PT ;  /* 0x0000ffff301b7812 */ /* 0x000fe400078ec0ff */
[----:B------:R-:W-:-:S02]  /*21fb0*/  PRMT R57, R33, 0x3340, R28 ;  /* 0x0000334021397816 */ /* 0x000fc4000000001c */
[----:B------:R-:W-:Y:S01]  /*21fc0*/  PRMT R59, R24, 0x3340, R29 ;  /* 0x00003340183b7816 */ /* 0x000fe2000000001d */
[----:B------:R0:W-:Y:S01]  /*21fd0*/  STSM.16.M88.4 [R36], R4 ;  /* 0x0000000424007844 */ /* 0x0001e20000000200 */
[----:B------:R-:W-:Y:S02]  /*21fe0*/  LOP3.LUT R29, R82, 0xffff, RZ, 0xc0, !PT ;  /* 0x0000ffff521d7812 */ /* 0x000fe400078ec0ff */
[----:B------:R-:W-:Y:S02]  /*21ff0*/  SHF.R.U32.HI R24, RZ, 0x8, R144 ;  /* 0x00000008ff187819 */ /* 0x000fe40000011690 */
[--C-:B------:R-:W-:Y:S02]  /*22000*/  PRMT R48, R144, 0x3340, R25.reuse ;  /* 0x0000334090307816 */ /* 0x100fe40000000019 */
[----:B------:R-:W-:Y:S02]  /*22010*/  SHF.R.U32.HI R28, RZ, 0x8, R25 ;  /* 0x00000008ff1c7819 */ /* 0x000fe40000011619 */
[----:B------:R-:W-:-:S02]  /*22020*/  PRMT R72, R26, 0x3340, R31 ;  /* 0x000033401a487816 */ /* 0x000fc4000000001f */
[----:B------:R-:W-:Y:S02]  /*22030*/  SHF.R.U32.HI R25, RZ, 0x8, R146 ;  /* 0x00000008ff197819 */ /* 0x000fe40000011692 */
[----:B------:R-:W-:Y:S02]  /*22040*/  SHF.R.U32.HI R26, RZ, 0x8, R112 ;  /* 0x00000008ff1a7819 */ /* 0x000fe40000011670 */
[----:B------:R-:W-:Y:S01]  /*22050*/  SHF.R.U32.HI R30, RZ, 0x8, R27 ;  /* 0x00000008ff1e7819 */ /* 0x000fe2000001161b */
[----:B0-----:R-:W0:Y:S01]  /*22060*/  LDC R5, c[0x0][0x244] ;  /* 0x00009100ff057b82 */ /* 0x001e220000000800 */
[----:B------:R-:W-:Y:S02]  /*22070*/  LOP3.LUT R31, R50, 0xffff, RZ, 0xc0, !PT ;  /* 0x0000ffff321f7812 */ /* 0x000fe400078ec0ff */
[----:B------:R-:W-:Y:S02]  /*22080*/  PRMT R50, R146, 0x3340, R29 ;  /* 0x0000334092327816 */ /* 0x000fe4000000001d */
[----:B------:R-:W-:-:S02]  /*22090*/  LOP3.LUT R33, R24, 0xffff, RZ, 0xc0, !PT ;  /* 0x0000ffff18217812 */ /* 0x000fc400078ec0ff */
[----:B------:R-:W-:Y:S02]  /*220a0*/  SHF.R.U32.HI R29, RZ, 0x8, R29 ;  /* 0x00000008ff1d7819 */ /* 0x000fe4000001161d */
[----:B------:R-:W-:Y:S02]  /*220b0*/  LOP3.LUT R24, R25, 0xffff, RZ, 0xc0, !PT ;  /* 0x0000ffff19187812 */ /* 0x000fe400078ec0ff */
[----:B------:R-:W-:Y:S02]  /*220c0*/  LOP3.LUT R25, R26, 0xffff, RZ, 0xc0, !PT ;  /* 0x0000ffff1a197812 */ /* 0x000fe400078ec0ff */
[----:B------:R-:W-:Y:S02]  /*220d0*/  LOP3.LUT R30, R30, 0xffff, RZ, 0xc0, !PT ;  /* 0x0000ffff1e1e7812 */ /* 0x000fe400078ec0ff */
[----:B------:R-:W-:Y:S02]  /*220e0*/  LOP3.LUT R29, R29, 0xffff, RZ, 0xc0, !PT ;  /* 0x0000ffff1d1d7812 */ /* 0x000fe400078ec0ff */
[----:B------:R-:W-:-:S02]  /*220f0*/  LOP3.LUT R28, R28, 0xffff, RZ, 0xc0, !PT ;  /* 0x0000ffff1c1c7812 */ /* 0x000fc400078ec0ff */
[----:B------:R-:W-:Y:S02]  /*22100*/  PRMT R74, R25, 0x3340, R30 ;  /* 0x00003340194a7816 */ /* 0x000fe4000000001e */
[----:B------:R-:W-:Y:S02]  /*22110*/  LOP3.LUT R148, R148, 0xffff, RZ, 0xc0, !PT ;  /* 0x0000ffff94947812 */ /* 0x000fe400078ec0ff */
[----:B------:R-:W-:Y:S02]  /*22120*/  LOP3.LUT R25, R84, 0xffff, RZ, 0xc0, !PT ;  /* 0x0000ffff54197812 */ /* 0x000fe400078ec0ff */
[----:B------:R-:W-:Y:S02]  /*22130*/  PRMT R67, R24, 0x3340, R29 ;  /* 0x0000334018437816 */ /* 0x000fe4000000001d */
[----:B------:R-:W-:Y:S02]  /*22140*/  PRMT R65, R33, 0x3340, R28 ;  /* 0x0000334021417816 */ /* 0x000fe4000000001c */
[----:B------:R-:W-:-:S02]  /*22150*/  SHF.R.U32.HI R24, RZ, 0x8, R148 ;  /* 0x00000008ff187819 */ /* 0x000fc40000011694 */
[----:B------:R-:W-:Y:S02]  /*22160*/  SHF.R.U32.HI R28, RZ, 0x8, R25 ;  /* 0x00000008ff1c7819 */ /* 0x000fe40000011619 */
[----:B------:R-:W-:Y:S02]  /*22170*/  LOP3.LUT R3, R3, 0x7f, RZ, 0xc0, !PT ;  /* 0x0000007f03037812 */ /* 0x000fe400078ec0ff */
[----:B------:R-:W-:Y:S02]  /*22180*/  LOP3.LUT R33, R24, 0xffff, RZ, 0xc0, !PT ;  /* 0x0000ffff18217812 */ /* 0x000fe400078ec0ff */
[----:B------:R-:W-:Y:S02]  /*22190*/  LOP3.LUT R28, R28, 0xffff, RZ, 0xc0, !PT ;  /* 0x0000ffff1c1c7812 */ /* 0x000fe400078ec0ff */
[----:B------:R-:W-:Y:S02]  /*221a0*/  LEA R3, R3, UR58, 0x4 ;  /* 0x0000003a03037c11 */ /* 0x000fe4000f8e20ff */
[----:B------:R-:W-:Y:S01]  /*221b0*/  PRMT R73, R33, 0x3340, R28 ;  /* 0x0000334021497816 */ /* 0x000fe2000000001c */
[----:B------:R-:W-:Y:S01]  /*221c0*/  BAR.SYNC.DEFER_BLOCKING 0x0 ;  /* 0x0000000000007b1d */ /* 0x000fe20000010000 */
[----:B------:R-:W-:-:S02]  /*221d0*/  PRMT R16, R15, 0x5410, R16 ;  /* 0x000054100f107816 */ /* 0x000fc40000000010 */
[----:B------:R-:W-:-:S03]  /*221e0*/  PRMT R17, R14, 0x5410, R17 ;  /* 0x000054100e117816 */ /* 0x000fc60000000011 */
[----:B------:R-:W1:Y:S01]  /*221f0*/  LDS.128 R32, [R3] ;  /* 0x0000000003207984 */ /* 0x000e620000000c00 */
[----:B------:R-:W-:Y:S02]  /*22200*/  PRMT R18, R13, 0x5410, R18 ;  /* 0x000054100d127816 */ /* 0x000fe40000000012 */
[----:B------:R-:W-:Y:S01]  /*22210*/  PRMT R19, R12, 0x5410, R19 ;  /* 0x000054100c137816 */ /* 0x000fe20000000013 */
[----:B------:R-:W-:Y:S01]  /*22220*/  BAR.SYNC.DEFER_BLOCKING 0x0 ;  /* 0x0000000000007b1d */ /* 0x000fe20000010000 */
[----:B------:R-:W-:Y:S02]  /*22230*/  LOP3.LUT R114, R114, 0xffff, RZ, 0xc0, !PT ;  /* 0x0000ffff72727812 */ /* 0x000fe400078ec0ff */
[----:B------:R-:W-:Y:S02]  /*22240*/  PRMT R69, R112, 0x3340, R27 ;  /* 0x0000334070457816 */ /* 0x000fe4000000001b */
[----:B------:R-:W-:Y:S02]  /*22250*/  PRMT R71, R114, 0x3340, R31 ;  /* 0x0000334072477816 */ /* 0x000fe4000000001f */
[----:B------:R-:W-:-:S02]  /*22260*/  SHF.R.U32.HI R27, RZ, 0x8, R114 ;  /* 0x00000008ff1b7819 */ /* 0x000fc40000011672 */
[----:B------:R-:W-:Y:S02]  /*22270*/  SHF.R.U32.HI R31, RZ, 0x8, R31 ;  /* 0x00000008ff1f7819 */ /* 0x000fe4000001161f */
[----:B------:R-:W-:Y:S02]  /*22280*/  LOP3.LUT R26, R27, 0xffff, RZ, 0xc0, !PT ;  /* 0x0000ffff1b1a7812 */ /* 0x000fe400078ec0ff */
[----:B------:R-:W-:Y:S01]  /*22290*/  LOP3.LUT R31, R31, 0xffff, RZ, 0xc0, !PT ;  /* 0x0000ffff1f1f7812 */ /* 0x000fe200078ec0ff */
[----:B------:R-:W-:Y:S01]  /*222a0*/  STSM.16.M88.4 [R36], R16 ;  /* 0x0000001024007844 */ /* 0x000fe20000000200 */
[----:B------:R-:W-:Y:S02]  /*222b0*/  BAR.SYNC.DEFER_BLOCKING 0x0 ;  /* 0x0000000000007b1d */ /* 0x000fe40000010000 */
[----:B------:R-:W-:Y:S02]  /*222c0*/  PRMT R76, R26, 0x3340, R31 ;  /* 0x000033401a4c7816 */ /* 0x000fe4000000001f */
[----:B------:R-:W-:-:S02]  /*222d0*/  LOP3.LUT R150, R150, 0xffff, RZ, 0xc0, !PT ;  /* 0x0000ffff96967812 */ /* 0x000fc400078ec0ff */
[----:B------:R-:W-:Y:S02]  /*222e0*/  LOP3.LUT R118, R118, 0xffff, RZ, 0xc0, !PT ;  /* 0x0000ffff76767812 */ /* 0x000fe400078ec0ff */
[----:B------:R-:W-:Y:S02]  /*222f0*/  LOP3.LUT R29, R86, 0xffff, RZ, 0xc0, !PT ;  /* 0x0000ffff561d7812 */ /* 0x000fe400078ec0ff */
[----:B------:R-:W-:Y:S02]  /*22300*/  LOP3.LUT R31, R54, 0xffff, RZ, 0xc0, !PT ;  /* 0x0000ffff361f7812 */ /* 0x000fe400078ec0ff */
[----:B------:R-:W-:Y:S02]  /*22310*/  LOP3.LUT R116, R116, 0xffff, RZ, 0xc0, !PT ;  /* 0x0000ffff74747812 */ /* 0x000fe400078ec0ff */
[----:B------:R-:W-:Y:S02]  /*22320*/  LOP3.LUT R27, R52, 0xffff, RZ, 0xc0, !PT ;  /* 0x0000ffff341b7812 */ /* 0x000fe400078ec0ff */
[----:B------:R-:W-:-:S02]  /*22330*/  PRMT R52, R148, 0x3340, R25 ;  /* 0x0000334094347816 */ /* 0x000fc40000000019 */
[----:B------:R-:W-:Y:S02]  /*22340*/  SHF.R.U32.HI R25, RZ, 0x8, R150 ;  /* 0x00000008ff197819 */ /* 0x000fe40000011696 */
[----:B------:R-:W-:Y:S02]  /*22350*/  PRMT R54, R150, 0x3340, R29 ;  /* 0x0000334096367816 */ /* 0x000fe4000000001d */
[----:B------:R-:W-:Y:S02]  /*22360*/  PRMT R79, R118, 0x3340, R31 ;  /* 0x00003340764f7816 */ /* 0x000fe4000000001f */
[----:B------:R-:W-:Y:S02]  /*22370*/  SHF.R.U32.HI R29, RZ, 0x8, R29 ;  /* 0x00000008ff1d7819 */ /* 0x000fe4000001161d */
[----:B------:R-:W-:Y:S02]  /*22380*/  SHF.R.U32.HI R26, RZ, 0x8, R116 ;  /* 0x00000008ff1a7819 */ /* 0x000fe40000011674 */
[----:B------:R-:W-:-:S02]  /*22390*/  PRMT R77, R116, 0x3340, R27 ;  /* 0x00003340744d7816 */ /* 0x000fc4000000001b */
[----:B------:R-:W-:Y:S02]  /*223a0*/  SHF.R.U32.HI R30, RZ, 0x8, R27 ;  /* 0x00000008ff1e7819 */ /* 0x000fe4000001161b */
[----:B------:R-:W-:Y:S02]  /*223b0*/  SHF.R.U32.HI R31, RZ, 0x8, R31 ;  /* 0x00000008ff1f7819 */ /* 0x000fe4000001161f */
        /* <DEDUP_REMOVED lines=9> */
[----:B------:R-:W-:-:S02]  /*22450*/  PRMT R80, R26, 0x3340, R31 ;  /* 0x000033401a507816 */ /* 0x000fc4000000001f */
[----:B------:R-:W2:Y:S01]  /*22460*/  LDS.128 R28, [R3] ;  /* 0x00000000031c7984 */ /* 0x000ea20000000c00 */
[----:B------:R-:W-:Y:S02]  /*22470*/  PRMT R20, R20, 0x5410, R39 ;  /* 0x0000541014147816 */ /* 0x000fe40000000027 */
[----:B------:R-:W-:Y:S02]  /*22480*/  PRMT R21, R21, 0x5410, R56 ;  /* 0x0000541015157816 */ /* 0x000fe40000000038 */
[----:B------:R-:W-:Y:S02]  /*22490*/  PRMT R22, R22, 0x5410, R41 ;  /* 0x0000541016167816 */ /* 0x000fe40000000029 */
[----:B------:R-:W-:Y:S01]  /*224a0*/  PRMT R23, R23, 0x5410, R58 ;  /* 0x0000541017177816 */ /* 0x000fe2000000003a */
[----:B------:R-:W-:Y:S06]  /*224b0*/  BAR.SYNC.DEFER_BLOCKING 0x0 ;  /* 0x0000000000007b1d */ /* 0x000fec0000010000 */
[----:B------:R0:W-:Y:S02]  /*224c0*/  STSM.16.M88.4 [R36], R20 ;  /* 0x0000001424007844 */ /* 0x0001e40000000200 */
[----:B------:R-:W-:Y:S01]  /*224d0*/  BAR.SYNC.DEFER_BLOCKING 0x0 ;  /* 0x0000000000007b1d */ /* 0x000fe20000010000 */
[----:B------:R-:W-:-:S02]  /*224e0*/  PRMT R8, R37, 0x5410, R38 ;  /* 0x0000541025087816 */ /* 0x000fc40000000026 */
[----:B------:R-:W-:-:S03]  /*224f0*/  PRMT R9, R43, 0x5410, R60 ;  /* 0x000054102b097816 */ /* 0x000fc6000000003c */
[----:B------:R-:W4:Y:S01]  /*22500*/  LDS.128 R24, [R3] ;  /* 0x0000000003187984 */ /* 0x000f220000000c00 */
[----:B------:R-:W-:Y:S02]  /*22510*/  PRMT R10, R45, 0x5410, R62 ;  /* 0x000054102d0a7816 */ /* 0x000fe4000000003e */
[----:B------:R-:W-:Y:S01]  /*22520*/  PRMT R11, R47, 0x5410, R64 ;  /* 0x000054102f0b7816 */ /* 0x000fe20000000040 */
[----:B------:R-:W-:Y:S06]  /*22530*/  BAR.SYNC.DEFER_BLOCKING 0x0 ;  /* 0x0000000000007b1d */ /* 0x000fec0000010000 */
[----:B------:R-:W-:Y:S02]  /*22540*/  STSM.16.M88.4 [R36], R8 ;  /* 0x0000000824007844 */ /* 0x000fe40000000200 */
[----:B------:R-:W-:Y:S01]  /*22550*/  BAR.SYNC.DEFER_BLOCKING 0x0 ;  /* 0x0000000000007b1d */ /* 0x000fe20000010000 */
[----:B------:R-:W-:-:S02]  /*22560*/  PRMT R41, R42, 0x5410, R51 ;  /* 0x000054102a297816 */ /* 0x000fc40000000033 */
[----:B------:R-:W-:-:S03]  /*22570*/  PRMT R40, R40, 0x5410, R49 ;  /* 0x0000541028287816 */ /* 0x000fc60000000031 */
[----:B------:R-:W4:Y:S01]  /*22580*/  LDS.128 R16, [R3] ;  /* 0x0000000003107984 */ /* 0x000f220000000c00 */
        /* <DEDUP_REMOVED lines=18> */
[----:B------:R-:W-:Y:S01]  /*226b0*/  BAR.SYNC.DEFER_BLOCKING 0x0 ;  /* 0x0000000000007b1d */ /* 0x000fe20000010000 */
[----:B0-----:R-:W-:-:S05]  /*226c0*/  IMAD R20, R2, R5, RZ ;  /* 0x0000000502147224 */ /* 0x001fca00078e02ff */
[----:B------:R-:W-:Y:S01]  /*226d0*/  STSM.16.M88.4 [R36], R48 ;  /* 0x0000003024007844 */ /* 0x000fe20000000200 */
[----:B------:R-:W-:Y:S01]  /*226e0*/  IMAD R23, R5, 0x80, R20 ;  /* 0x0000008005177824 */ /* 0x000fe200078e0214 */
[----:B------:R-:W-:Y:S01]  /*226f0*/  BAR.SYNC.DEFER_BLOCKING 0x0 ;  /* 0x0000000000007b1d */ /* 0x000fe20000010000 */
[----:B------:R-:W-:Y:S02]  /*22700*/  PRMT R53, R54, 0x5410, R75 ;  /* 0x0000541036357816 */ /* 0x000fe4000000004b */
[----:B------:R-:W-:-:S03]  /*22710*/  PRMT R52, R52, 0x5410, R73 ;  /* 0x0000541034347816 */ /* 0x000fc60000000049 */
[----:B------:R-:W0:Y:S01]  /*22720*/  LDS.128 R4, [R3] ;  /* 0x0000000003047984 */ /* 0x000e220000000c00 */
[----:B------:R-:W-:Y:S02]  /*22730*/  PRMT R54, R77, 0x5410, R78 ;  /* 0x000054104d367816 */ /* 0x000fe4000000004e */
[----:B------:R-:W-:Y:S01]  /*22740*/  PRMT R55, R79, 0x5410, R80 ;  /* 0x000054104f377816 */ /* 0x000fe20000000050 */
[----:B------:R-:W-:Y:S01]  /*22750*/  BAR.SYNC.DEFER_BLOCKING 0x0 ;  /* 0x0000000000007b1d */ /* 0x000fe20000010000 */
[----:B------:R-:W-:Y:S01]  /*22760*/  ISETP.GE.AND P1, PT, R2, UR6, PT ;  /* 0x0000000602007c0c */ /* 0x000fe2000bf26270 */
[----:B------:R-:W-:Y:S01]  /*22770*/  IMAD R37, R0, UR24, RZ ;  /* 0x0000001800257c24 */ /* 0x000fe2000f8e02ff */
[----:B------:R-:W-:Y:S02]  /*22780*/  IADD3 R21, P4, R20, UR4, RZ ;  /* 0x0000000414157c10 */ /* 0x000fe4000ff9e0ff */
[----:B------:R-:W-:Y:S02]  /*22790*/  ISETP.LT.AND P1, PT, R0, UR29, !P1 ;  /* 0x0000001d00007c0c */ /* 0x000fe4000cf21270 */
[----:B------:R-:W-:-:S02]  /*227a0*/  LEA.HI.X.SX32 R20, R20, UR5, 0x1, P4 ;  /* 0x0000000514147c11 */ /* 0x000fc4000a0f0eff */
[----:B---3--:R-:W-:Y:S02]  /*227b0*/  SHF.R.S32.HI R42, RZ, 0x1f, R37 ;  /* 0x0000001fff2a7819 */ /* 0x008fe40000011425 */
[----:B------:R-:W-:Y:S01]  /*227c0*/  IADD3 R38, P4, R37, R21, RZ ;  /* 0x0000001525267210 */ /* 0x000fe20007f9e0ff */
[----:B------:R3:W-:Y:S04]  /*227d0*/  STSM.16.M88.4 [R36], R52 ;  /* 0x0000003424007844 */ /* 0x0007e80000000200 */
[----:B------:R-:W-:Y:S01]  /*227e0*/  IMAD.X R39, R42, 0x1, R20, P4 ;  /* 0x000000012a277824 */ /* 0x000fe200020e0614 */
[----:B------:R-:W-:Y:S01]  /*227f0*/  BAR.SYNC.DEFER_BLOCKING 0x0 ;  /* 0x0000000000007b1d */ /* 0x000fe20000010000 */
[----:B------:R-:W-:Y:S02]  /*22800*/  ISETP.GE.AND P4, PT, R0, UR7, PT ;  /* 0x0000000700007c0c */ /* 0x000fe4000bf86270 */
[----:B-1----:R-:W-:-:S02]  /*22810*/  PRMT R41, R32, 0x7770, RZ ;  /* 0x0000777020297816 */ /* 0x002fc400000000ff */
[----:B------:R-:W-:Y:S01]  /*22820*/  IADD3 R22, P5, R23, UR4, RZ ;  /* 0x0000000417167c10 */ /* 0x000fe2000ffbe0ff */
[----:B------:R-:W-:Y:S02]  /*22830*/  ULDC.64 UR6, c[0x0][0x228] ;  /* 0x00008a0000067ab9 */ /* 0x000fe40000000a00 */
[----:B------:R-:W-:Y:S01]  /*22840*/  ISETP.LT.AND P4, PT, R152, UR6, !P4 ;  /* 0x0000000698007c0c */ /* 0x000fe2000e781270 */
[----:B------:R-:W-:Y:S01]  /*22850*/  VIADD R40, R37, UR24 ;  /* 0x0000001825287c36 */ /* 0x000fe20008000000 */
[----:B------:R-:W-:Y:S01]  /*22860*/  LEA.HI.X.SX32 R23, R23, UR5, 0x1, P5 ;  /* 0x0000000517177c11 */ /* 0x000fe2000a8f0eff */
[----:B------:R-:W-:Y:S01]  /*22870*/  ULDC.64 UR4, c[0x0][0x228] ;  /* 0x00008a0000047ab9 */ /* 0x000fe20000000a00 */
[----:B--2---:R-:W-:Y:S01]  /*22880*/  PRMT R47, R32, 0x7771, RZ ;  /* 0x00007771202f7816 */ /* 0x004fe200000000ff */
[----:B------:R-:W-:Y:S01]  /*22890*/  ULDC UR6, c[0x0][0x228] ;  /* 0x00008a0000067ab9 */ /* 0x000fe20000000800 */
[----:B------:R-:W-:Y:S01]  /*228a0*/  ISETP.LT.AND P5, PT, R2, UR4, !P2 ;  /* 0x0000000402007c0c */ /* 0x000fe2000d7a1270 */
[----:B------:R1:W-:Y:S01]  /*228b0*/  @P1 STG.E.U8 desc[UR56][R38.64], R41 ;  /* 0x0000002926001986 */ /* 0x0003e2000c101138 */
[----:B---3--:R-:W-:-:S02]  /*228c0*/  IADD3 R36, P1, R37, R22, RZ ;  /* 0x0000001625247210 */ /* 0x008fc40007f3e0ff */
[----:B------:R-:W-:Y:S01]  /*228d0*/  PRMT R45, R32, 0x7772, RZ ;  /* 0x00007772202d7816 */ /* 0x000fe200000000ff */
[----:B------:R-:W-:Y:S01]  /*228e0*/  VIADD R44, R40, UR24 ;  /* 0x00000018282c7c36 */ /* 0x000fe20008000000 */
[----:B------:R-:W-:Y:S01]  /*228f0*/  SHF.R.S32.HI R43, RZ, 0x1f, R40 ;  /* 0x0000001fff2b7819 */ /* 0x000fe20000011428 */
[----:B------:R-:W-:Y:S01]  /*22900*/  IMAD.X R37, R42, 0x1, R23, P1 ;  /* 0x000000012a257824 */ /* 0x000fe200008e0617 */
[----:B------:R-:W-:Y:S01]  /*22910*/  ULDC UR4, c[0x0][0x22c] ;  /* 0x00008b0000047ab9 */ /* 0x000fe20000000800 */
[----:B-1----:R-:W-:-:S03]  /*22920*/  IADD3 R38, P6, R40, R21, RZ ;  /* 0x0000001528267210 */ /* 0x002fc60007fde0ff */
[----:B------:R1:W-:Y:S01]  /*22930*/  @P4 STG.E.U8 desc[UR56][R36.64], R47 ;  /* 0x0000002f24004986 */ /* 0x0003e2000c101138 */
[----:B------:R-:W-:Y:S01]  /*22940*/  ISETP.LT.AND P4, PT, R152, UR10, !P2 ;  /* 0x0000000a98007c0c */ /* 0x000fe2000d781270 */
[----:B------:R-:W-:Y:S01]  /*22950*/  IMAD.X R39, R43, 0x1, R20, P6 ;  /* 0x000000012b277824 */ /* 0x000fe200030e0614 */
[----:B------:R-:W-:Y:S01]  /*22960*/  IADD3 R40, P2, R40, R22, RZ ;  /* 0x0000001628287210 */ /* 0x000fe20007f5e0ff */
[----:B------:R-:W-:-:S03]  /*22970*/  VIADD R41, R0, 0x3 ;  /* 0x0000000300297836 */ /* 0x000fc60000000000 */
[----:B------:R2:W-:Y:S01]  /*22980*/  @P5 STG.E.U8 desc[UR56][R38.64], R45 ;  /* 0x0000002d26005986 */ /* 0x0005e2000c101138 */
[----:B------:R-:W-:Y:S01]  /*22990*/  ISETP.LT.AND P5, PT, R2, UR8, !P3 ;  /* 0x0000000802007c0c */ /* 0x000fe2000dfa1270 */
[----:B------:R-:W-:Y:S01]  /*229a0*/  ULDC UR8, c[0x0][0x228] ;  /* 0x00008a0000087ab9 */ /* 0x000fe20000000800 */
[----:B------:R-:W-:Y:S01]  /*229b0*/  ISETP.GE.AND P1, PT, R41, UR4, PT ;  /* 0x0000000429007c0c */ /* 0x000fe2000bf26270 */
[----:B------:R-:W-:Y:S01]  /*229c0*/  IMAD.X R41, R43, 0x1, R23, P2 ;  /* 0x000000012b297824 */ /* 0x000fe200010e0617 */
[----:B------:R-:W-:Y:S02]  /*229d0*/  SHF.R.S32.HI R46, RZ, 0x1f, R44 ;  /* 0x0000001fff2e7819 */ /* 0x000fe4000001142c */
[----:B-1----:R-:W-:Y:S01]  /*229e0*/  PRMT R47, R32, 0x7773, RZ ;  /* 0x00007773202f7816 */ /* 0x002fe200000000ff */
[----:B------:R-:W-:Y:S01]  /*229f0*/  VIADD R36, R0, 0x4 ;  /* 0x0000000400247836 */ /* 0x000fe20000000000 */
[----:B------:R-:W-:Y:S01]  /*22a00*/  IADD3 R42, P6, R44, R21, RZ ;  /* 0x000000152c2a7210 */ /* 0x000fe20007fde0ff */
[----:B------:R-:W-:Y:S01]  /*22a10*/  ULDC UR4, c[0x0][0x22c] ;  /* 0x00008b0000047ab9 */ /* 0x000fe20000000800 */
[----:B--2---:R-:W-:Y:S01]  /*22a20*/  PRMT R45, R33, 0x7770, RZ ;  /* 0x00007770212d7816 */ /* 0x004fe200000000ff */
[----:B------:R1:W-:Y:S02]  /*22a30*/  @P4 STG.E.U8 desc[UR56][R40.64], R47 ;  /* 0x0000002f28004986 */ /* 0x0003e4000c101138 */
[----:B------:R-:W-:Y:S01]  /*22a40*/  IMAD.X R43, R46, 0x1, R20, P6 ;  /* 0x000000012e2b7824 */ /* 0x000fe200030e0614 */
[----:B------:R-:W-:Y:S01]  /*22a50*/  ISETP.LT.AND P4, PT, R152, UR14, !P3 ;  /* 0x0000000e98007c0c */ /* 0x000fe2000df81270 */
[----:B------:R-:W-:Y:S01]  /*22a60*/  VIADD R32, R44, UR24 ;  /* 0x000000182c207c36 */ /* 0x000fe20008000000 */
[----:B------:R-:W-:Y:S01]  /*22a70*/  ISETP.GE.AND P2, PT, R36, UR4, PT ;  /* 0x0000000424007c0c */ /* 0x000fe2000bf46270 */
[----:B------:R-:W-:Y:S01]  /*22a80*/  ULDC UR4, c[0x0][0x22c] ;  /* 0x00008b0000047ab9 */ /* 0x000fe20000000800 */
[----:B------:R-:W-:Y:S01]  /*22a90*/  IADD3 R36, P3, R44, R22, RZ ;  /* 0x000000162c247210 */ /* 0x000fe20007f7e0ff */
[----:B------:R2:W-:Y:S01]  /*22aa0*/  @P5 STG.E.U8 desc[UR56][R42.64], R45 ;  /* 0x0000002d2a005986 */ /* 0x0005e2000c101138 */
[----:B------:R-:W-:-:S02]  /*22ab0*/  ISETP.LT.AND P5, PT, R2, UR12, !P1 ;  /* 0x0000000c02007c0c */ /* 0x000fc4000cfa1270 */
[----:B------:R-:W-:Y:S01]  /*22ac0*/  SHF.R.S32.HI R44, RZ, 0x1f, R32 ;  /* 0x0000001fff2c7819 */ /* 0x000fe20000011420 */
[----:B------:R-:W-:Y:S01]  /*22ad0*/  IMAD.X R37, R46, 0x1, R23, P3 ;  /* 0x000000012e257824 */ /* 0x000fe200018e0617 */
[----:B------:R-:W-:Y:S01]  /*22ae0*/  IADD3 R38, P6, R32, R21, RZ ;  /* 0x0000001520267210 */ /* 0x000fe20007fde0ff */
[----:B-1----:R-:W-:Y:S01]  /*22af0*/  VIADD R40, R0, 0x5 ;  /* 0x0000000500287836 */ /* 0x002fe20000000000 */
[----:B--2---:R-:W-:-:S03]  /*22b00*/  PRMT R45, R33, 0x7771, RZ ;  /* 0x00007771212d7816 */ /* 0x004fc600000000ff */
[----:B------:R-:W-:Y:S01]  /*22b10*/  IMAD.X R39, R44, 0x1, R20, P6 ;  /* 0x000000012c277824 */ /* 0x000fe200030e0614 */
[C---:B------:R-:W-:Y:S01]  /*22b20*/  PRMT R43, R33.reuse, 0x7772, RZ ;  /* 0x00007772212b7816 */ /* 0x040fe200000000ff */
[----:B------:R1:W-:Y:S01]  /*22b30*/  @P4 STG.E.U8 desc[UR56][R36.64], R45 ;  /* 0x0000002d24004986 */ /* 0x0003e2000c101138 */
[----:B------:R-:W-:Y:S01]  /*22b40*/  ISETP.LT.AND P4, PT, R152, UR18, !P1 ;  /* 0x0000001298007c0c */ /* 0x000fe2000cf81270 */
[----:B------:R-:W-:Y:S01]  /*22b50*/  VIADD R42, R32, UR24 ;  /* 0x00000018202a7c36 */ /* 0x000fe20008000000 */
[----:B------:R-:W-:Y:S01]  /*22b60*/  ISETP.GE.AND P3, PT, R40, UR4, PT ;  /* 0x0000000428007c0c */ /* 0x000fe2000bf66270 */
[----:B------:R2:W-:Y:S01]  /*22b70*/  @P5 STG.E.U8 desc[UR56][R38.64], R43 ;  /* 0x0000002b26005986 */ /* 0x0005e2000c101138 */
[----:B------:R-:W-:Y:S01]  /*22b80*/  IADD3 R40, P1, R32, R22, RZ ;  /* 0x0000001620287210 */ /* 0x000fe20007f3e0ff */
[----:B------:R-:W-:Y:S01]  /*22b90*/  ULDC UR4, c[0x0][0x22c] ;  /* 0x00008b0000047ab9 */ /* 0x000fe20000000800 */
[----:B------:R-:W-:Y:S02]  /*22ba0*/  ISETP.LT.AND P5, PT, R2, UR16, !P2 ;  /* 0x0000001002007c0c */ /* 0x000fe4000d7a1270 */
[----:B------:R-:W-:Y:S01]  /*22bb0*/  SHF.R.S32.HI R46, RZ, 0x1f, R42 ;  /* 0x0000001fff2e7819 */ /* 0x000fe2000001142a */
[----:B------:R-:W-:Y:S01]  /*22bc0*/  IMAD.X R41, R44, 0x1, R23, P1 ;  /* 0x000000012c297824 */ /* 0x000fe200008e0617 */
[----:B------:R-:W-:Y:S01]  /*22bd0*/  IADD3 R32, P6, R42, R21, RZ ;  /* 0x000000152a207210 */ /* 0x000fe20007fde0ff */
[----:B-1----:R-:W-:Y:S01]  /*22be0*/  VIADD R36, R0, 0x6 ;  /* 0x0000000600247836 */ /* 0x002fe20000000000 */
[----:B--2---:R-:W-:-:S03]  /*22bf0*/  PRMT R39, R33, 0x7773, RZ ;  /* 0x0000777321277816 */ /* 0x004fc600000000ff */
[----:B------:R-:W-:Y:S01]  /*22c00*/  IMAD.X R33, R46, 0x1, R20, P6 ;  /* 0x000000012e217824 */ /* 0x000fe200030e0614 */
[----:B------:R-:W-:Y:S01]  /*22c10*/  PRMT R45, R34, 0x7770, RZ ;  /* 0x00007770222d7816 */ /* 0x000fe200000000ff */
[----:B------:R-:W-:Y:S01]  /*22c20*/  @P4 STG.E.U8 desc[UR56][R40.64], R39 ;  /* 0x0000002728004986 */ /* 0x000fe2000c101138 */
[----:B------:R-:W-:Y:S01]  /*22c30*/  ISETP.LT.AND P4, PT, R152, UR22, !P2 ;  /* 0x0000001698007c0c */ /* 0x000fe2000d781270 */
[----:B------:R-:W-:Y:S01]  /*22c40*/  VIADD R43, R42, UR24 ;  /* 0x000000182a2b7c36 */ /* 0x000fe20008000000 */
[----:B------:R-:W-:Y:S01]  /*22c50*/  ISETP.GE.AND P1, PT, R36, UR4, PT ;  /* 0x0000000424007c0c */ /* 0x000fe2000bf26270 */
[----:B------:R1:W-:Y:S01]  /*22c60*/  @P5 STG.E.U8 desc[UR56][R32.64], R45 ;  /* 0x0000002d20005986 */ /* 0x0003e2000c101138 */
[----:B------:R-:W-:Y:S02]  /*22c70*/  IADD3 R36, P2, R42, R22, RZ ;  /* 0x000000162a247210 */ /* 0x000fe40007f5e0ff */
[----:B------:R-:W-:Y:S01]  /*22c80*/  PRMT R47, R34, 0x7771, RZ ;  /* 0x00007771222f7816 */ /* 0x000fe200000000ff */
[----:B------:R-:W-:Y:S01]  /*22c90*/  VIADD R44, R0, 0x7 ;  /* 0x00000007002c7836 */ /* 0x000fe20000000000 */
[----:B------:R-:W-:Y:S01]  /*22ca0*/  ISETP.LT.AND P5, PT, R2, UR20, !P3 ;  /* 0x0000001402007c0c */ /* 0x000fe2000dfa1270 */
[----:B------:R-:W-:Y:S01]  /*22cb0*/  IMAD.X R37, R46, 0x1, R23, P2 ;  /* 0x000000012e257824 */ /* 0x000fe200010e0617 */
[----:B------:R-:W-:Y:S01]  /*22cc0*/  SHF.R.S32.HI R42, RZ, 0x1f, R43 ;  /* 0x0000001fff2a7819 */ /* 0x000fe2000001142b */
[----:B------:R-:W-:Y:S01]  /*22cd0*/  ULDC UR4, c[0x0][0x22c] ;  /* 0x00008b0000047ab9 */ /* 0x000fe20000000800 */
[----:B------:R-:W-:-:S02]  /*22ce0*/  IADD3 R38, P6, R43, R21, RZ ;  /* 0x000000152b267210 */ /* 0x000fc40007fde0ff */
[----:B------:R2:W-:Y:S01]  /*22cf0*/  @P4 STG.E.U8 desc[UR56][R36.64], R47 ;  /* 0x0000002f24004986 */ /* 0x0005e2000c101138 */
[----:B-1----:R-:W-:Y:S02]  /*22d00*/  PRMT R45, R34, 0x7772, RZ ;  /* 0x00007772222d7816 */ /* 0x002fe400000000ff */
[----:B------:R-:W-:Y:S01]  /*22d10*/  IMAD.X R39, R42, 0x1, R20, P6 ;  /* 0x000000012a277824 */ /* 0x000fe200030e0614 */
[----:B------:R-:W-:Y:S01]  /*22d20*/  ISETP.LT.AND P4, PT, R152, UR26, !P3 ;  /* 0x0000001a98007c0c */ /* 0x000fe2000df81270 */
[----:B------:R-:W-:Y:S01]  /*22d30*/  VIADD R40, R0, 0x8 ;  /* 0x0000000800287836 */ /* 0x000fe20000000000 */
[C---:B------:R-:W-:Y:S01]  /*22d40*/  IADD3 R32, P3, R43.reuse, R22, RZ ;  /* 0x000000162b207210 */ /* 0x040fe20007f7e0ff */
[----:B------:R-:W-:Y:S01]  /*22d50*/  VIADD R43, R43, UR24 ;  /* 0x000000182b2b7c36 */ /* 0x000fe20008000000 */
[----:B------:R-:W-:Y:S01]  /*22d60*/  ISETP.GE.AND P2, PT, R44, UR4, PT ;  /* 0x000000042c007c0c */ /* 0x000fe2000bf46270 */
[----:B------:R1:W-:Y:S01]  /*22d70*/  @P5 STG.E.U8 desc[UR56][R38.64], R45 ;  /* 0x0000002d26005986 */ /* 0x0003e2000c101138 */
[----:B------:R-:W-:Y:S01]  /*22d80*/  ISETP.LT.AND P5, PT, R2, UR28, !P1 ;  /* 0x0000001c02007c0c */ /* 0x000fe2000cfa1270 */
[----:B------:R-:W-:Y:S01]  /*22d90*/  ULDC UR4, c[0x0][0x22c] ;  /* 0x00008b0000047ab9 */ /* 0x000fe20000000800 */
[----:B------:R-:W-:Y:S01]  /*22da0*/  IMAD.X R33, R42, 0x1, R23, P3 ;  /* 0x000000012a217824 */ /* 0x000fe200018e0617 */
[----:B------:R-:W-:Y:S01]  /*22db0*/  ISETP.GE.AND P3, PT, R40, UR4, PT ;  /* 0x0000000428007c0c */ /* 0x000fe2000bf66270 */
[----:B------:R-:W-:Y:S01]  /*22dc0*/  ULDC UR4, c[0x0][0x22c] ;  /* 0x00008b0000047ab9 */ /* 0x000fe20000000800 */
[----:B------:R-:W-:-:S02]  /*22dd0*/  SHF.R.S32.HI R40, RZ, 0x1f, R43 ;  /* 0x0000001fff287819 */ /* 0x000fc4000001142b */
[----:B--2---:R-:W-:Y:S02]  /*22de0*/  IADD3 R36, P6, R43, R21, RZ ;  /* 0x000000152b247210 */ /* 0x004fe40007fde0ff */
[----:B------:R-:W-:Y:S01]  /*22df0*/  PRMT R41, R34, 0x7773, RZ ;  /* 0x0000777322297816 */ /* 0x000fe200000000ff */
[----:B------:R-:W-:Y:S01]  /*22e00*/  VIADD R34, R0, 0x9 ;  /* 0x0000000900227836 */ /* 0x000fe20000000000 */
[----:B------:R-:W-:Y:S01]  /*22e10*/  PRMT R47, R35, 0x7770, RZ ;  /* 0x00007770232f7816 */ /* 0x000fe200000000ff */
[----:B------:R-:W-:Y:S01]  /*22e20*/  IMAD.X R37, R40, 0x1, R20, P6 ;  /* 0x0000000128257824 */ /* 0x000fe200030e0614 */
[C---:B-1----:R-:W-:Y:S01]  /*22e30*/  IADD3 R38, P6, R43.reuse, R22, RZ ;  /* 0x000000162b267210 */ /* 0x042fe20007fde0ff */
[----:B------:R1:W-:Y:S01]  /*22e40*/  @P4 STG.E.U8 desc[UR56][R32.64], R41 ;  /* 0x0000002920004986 */ /* 0x0003e2000c101138 */
[----:B------:R-:W-:Y:S01]  /*22e50*/  ISETP.GE.AND P4, PT, R34, UR4, PT ;  /* 0x0000000422007c0c */ /* 0x000fe2000bf86270 */
[----:B------:R-:W-:Y:S01]  /*22e60*/  ULDC UR4, c[0x0][0x228] ;  /* 0x00008a0000047ab9 */ /* 0x000fe20000000800 */
[----:B------:R-:W-:Y:S01]  /*22e70*/  ISETP.LT.AND P1, PT, R152, UR6, !P1 ;  /* 0x0000000698007c0c */ /* 0x000fe2000cf21270 */
[----:B------:R-:W-:Y:S01]  /*22e80*/  VIADD R34, R43, UR24 ;  /* 0x000000182b227c36 */ /* 0x000fe20008000000 */
[----:B------:R2:W-:Y:S01]  /*22e90*/  @P5 STG.E.U8 desc[UR56][R36.64], R47 ;  /* 0x0000002f24005986 */ /* 0x0005e2000c101138 */
[----:B------:R-:W-:Y:S01]  /*22ea0*/  ISETP.LT.AND P5, PT, R2, UR4, !P2 ;  /* 0x0000000402007c0c */ /* 0x000fe2000d7a1270 */
[----:B------:R-:W-:Y:S01]  /*22eb0*/  IMAD.X R39, R40, 0x1, R23, P6 ;  /* 0x0000000128277824 */ /* 0x000fe200030e0617 */
[C---:B------:R-:W-:Y:S01]  /*22ec0*/  PRMT R43, R35.reuse, 0x7773, RZ ;  /* 0x00007773232b7816 */ /* 0x040fe200000000ff */
[----:B------:R-:W-:Y:S01]  /*22ed0*/  ULDC UR4, c[0x0][0x228] ;  /* 0x00008a0000047ab9 */ /* 0x000fe20000000800 */
[C---:B------:R-:W-:Y:S01]  /*22ee0*/  PRMT R45, R35.reuse, 0x7771, RZ ;  /* 0x00007771232d7816 */ /* 0x040fe200000000ff */
[----:B------:R-:W-:Y:S01]  /*22ef0*/  ULDC UR6, c[0x0][0x228] ;  /* 0x00008a0000067ab9 */ /* 0x000fe20000000800 */
[----:B-1----:R-:W-:-:S02]  /*22f00*/  PRMT R41, R35, 0x7772, RZ ;  /* 0x0000777223297816 */ /* 0x002fc400000000ff */
[----:B------:R-:W-:Y:S02]  /*22f10*/  SHF.R.S32.HI R35, RZ, 0x1f, R34 ;  /* 0x0000001fff237819 */ /* 0x000fe40000011422 */
[C---:B------:R-:W-:Y:S01]  /*22f20*/  IADD3 R32, P6, R34.reuse, R21, RZ ;  /* 0x0000001522207210 */ /* 0x040fe20007fde0ff */
[----:B------:R-:W-:Y:S01]  /*22f30*/  VIADD R40, R34, UR24 ;  /* 0x0000001822287c36 */ /* 0x000fe20008000000 */
[----:B------:R-:W-:Y:S01]  /*22f40*/  ISETP.LT.AND P2, PT, R152, UR4, !P2 ;  /* 0x0000000498007c0c */ /* 0x000fe2000d741270 */
[----:B------:R1:W-:Y:S02]  /*22f50*/  @P1 STG.E.U8 desc[UR56][R38.64], R45 ;  /* 0x0000002d26001986 */ /* 0x0003e4000c101138 */
[----:B------:R-:W-:Y:S01]  /*22f60*/  IMAD.X R33, R35, 0x1, R20, P6 ;  /* 0x0000000123217824 */ /* 0x000fe200030e0614 */
[----:B------:R-:W-:Y:S01]  /*22f70*/  ISETP.LT.AND P6, PT, R2, UR6, !P3 ;  /* 0x0000000602007c0c */ /* 0x000fe2000dfc1270 */
[----:B------:R-:W-:Y:S01]  /*22f80*/  ULDC UR4, c[0x0][0x22c] ;  /* 0x00008b0000047ab9 */ /* 0x000fe20000000800 */
[----:B------:R-:W-:Y:S01]  /*22f90*/  IADD3 R34, P1, R34, R22, RZ ;  /* 0x0000001622227210 */ /* 0x000fe20007f3e0ff */
[----:B------:R-:W-:Y:S01]  /*22fa0*/  ULDC UR6, c[0x0][0x228] ;  /* 0x00008a0000067ab9 */ /* 0x000fe20000000800 */
[----:B------:R3:W-:Y:S01]  /*22fb0*/  @P5 STG.E.U8 desc[UR56][R32.64], R41 ;  /* 0x0000002920005986 */ /* 0x0007e2000c101138 */
[----:B------:R-:W-:-:S02]  /*22fc0*/  SHF.R.S32.HI R42, RZ, 0x1f, R40 ;  /* 0x0000001fff2a7819 */ /* 0x000fc40000011428 */
[-C--:B--2---:R-:W-:Y:S01]  /*22fd0*/  IADD3 R36, P5, R40, R21.reuse, RZ ;  /* 0x0000001528247210 */ /* 0x084fe20007fbe0ff */
[----:B-1----:R-:W-:Y:S02]  /*22fe0*/  VIADD R38, R0, 0xa ;  /* 0x0000000a00267836 */ /* 0x002fe40000000000 */
[----:B------:R-:W-:Y:S01]  /*22ff0*/  IMAD.X R35, R35, 0x1, R23, P1 ;  /* 0x0000000123237824 */ /* 0x000fe200008e0617 */
[----:B------:R-:W-:Y:S01]  /*23000*/  PRMT R45, R28, 0x7770, RZ ;  /* 0x000077701c2d7816 */ /* 0x000fe200000000ff */
[----:B------:R-:W-:Y:S01]  /*23010*/  IMAD.X R37, R42, 0x1, R20, P5 ;  /* 0x000000012a257824 */ /* 0x000fe200028e0614 */
[----:B------:R-:W-:Y:S01]  /*23020*/  ISETP.GE.AND P1, PT, R38, UR4, PT ;  /* 0x0000000426007c0c */ /* 0x000fe2000bf26270 */
[----:B------:R-:W-:Y:S01]  /*23030*/  ULDC UR4, c[0x0][0x228] ;  /* 0x00008a0000047ab9 */ /* 0x000fe20000000800 */
[----:B---3--:R-:W-:Y:S01]  /*23040*/  VIADD R41, R40, UR24 ;  /* 0x0000001828297c36 */ /* 0x008fe20008000000 */
[----:B------:R-:W-:Y:S01]  /*23050*/  ISETP.LT.AND P3, PT, R152, UR4, !P3 ;  /* 0x0000000498007c0c */ /* 0x000fe2000df61270 */
[----:B------:R1:W-:Y:S01]  /*23060*/  @P2 STG.E.U8 desc[UR56][R34.64], R43 ;  /* 0x0000002b22002986 */ /* 0x0003e2000c101138 */
[----:B------:R-:W-:Y:S01]  /*23070*/  ISETP.LT.AND P5, PT, R2, UR6, !P4 ;  /* 0x0000000602007c0c */ /* 0x000fe2000e7a1270 */
[----:B------:R-:W-:Y:S01]  /*23080*/  ULDC UR4, c[0x0][0x22c] ;  /* 0x00008b0000047ab9 */ /* 0x000fe20000000800 */
[----:B------:R-:W-:Y:S01]  /*23090*/  IADD3 R32, P2, R40, R22, RZ ;  /* 0x0000001628207210 */ /* 0x000fe20007f5e0ff */
[----:B------:R2:W-:Y:S01]  /*230a0*/  @P6 STG.E.U8 desc[UR56][R36.64], R45 ;  /* 0x0000002d24006986 */ /* 0x0005e2000c101138 */
[----:B------:R-:W-:Y:S01]  /*230b0*/  SHF.R.S32.HI R44, RZ, 0x1f, R41 ;  /* 0x0000001fff2c7819 */ /* 0x000fe20000011429 */
[----:B------:R-:W-:Y:S01]  /*230c0*/  ULDC UR6, c[0x0][0x228] ;  /* 0x00008a0000067ab9 */ /* 0x000fe20000000800 */
[----:B------:R-:W-:Y:S01]  /*230d0*/  IADD3 R38, P6, R41, R21, RZ ;  /* 0x0000001529267210 */ /* 0x000fe20007fde0ff */
[----:B------:R-:W-:-:S02]  /*230e0*/  IMAD.X R33, R42, 0x1, R23, P2 ;  /* 0x000000012a217824 */ /* 0x000fc400010e0617 */
[----:B-1----:R-:W-:Y:S01]  /*230f0*/  VIADD R34, R0, 0xb ;  /* 0x0000000b00227836 */ /* 0x002fe20000000000 */
[----:B------:R-:W-:Y:S01]  /*23100*/  PRMT R43, R28, 0x7772, RZ ;  /* 0x000077721c2b7816 */ /* 0x000fe200000000ff */
[----:B------:R-:W-:Y:S01]  /*23110*/  IMAD.X R39, R44, 0x1, R20, P6 ;  /* 0x000000012c277824 */ /* 0x000fe200030e0614 */
[----:B--2---:R-:W-:Y:S02]  /*23120*/  PRMT R45, R28, 0x7771, RZ ;  /* 0x000077711c2d7816 */ /* 0x004fe400000000ff */
[----:B------:R-:W-:Y:S01]  /*23130*/  ISETP.GE.AND P2, PT, R34, UR4, PT ;  /* 0x0000000422007c0c */ /* 0x000fe2000bf46270 */
[----:B------:R-:W-:Y:S02]  /*23140*/  ULDC UR4, c[0x0][0x228] ;  /* 0x00008a0000047ab9 */ /* 0x000fe40000000800 */
[----:B------:R-:W-:Y:S01]  /*23150*/  ISETP.LT.AND P4, PT, R152, UR4, !P4 ;  /* 0x0000000498007c0c */ /* 0x000fe2000e781270 */
[----:B------:R1:W-:Y:S01]  /*23160*/  @P3 STG.E.U8 desc[UR56][R32.64], R45 ;  /* 0x0000002d20003986 */ /* 0x0003e2000c101138 */
[C---:B------:R-:W-:Y:S01]  /*23170*/  VIADD R40, R41.reuse, UR24 ;  /* 0x0000001829287c36 */ /* 0x040fe20008000000 */
[----:B------:R-:W-:Y:S01]  /*23180*/  IADD3 R34, P3, R41, R22, RZ ;  /* 0x0000001629227210 */ /* 0x000fe20007f7e0ff */
[----:B------:R-:W-:Y:S01]  /*23190*/  ULDC UR4, c[0x0][0x22c] ;  /* 0x00008b0000047ab9 */ /* 0x000fe20000000800 */
[----:B------:R2:W-:Y:S01]  /*231a0*/  @P5 STG.E.U8 desc[UR56][R38.64], R43 ;  /* 0x0000002b26005986 */ /* 0x0005e2000c101138 */
[----:B------:R-:W-:Y:S01]  /*231b0*/  ISETP.LT.AND P5, PT, R2, UR6, !P1 ;  /* 0x0000000602007c0c */ /* 0x000fe2000cfa1270 */
[----:B------:R-:W-:Y:S01]  /*231c0*/  ULDC UR6, c[0x0][0x228] ;  /* 0x00008a0000067ab9 */ /* 0x000fe20000000800 */
[----:B------:R-:W-:Y:S01]  /*231d0*/  SHF.R.S32.HI R42, RZ, 0x1f, R40 ;  /* 0x0000001fff2a7819 */ /* 0x000fe20000011428 */
[----:B------:R-:W-:Y:S01]  /*231e0*/  IMAD.X R35, R44, 0x1, R23, P3 ;  /* 0x000000012c237824 */ /* 0x000fe200018e0617 */
[----:B------:R-:W-:Y:S01]  /*231f0*/  IADD3 R36, P6, R40, R21, RZ ;  /* 0x0000001528247210 */ /* 0x000fe20007fde0ff */
[----:B-1----:R-:W-:Y:S01]  /*23200*/  VIADD R32, R0, 0xc ;  /* 0x0000000c00207836 */ /* 0x002fe20000000000 */
[----:B--2---:R-:W-:-:S03]  /*23210*/  PRMT R43, R28, 0x7773, RZ ;  /* 0x000077731c2b7816 */ /* 0x004fc600000000ff */
[----:B------:R-:W-:Y:S01]  /*23220*/  IMAD.X R37, R42, 0x1, R20, P6 ;  /* 0x000000012a257824 */ /* 0x000fe200030e0614 */
[----:B------:R-:W-:Y:S01]  /*23230*/  ISETP.GE.AND P3, PT, R32, UR4, PT ;  /* 0x0000000420007c0c */ /* 0x000fe2000bf66270 */
[----:B------:R-:W-:Y:S01]  /*23240*/  ULDC UR4, c[0x0][0x228] ;  /* 0x00008a0000047ab9 */ /* 0x000fe20000000800 */
[C---:B------:R-:W-:Y:S01]  /*23250*/  PRMT R41, R29.reuse, 0x7770, RZ ;  /* 0x000077701d297816 */ /* 0x040fe200000000ff */
[----:B------:R1:W-:Y:S01]  /*23260*/  @P4 STG.E.U8 desc[UR56][R34.64], R43 ;  /* 0x0000002b22004986 */ /* 0x0003e2000c101138 */
[----:B------:R-:W-:Y:S01]  /*23270*/  ISETP.LT.AND P4, PT, R152, UR4, !P1 ;  /* 0x0000000498007c0c */ /* 0x000fe2000cf81270 */
[C---:B------:R-:W-:Y:S01]  /*23280*/  VIADD R28, R40.reuse, UR24 ;  /* 0x00000018281c7c36 */ /* 0x040fe20008000000 */
[----:B------:R-:W-:Y:S01]  /*23290*/  IADD3 R32, P1, R40, R22, RZ ;  /* 0x0000001628207210 */ /* 0x000fe20007f3e0ff */
[----:B------:R2:W-:Y:S01]  /*232a0*/  @P5 STG.E.U8 desc[UR56][R36.64], R41 ;  /* 0x0000002924005986 */ /* 0x0005e2000c101138 */
[----:B------:R-:W-:Y:S01]  /*232b0*/  ISETP.LT.AND P5, PT, R2, UR6, !P2 ;  /* 0x0000000602007c0c */ /* 0x000fe2000d7a1270 */
[----:B------:R-:W-:Y:S01]  /*232c0*/  ULDC UR4, c[0x0][0x22c] ;  /* 0x00008b0000047ab9 */ /* 0x000fe20000000800 */
[----:B------:R-:W-:Y:S01]  /*232d0*/  SHF.R.S32.HI R40, RZ, 0x1f, R28 ;  /* 0x0000001fff287819 */ /* 0x000fe2000001141c */
[----:B------:R-:W-:Y:S01]  /*232e0*/  IMAD.X R33, R42, 0x1, R23, P1 ;  /* 0x000000012a217824 */ /* 0x000fe200008e0617 */
[----:B------:R-:W-:Y:S01]  /*232f0*/  IADD3 R38, P6, R28, R21, RZ ;  /* 0x000000151c267210 */ /* 0x000fe20007fde0ff */
[----:B------:R-:W-:Y:S01]  /*23300*/  ULDC UR6, c[0x0][0x228] ;  /* 0x00008a0000067ab9 */ /* 0x000fe20000000800 */
[----:B-1----:R-:W-:Y:S01]  /*23310*/  VIADD R34, R0, 0xd ;  /* 0x0000000d00227836 */ /* 0x002fe20000000000 */
[----:B--2---:R-:W-:-:S02]  /*23320*/  PRMT R41, R29, 0x7771, RZ ;  /* 0x000077711d297816 */ /* 0x004fc400000000ff */
[----:B------:R-:W-:Y:S02]  /*23330*/  IMAD.X R39, R40, 0x1, R20, P6 ;  /* 0x0000000128277824 */ /* 0x000fe400030e0614 */
        /* <DEDUP_REMOVED lines=14> */
[----:B-1----:R-:W-:Y:S01]  /*23420*/  PRMT R41, R29, 0x7773, RZ ;  /* 0x000077731d297816 */ /* 0x002fe200000000ff */
[----:B------:R-:W-:-:S02]  /*23430*/  VIADD R32, R0, 0xe ;  /* 0x0000000e00207836 */ /* 0x000fc40000000000 */
[--C-:B------:R-:W-:Y:S01]  /*23440*/  IMAD.X R29, R42, 0x1, R20.reuse, P6 ;  /* 0x000000012a1d7824 */ /* 0x100fe200030e0614 */
[----:B--2---:R-:W-:Y:S01]  /*23450*/  PRMT R39, R30, 0x7770, RZ ;  /* 0x000077701e277816 */ /* 0x004fe200000000ff */
[----:B------:R-:W-:Y:S01]  /*23460*/  @P4 STG.E.U8 desc[UR56][R34.64], R41 ;  /* 0x0000002922004986 */ /* 0x000fe2000c101138 */
[----:B------:R-:W-:Y:S01]  /*23470*/  ISETP.LT.AND P4, PT, R152, UR6, !P3 ;  /* 0x0000000698007c0c */ /* 0x000fe2000df81270 */
[----:B------:R-:W-:Y:S01]  /*23480*/  VIADD R37, R36, UR24 ;  /* 0x0000001824257c36 */ /* 0x000fe20008000000 */
[----:B------:R-:W-:Y:S01]  /*23490*/  ISETP.GE.AND P2, PT, R32, UR4, PT ;  /* 0x0000000420007c0c */ /* 0x000fe2000bf46270 */
[----:B------:R1:W-:Y:S01]  /*234a0*/  @P5 STG.E.U8 desc[UR56][R28.64], R39 ;  /* 0x000000271c005986 */ /* 0x0003e2000c101138 */
[-C--:B------:R-:W-:Y:S01]  /*234b0*/  IADD3 R32, P3, R36, R22.reuse, RZ ;  /* 0x0000001624207210 */ /* 0x080fe20007f7e0ff */
[----:B------:R-:W-:Y:S01]  /*234c0*/  VIADD R38, R0, 0xf ;  /* 0x0000000f00267836 */ /* 0x000fe20000000000 */
[----:B------:R-:W-:Y:S01]  /*234d0*/  ISETP.LT.AND P5, PT, R2, UR8, !P1 ;  /* 0x0000000802007c0c */ /* 0x000fe2000cfa1270 */
[----:B------:R-:W-:Y:S01]  /*234e0*/  ULDC UR4, c[0x0][0x22c] ;  /* 0x00008b0000047ab9 */ /* 0x000fe20000000800 */
[----:B------:R-:W-:Y:S01]  /*234f0*/  SHF.R.S32.HI R36, RZ, 0x1f, R37 ;  /* 0x0000001fff247819 */ /* 0x000fe20000011425 */
[--C-:B------:R-:W-:Y:S01]  /*23500*/  IMAD.X R33, R42, 0x1, R23.reuse, P3 ;  /* 0x000000012a217824 */ /* 0x100fe200018e0617 */
[----:B------:R-:W-:Y:S01]  /*23510*/  PRMT R43, R30, 0x7771, RZ ;  /* 0x000077711e2b7816 */ /* 0x000fe200000000ff */
[----:B------:R-:W-:Y:S01]  /*23520*/  ULDC UR6, c[0x0][0x228] ;  /* 0x00008a0000067ab9 */ /* 0x000fe20000000800 */
[CC--:B-1----:R-:W-:Y:S01]  /*23530*/  IADD3 R28, P6, R37.reuse, R21.reuse, RZ ;  /* 0x00000015251c7210 */ /* 0x0c2fe20007fde0ff */
[----:B------:R-:W-:Y:S01]  /*23540*/  ULDC UR8, c[0x0][0x228] ;  /* 0x00008a0000087ab9 */ /* 0x000fe20000000800 */
[----:B------:R-:W-:Y:S01]  /*23550*/  ISETP.GE.AND P3, PT, R38, UR4, PT ;  /* 0x0000000426007c0c */ /* 0x000fe2000bf66270 */
[----:B------:R-:W-:Y:S01]  /*23560*/  ULDC UR4, c[0x0][0x228] ;  /* 0x00008a0000047ab9 */ /* 0x000fe20000000800 */
[----:B------:R-:W-:Y:S01]  /*23570*/  PRMT R41, R30, 0x7772, RZ ;  /* 0x000077721e297816 */ /* 0x000fe200000000ff */
[----:B------:R-:W-:Y:S01]  /*23580*/  IMAD.X R29, R36, 0x1, R20, P6 ;  /* 0x00000001241d7824 */ /* 0x000fe200030e0614 */
[----:B------:R1:W-:Y:S01]  /*23590*/  @P4 STG.E.U8 desc[UR56][R32.64], R43 ;  /* 0x0000002b20004986 */ /* 0x0003e2000c101138 */
[----:B------:R-:W-:Y:S01]  /*235a0*/  ISETP.LT.AND P4, PT, R152, UR4, !P1 ;  /* 0x0000000498007c0c */ /* 0x000fe2000cf81270 */
[----:B------:R-:W-:Y:S01]  /*235b0*/  VIADD R38, R0, 0x10 ;  /* 0x0000001000267836 */ /* 0x000fe20000000000 */
[C---:B------:R-:W-:Y:S01]  /*235c0*/  IADD3 R34, P1, R37.reuse, R22, RZ ;  /* 0x0000001625227210 */ /* 0x040fe20007f3e0ff */
[----:B------:R-:W-:Y:S01]  /*235d0*/  VIADD R37, R37, UR24 ;  /* 0x0000001825257c36 */ /* 0x000fe20008000000 */
[----:B------:R2:W-:Y:S01]  /*235e0*/  @P5 STG.E.U8 desc[UR56][R28.64], R41 ;  /* 0x000000291c005986 */ /* 0x0005e2000c101138 */
[----:B------:R-:W-:Y:S01]  /*235f0*/  ISETP.LT.AND P5, PT, R2, UR6, !P2 ;  /* 0x0000000602007c0c */ /* 0x000fe2000d7a1270 */
[----:B------:R-:W-:Y:S01]  /*23600*/  ULDC UR4, c[0x0][0x22c] ;  /* 0x00008b0000047ab9 */ /* 0x000fe20000000800 */
[----:B------:R-:W-:Y:S01]  /*23610*/  PRMT R39, R30, 0x7773, RZ ;  /* 0x000077731e277816 */ /* 0x000fe200000000ff */
[----:B------:R-:W-:Y:S01]  /*23620*/  IMAD.X R35, R36, 0x1, R23, P1 ;  /* 0x0000000124237824 */ /* 0x000fe200008e0617 */
[----:B------:R-:W-:Y:S01]  /*23630*/  SHF.R.S32.HI R30, RZ, 0x1f, R37 ;  /* 0x0000001fff1e7819 */ /* 0x000fe20000011425 */
[----:B------:R-:W-:Y:S01]  /*23640*/  ULDC UR6, c[0x0][0x228] ;  /* 0x00008a0000067ab9 */ /* 0x000fe20000000800 */
[----:B-1----:R-:W-:Y:S01]  /*23650*/  VIADD R32, R0, 0x11 ;  /* 0x0000001100207836 */ /* 0x002fe20000000000 */
[----:B------:R-:W-:Y:S01]  /*23660*/  ISETP.GE.AND P1, PT, R38, UR4, PT ;  /* 0x0000000426007c0c */ /* 0x000fe2000bf26270 */
[----:B------:R-:W-:Y:S01]  /*23670*/  ULDC UR4, c[0x0][0x22c] ;  /* 0x00008b0000047ab9 */ /* 0x000fe20000000800 */
[----:B--2---:R-:W-:Y:S01]  /*23680*/  IADD3 R28, P6, R37, R21, RZ ;  /* 0x00000015251c7210 */ /* 0x004fe20007fde0ff */
[----:B------:R1:W-:Y:S01]  /*23690*/  @P4 STG.E.U8 desc[UR56][R34.64], R39 ;  /* 0x0000002722004986 */ /* 0x0003e2000c101138 */
[----:B------:R-:W-:-:S03]  /*236a0*/  PRMT R45, R31, 0x7770, RZ ;  /* 0x000077701f2d7816 */ /* 0x000fc600000000ff */
[----:B------:R-:W-:Y:S01]  /*236b0*/  IMAD.X R29, R30, 0x1, R20, P6 ;  /* 0x000000011e1d7824 */ /* 0x000fe200030e0614 */
[----:B------:R-:W-:Y:S01]  /*236c0*/  ISETP.GE.AND P4, PT, R32, UR4, PT ;  /* 0x0000000420007c0c */ /* 0x000fe2000bf86270 */
[----:B------:R-:W-:Y:S01]  /*236d0*/  ULDC UR4, c[0x0][0x228] ;  /* 0x00008a0000047ab9 */ /* 0x000fe20000000800 */
[----:B------:R-:W-:Y:S01]  /*236e0*/  ISETP.LT.AND P2, PT, R152, UR6, !P2 ;  /* 0x0000000698007c0c */ /* 0x000fe2000d741270 */
[----:B------:R-:W-:Y:S01]  /*236f0*/  ULDC UR6, c[0x0][0x228] ;  /* 0x00008a0000067ab9 */ /* 0x000fe20000000800 */
[C---:B------:R-:W-:Y:S01]  /*23700*/  IADD3 R32, P6, R37.reuse, R22, RZ ;  /* 0x0000001625207210 */ /* 0x040fe20007fde0ff */
[----:B------:R-:W-:Y:S01]  /*23710*/  VIADD R37, R37, UR24 ;  /* 0x0000001825257c36 */ /* 0x000fe20008000000 */
[----:B------:R2:W-:Y:S01]  /*23720*/  @P5 STG.E.U8 desc[UR56][R28.64], R45 ;  /* 0x0000002d1c005986 */ /* 0x0005e2000c101138 */
[----:B------:R-:W-:Y:S01]  /*23730*/  ISETP.LT.AND P5, PT, R2, UR4, !P3 ;  /* 0x0000000402007c0c */ /* 0x000fe2000dfa1270 */
[----:B------:R-:W-:Y:S01]  /*23740*/  ULDC UR4, c[0x0][0x228] ;  /* 0x00008a0000047ab9 */ /* 0x000fe20000000800 */
[----:B------:R-:W-:Y:S01]  /*23750*/  IMAD.X R33, R30, 0x1, R23, P6 ;  /* 0x000000011e217824 */ /* 0x000fe200030e0617 */
[----:B-1----:R-:W-:-:S02]  /*23760*/  SHF.R.S32.HI R35, RZ, 0x1f, R37 ;  /* 0x0000001fff237819 */ /* 0x002fc40000011425 */
[-C--:B------:R-:W-:Y:S02]  /*23770*/  IADD3 R30, P6, R37, R21.reuse, RZ ;  /* 0x00000015251e7210 */ /* 0x080fe40007fde0ff */
[C---:B------:R-:W-:Y:S02]  /*23780*/  PRMT R43, R31.reuse, 0x7771, RZ ;  /* 0x000077711f2b7816 */ /* 0x040fe400000000ff */
[C---:B------:R-:W-:Y:S02]  /*23790*/  PRMT R39, R31.reuse, 0x7773, RZ ;  /* 0x000077731f277816 */ /* 0x040fe400000000ff */
[----:B------:R-:W-:Y:S01]  /*237a0*/  PRMT R41, R31, 0x7772, RZ ;  /* 0x000077721f297816 */ /* 0x000fe200000000ff */
[----:B------:R-:W-:Y:S01]  /*237b0*/  IMAD.X R31, R35, 0x1, R20, P6 ;  /* 0x00000001231f7824 */ /* 0x000fe200030e0614 */
[----:B------:R-:W-:Y:S01]  /*237c0*/  ISETP.LT.AND P3, PT, R152, UR4, !P3 ;  /* 0x0000000498007c0c */ /* 0x000fe2000df61270 */
[----:B------:R1:W-:Y:S01]  /*237d0*/  @P2 STG.E.U8 desc[UR56][R32.64], R43 ;  /* 0x0000002b20002986 */ /* 0x0003e2000c101138 */
[C---:B------:R-:W-:Y:S01]  /*237e0*/  VIADD R36, R37.reuse, UR24 ;  /* 0x0000001825247c36 */ /* 0x040fe20008000000 */
[----:B--2---:R-:W-:Y:S01]  /*237f0*/  IADD3 R28, P2, R37, R22, RZ ;  /* 0x00000016251c7210 */ /* 0x004fe20007f5e0ff */
[----:B------:R-:W-:Y:S01]  /*23800*/  ULDC UR4, c[0x0][0x22c] ;  /* 0x00008b0000047ab9 */ /* 0x000fe20000000800 */
[----:B------:R-:W-:Y:S01]  /*23810*/  ISETP.LT.AND P6, PT, R2, UR6, !P1 ;  /* 0x0000000602007c0c */ /* 0x000fe2000cfc1270 */
[----:B------:R2:W-:Y:S01]  /*23820*/  @P5 STG.E.U8 desc[UR56][R30.64], R41 ;  /* 0x000000291e005986 */ /* 0x0005e2000c101138 */
[----:B------:R-:W-:Y:S01]  /*23830*/  SHF.R.S32.HI R38, RZ, 0x1f, R36 ;  /* 0x0000001fff267819 */ /* 0x000fe20000011424 */
[----:B------:R-:W-:Y:S01]  /*23840*/  IMAD.X R29, R35, 0x1, R23, P2 ;  /* 0x00000001231d7824 */ /* 0x000fe200010e0617 */
[----:B------:R-:W-:Y:S01]  /*23850*/  IADD3 R34, P5, R36, R21, RZ ;  /* 0x0000001524227210 */ /* 0x000fe20007fbe0ff */
[----:B------:R-:W-:Y:S01]  /*23860*/  ULDC UR6, c[0x0][0x228] ;  /* 0x00008a0000067ab9 */ /* 0x000fe20000000800 */
[----:B-1----:R-:W-:Y:S01]  /*23870*/  VIADD R32, R0, 0x12 ;  /* 0x0000001200207836 */ /* 0x002fe20000000000 */
[----:B----4-:R-:W-:-:S02]  /*23880*/  PRMT R43, R24, 0x7770, RZ ;  /* 0x00007770182b7816 */ /* 0x010fc400000000ff */
[--C-:B------:R-:W-:Y:S01]  /*23890*/  IMAD.X R35, R38, 0x1, R20.reuse, P5 ;  /* 0x0000000126237824 */ /* 0x100fe200028e0614 */
[----:B------:R1:W-:Y:S01]  /*238a0*/  @P3 STG.E.U8 desc[UR56][R28.64], R39 ;  /* 0x000000271c003986 */ /* 0x0003e2000c101138 */
[----:B------:R-:W-:Y:S01]  /*238b0*/  ISETP.GE.AND P2, PT, R32, UR4, PT ;  /* 0x0000000420007c0c */ /* 0x000fe2000bf46270 */
[----:B------:R-:W-:Y:S01]  /*238c0*/  ULDC UR4, c[0x0][0x228] ;  /* 0x00008a0000047ab9 */ /* 0x000fe20000000800 */
[----:B------:R-:W-:Y:S01]  /*238d0*/  VIADD R37, R36, UR24 ;  /* 0x0000001824257c36 */ /* 0x000fe20008000000 */
[----:B------:R-:W-:Y:S02]  /*238e0*/  ISETP.LT.AND P3, PT, R152, UR4, !P1 ;  /* 0x0000000498007c0c */ /* 0x000fe4000cf61270 */
[----:B------:R-:W-:Y:S01]  /*238f0*/  ISETP.LT.AND P5, PT, R2, UR6, !P4 ;  /* 0x0000000602007c0c */ /* 0x000fe2000e7a1270 */
[----:B------:R3:W-:Y:S01]  /*23900*/  @P6 STG.E.U8 desc[UR56][R34.64], R43 ;  /* 0x0000002b22006986 */ /* 0x0007e2000c101138 */
[----:B--2---:R-:W-:Y:S01]  /*23910*/  IADD3 R30, P1, R36, R22, RZ ;  /* 0x00000016241e7210 */ /* 0x004fe20007f3e0ff */
[----:B------:R-:W-:Y:S01]  /*23920*/  ULDC UR4, c[0x0][0x22c] ;  /* 0x00008b0000047ab9 */ /* 0x000fe20000000800 */
[----:B------:R-:W-:Y:S01]  /*23930*/  SHF.R.S32.HI R40, RZ, 0x1f, R37 ;  /* 0x0000001fff287819 */ /* 0x000fe20000011425 */
[----:B-1----:R-:W-:Y:S01]  /*23940*/  VIADD R28, R0, 0x13 ;  /* 0x00000013001c7836 */ /* 0x002fe20000000000 */
[----:B------:R-:W-:Y:S01]  /*23950*/  IADD3 R32, P6, R37, R21, RZ ;  /* 0x0000001525207210 */ /* 0x000fe20007fde0ff */
[----:B------:R-:W-:Y:S01]  /*23960*/  IMAD.X R31, R38, 0x1, R23, P1 ;  /* 0x00000001261f7824 */ /* 0x000fe200008e0617 */
[----:B------:R-:W-:Y:S01]  /*23970*/  PRMT R41, R24, 0x7771, RZ ;  /* 0x0000777118297816 */ /* 0x000fe200000000ff */
[----:B------:R-:W-:Y:S01]  /*23980*/  ULDC UR6, c[0x0][0x228] ;  /* 0x00008a0000067ab9 */ /* 0x000fe20000000800 */
[----:B------:R-:W-:Y:S01]  /*23990*/  ISETP.GE.AND P1, PT, R28, UR4, PT ;  /* 0x000000041c007c0c */ /* 0x000fe2000bf26270 */
[----:B------:R-:W-:Y:S01]  /*239a0*/  IMAD.X R33, R40, 0x1, R20, P6 ;  /* 0x0000000128217824 */ /* 0x000fe200030e0614 */
[----:B------:R-:W-:Y:S01]  /*239b0*/  PRMT R39, R24, 0x7772, RZ ;  /* 0x0000777218277816 */ /* 0x000fe200000000ff */
[----:B------:R-:W-:-:S02]  /*239c0*/  ULDC UR4, c[0x0][0x228] ;  /* 0x00008a0000047ab9 */ /* 0x000fc40000000800 */
        /* <DEDUP_REMOVED lines=10> */
[----:B---3--:R-:W-:Y:S01]  /*23a70*/  IADD3 R34, P6, R36, R21, RZ ;  /* 0x0000001524227210 */ /* 0x008fe20007fde0ff */
        /* <DEDUP_REMOVED lines=36> */
[----:B------:R-:W-:Y:S01]  /*23cc0*/  IMAD.X R25, R38, 0x1, R20, P6 ;  /* 0x0000000126197824 */ /* 0x000fe200030e0614 */
[----:B------:R-:W-:Y:S02]  /*23cd0*/  PRMT R33, R26, 0x7770, RZ ;  /* 0x000077701a217816 */ /* 0x000fe400000000ff */
        /* <DEDUP_REMOVED lines=13> */
[-C--:B-1----:R-:W-:Y:S01]  /*23db0*/  IADD3 R24, P6, R32, R21.reuse, RZ ;  /* 0x0000001520187210 */ /* 0x082fe20007fde0ff */
        /* <DEDUP_REMOVED lines=39> */
[C---:B------:R-:W-:Y:S01]  /*24030*/  IMAD.X R27, R29.reuse, 0x1, R20, P6 ;  /* 0x000000011d1b7824 */ /* 0x040fe200030e0614 */
[----:B------:R-:W-:Y:S01]  /*24040*/  ISETP.LT.AND P3, PT, R152, UR4, !P3 ;  /* 0x0000000498007c0c */ /* 0x000fe2000df61270 */
[----:B------:R1:W-:Y:S01]  /*24050*/  @P1 STG.E.U8 desc[UR56][R30.64], R39 ;  /* 0x000000271e001986 */ /* 0x0003e2000c101138 */
[C---:B--2---:R-:W-:Y:S01]  /*24060*/  VIADD R33, R32.reuse, UR24 ;  /* 0x0000001820217c36 */ /* 0x044fe20008000000 */
[----:B------:R-:W-:Y:S01]  /*24070*/  IADD3 R24, P1, R32, R22, RZ ;  /* 0x0000001620187210 */ /* 0x000fe20007f3e0ff */
        /* <DEDUP_REMOVED lines=8> */
[----:B------:R-:W-:-:S02]  /*24100*/  PRMT R39, R16, 0x7770, RZ ;  /* 0x0000777010277816 */ /* 0x000fc400000000ff */
[----:B------:R-:W-:Y:S01]  /*24110*/  IMAD.X R29, R34, 0x1, R20, P5 ;  /* 0x00000001221d7824 */ /* 0x000fe200028e0614 */
[----:B------:R1:W-:Y:S01]  /*24120*/  @P3 STG.E.U8 desc[UR56][R24.64], R35 ;  /* 0x0000002318003986 */ /* 0x0003e2000c101138 */
[----:B------:R-:W-:Y:S01]  /*24130*/  ISETP.GE.AND P1, PT, R30, UR4, PT ;  /* 0x000000041e007c0c */ /* 0x000fe2000bf26270 */
[----:B------:R-:W-:Y:S01]  /*24140*/  ULDC UR4, c[0x0][0x228] ;  /* 0x00008a0000047ab9 */ /* 0x000fe20000000800 */
[C---:B------:R-:W-:Y:S01]  /*24150*/  VIADD R32, R33.reuse, UR24 ;  /* 0x0000001821207c36 */ /* 0x040fe20008000000 */
        /* <DEDUP_REMOVED lines=27> */
[----:B------:R-:W-:-:S03]  /*24310*/  PRMT R37, R16, 0x7773, RZ ;  /* 0x0000777310257816 */ /* 0x000fc600000000ff */
[----:B------:R-:W-:Y:S01]  /*24320*/  IMAD.X R29, R32, 0x1, R20, P6 ;  /* 0x00000001201d7824 */ /* 0x000fe200030e0614 */
[----:B--2---:R-:W-:Y:S02]  /*24330*/  PRMT R35, R17, 0x7770, RZ ;  /* 0x0000777011237816 */ /* 0x004fe400000000ff */
[----:B------:R-:W-:Y:S01]  /*24340*/  ISETP.GE.AND P3, PT, R26, UR4, PT ;  /* 0x000000041a007c0c */ /* 0x000fe2000bf66270 */
[----:B------:R-:W-:Y:S01]  /*24350*/  ULDC UR4, c[0x0][0x228] ;  /* 0x00008a0000047ab9 */ /* 0x000fe20000000800 */
        /* <DEDUP_REMOVED lines=12> */
[----:B------:R-:W-:-:S02]  /*24420*/  PRMT R33, R17, 0x7771, RZ ;  /* 0x0000777111217816 */ /* 0x000fc400000000ff */
[----:B------:R-:W-:Y:S01]  /*24430*/  IMAD.X R31, R34, 0x1, R20, P6 ;  /* 0x00000001221f7824 */ /* 0x000fe200030e0614 */
[C---:B--2---:R-:W-:Y:S02]  /*24440*/  PRMT R29, R17.reuse, 0x7772, RZ ;  /* 0x00007772111d7816 */ /* 0x044fe400000000ff */
        /* <DEDUP_REMOVED lines=189> */
[----:B------:R-:W-:-:S02]  /*25020*/  PRMT R33, R15, 0x7770, RZ ;  /* 0x000077700f217816 */ /* 0x000fc400000000ff */
[----:B------:R-:W-:Y:S01]  /*25030*/  ISETP.LT.AND P1, PT, R152, UR6, !P1 ;  /* 0x0000000698007c0c */ /* 0x000fe2000cf21270 */
[----:B------:R-:W-:Y:S01]  /*25040*/  IMAD.X R13, R14, 0x1, R20, P6 ;  /* 0x000000010e0d7824 */ /* 0x000fe200030e0614 */
[----:B------:R-:W-:Y:S01]  /*25050*/  ISETP.GE.AND P4, PT, R18, UR4, PT ;  /* 0x0000000412007c0c */ /* 0x000fe2000bf86270 */
[----:B------:R-:W-:Y:S01]  /*25060*/  ULDC UR4, c[0x0][0x228] ;  /* 0x00008a0000047ab9 */ /* 0x000fe20000000800 */
[C---:B------:R-:W-:Y:S01]  /*25070*/  IADD3 R18, P6, R25.reuse, R22, RZ ;  /* 0x0000001619127210 */ /* 0x040fe20007fde0ff */
[----:B------:R-:W-:Y:S01]  /*25080*/  VIADD R25, R25, UR24 ;  /* 0x0000001819197c36 */ /* 0x000fe20008000000 */
[----:B------:R2:W-:Y:S01]  /*25090*/  @P5 STG.E.U8 desc[UR56][R12.64], R33 ;  /* 0x000000210c005986 */ /* 0x0005e2000c101138 */
[----:B------:R-:W-:Y:S01]  /*250a0*/  ISETP.LT.AND P5, PT, R2, UR4, !P3 ;  /* 0x0000000402007c0c */ /* 0x000fe2000dfa1270 */
[----:B------:R-:W-:Y:S01]  /*250b0*/  ULDC UR4, c[0x0][0x228] ;  /* 0x00008a0000047ab9 */ /* 0x000fe20000000800 */
[----:B------:R-:W-:Y:S01]  /*250c0*/  IMAD.X R19, R14, 0x1, R23, P6 ;  /* 0x000000010e137824 */ /* 0x000fe200030e0617 */
[----:B------:R-:W-:Y:S01]  /*250d0*/  PRMT R31, R15, 0x7771, RZ ;  /* 0x000077710f1f7816 */ /* 0x000fe200000000ff */
[----:B------:R-:W-:Y:S01]  /*250e0*/  ULDC UR6, c[0x0][0x228] ;  /* 0x00008a0000067ab9 */ /* 0x000fe20000000800 */
[----:B-1----:R-:W-:-:S02]  /*250f0*/  SHF.R.S32.HI R17, RZ, 0x1f, R25 ;  /* 0x0000001fff117819 */ /* 0x002fc40000011419 */
[----:B------:R-:W-:Y:S02]  /*25100*/  IADD3 R14, P6, R25, R21, RZ ;  /* 0x00000015190e7210 */ /* 0x000fe40007fde0ff */
[----:B------:R-:W-:Y:S01]  /*25110*/  ISETP.LT.AND P3, PT, R152, UR4, !P3 ;  /* 0x0000000498007c0c */ /* 0x000fe2000df61270 */
[----:B------:R1:W-:Y:S01]  /*25120*/  @P1 STG.E.U8 desc[UR56][R18.64], R31 ;  /* 0x0000001f12001986 */ /* 0x0003e2000c101138 */
[C---:B------:R-:W-:Y:S02]  /*25130*/  PRMT R27, R15.reuse, 0x7773, RZ ;  /* 0x000077730f1b7816 */ /* 0x040fe400000000ff */
[----:B------:R-:W-:Y:S01]  /*25140*/  PRMT R29, R15, 0x7772, RZ ;  /* 0x000077720f1d7816 */ /* 0x000fe200000000ff */
[----:B------:R-:W-:Y:S01]  /*25150*/  IMAD.X R15, R17, 0x1, R20, P6 ;  /* 0x00000001110f7824 */ /* 0x000fe200030e0614 */
[C---:B--2---:R-:W-:Y:S01]  /*25160*/  IADD3 R12, P1, R25.reuse, R22, RZ ;  /* 0x00000016190c7210 */ /* 0x044fe20007f3e0ff */
[----:B------:R-:W-:Y:S01]  /*25170*/  VIADD R24, R25, UR24 ;  /* 0x0000001819187c36 */ /* 0x000fe20008000000 */
[----:B------:R-:W-:Y:S01]  /*25180*/  ISETP.LT.AND P6, PT, R2, UR6, !P2 ;  /* 0x0000000602007c0c */ /* 0x000fe2000d7c1270 */
[----:B------:R-:W-:Y:S01]  /*25190*/  ULDC UR4, c[0x0][0x22c] ;  /* 0x00008b0000047ab9 */ /* 0x000fe20000000800 */
[----:B------:R2:W-:Y:S01]  /*251a0*/  @P5 STG.E.U8 desc[UR56][R14.64], R29 ;  /* 0x0000001d0e005986 */ /* 0x0005e2000c101138 */
[----:B------:R-:W-:-:S02]  /*251b0*/  IMAD.X R13, R17, 0x1, R23, P1 ;  /* 0x00000001110d7824 */ /* 0x000fc400008e0617 */
[----:B-1----:R-:W-:Y:S01]  /*251c0*/  VIADD R18, R0, 0x2a ;  /* 0x0000002a00127836 */ /* 0x002fe20000000000 */
[----:B------:R-:W-:Y:S01]  /*251d0*/  SHF.R.S32.HI R26, RZ, 0x1f, R24 ;  /* 0x0000001fff1a7819 */ /* 0x000fe20000011418 */
[----:B------:R-:W-:Y:S01]  /*251e0*/  ULDC UR6, c[0x0][0x228] ;  /* 0x00008a0000067ab9 */ /* 0x000fe20000000800 */
[----:B------:R-:W-:Y:S02]  /*251f0*/  IADD3 R16, P5, R24, R21, RZ ;  /* 0x0000001518107210 */ /* 0x000fe40007fbe0ff */
[----:B------:R-:W-:Y:S01]  /*25200*/  ISETP.GE.AND P1, PT, R18, UR4, PT ;  /* 0x0000000412007c0c */ /* 0x000fe2000bf26270 */
[----:B------:R-:W-:Y:S01]  /*25210*/  ULDC UR4, c[0x0][0x228] ;  /* 0x00008a0000047ab9 */ /* 0x000fe20000000800 */
[----:B------:R1:W-:Y:S01]  /*25220*/  @P3 STG.E.U8 desc[UR56][R12.64], R27 ;  /* 0x0000001b0c003986 */ /* 0x0003e2000c101138 */
[----:B------:R-:W-:Y:S01]  /*25230*/  IMAD.X R17, R26, 0x1, R20, P5 ;  /* 0x000000011a117824 */ /* 0x000fe200028e0614 */
[----:B------:R-:W-:Y:S01]  /*25240*/  PRMT R31, R8, 0x7770, RZ ;  /* 0x00007770081f7816 */ /* 0x000fe200000000ff */
[----:B------:R-:W-:Y:S01]  /*25250*/  VIADD R25, R24, UR24 ;  /* 0x0000001818197c36 */ /* 0x000fe20008000000 */
[----:B------:R-:W-:Y:S01]  /*25260*/  ISETP.LT.AND P3, PT, R152, UR4, !P2 ;  /* 0x0000000498007c0c */ /* 0x000fe2000d761270 */
[----:B------:R-:W-:Y:S01]  /*25270*/  ULDC UR4, c[0x0][0x22c] ;  /* 0x00008b0000047ab9 */ /* 0x000fe20000000800 */
[----:B--2---:R-:W-:-:S02]  /*25280*/  IADD3 R14, P2, R24, R22, RZ ;  /* 0x00000016180e7210 */ /* 0x004fc40007f5e0ff */
[----:B------:R-:W-:Y:S01]  /*25290*/  ISETP.LT.AND P5, PT, R2, UR6, !P4 ;  /* 0x0000000602007c0c */ /* 0x000fe2000e7a1270 */
[----:B------:R2:W-:Y:S01]  /*252a0*/  @P6 STG.E.U8 desc[UR56][R16.64], R31 ;  /* 0x0000001f10006986 */ /* 0x0005e2000c101138 */
[----:B-1----:R-:W-:Y:S01]  /*252b0*/  VIADD R12, R0, 0x2b ;  /* 0x0000002b000c7836 */ /* 0x002fe20000000000 */
[----:B------:R-:W-:Y:S01]  /*252c0*/  SHF.R.S32.HI R28, RZ, 0x1f, R25 ;  /* 0x0000001fff1c7819 */ /* 0x000fe20000011419 */
[----:B------:R-:W-:Y:S01]  /*252d0*/  IMAD.X R15, R26, 0x1, R23, P2 ;  /* 0x000000011a0f7824 */ /* 0x000fe200010e0617 */
[----:B------:R-:W-:Y:S01]  /*252e0*/  IADD3 R18, P6, R25, R21, RZ ;  /* 0x0000001519127210 */ /* 0x000fe20007fde0ff */
[----:B------:R-:W-:Y:S01]  /*252f0*/  ULDC UR6, c[0x0][0x228] ;  /* 0x00008a0000067ab9 */ /* 0x000fe20000000800 */
[----:B------:R-:W-:Y:S02]  /*25300*/  PRMT R29, R8, 0x7771, RZ ;  /* 0x00007771081d7816 */ /* 0x000fe400000000ff */
[----:B------:R-:W-:Y:S01]  /*25310*/  ISETP.GE.AND P2, PT, R12, UR4, PT ;  /* 0x000000040c007c0c */ /* 0x000fe2000bf46270 */
[----:B------:R-:W-:Y:S01]  /*25320*/  ULDC UR4, c[0x0][0x228] ;  /* 0x00008a0000047ab9 */ /* 0x000fe20000000800 */
[----:B------:R-:W-:Y:S01]  /*25330*/  IMAD.X R19, R28, 0x1, R20, P6 ;  /* 0x000000011c137824 */ /* 0x000fe200030e0614 */
[----:B------:R-:W-:-:S02]  /*25340*/  PRMT R27, R8, 0x7772, RZ ;  /* 0x00007772081b7816 */ /* 0x000fc400000000ff */
[----:B------:R-:W-:Y:S01]  /*25350*/  ISETP.LT.AND P4, PT, R152, UR4, !P4 ;  /* 0x0000000498007c0c */ /* 0x000fe2000e781270 */
[----:B------:R1:W-:Y:S01]  /*25360*/  @P3 STG.E.U8 desc[UR56][R14.64], R29 ;  /* 0x0000001d0e003986 */ /* 0x0003e2000c101138 */
[C---:B------:R-:W-:Y:S01]  /*25370*/  IADD3 R12, P3, R25.reuse, R22, RZ ;  /* 0x00000016190c7210 */ /* 0x040fe20007f7e0ff */
[----:B------:R-:W-:Y:S01]  /*25380*/  VIADD R24, R25, UR24 ;  /* 0x0000001819187c36 */ /* 0x000fe20008000000 */
[----:B------:R-:W-:Y:S01]  /*25390*/  ULDC UR4, c[0x0][0x22c] ;  /* 0x00008b0000047ab9 */ /* 0x000fe20000000800 */
[----:B------:R3:W-:Y:S01]  /*253a0*/  @P5 STG.E.U8 desc[UR56][R18.64], R27 ;  /* 0x0000001b12005986 */ /* 0x0007e2000c101138 */
[----:B------:R-:W-:Y:S01]  /*253b0*/  ISETP.LT.AND P5, PT, R2, UR6, !P1 ;  /* 0x0000000602007c0c */ /* 0x000fe2000cfa1270 */
[----:B------:R-:W-:Y:S01]  /*253c0*/  IMAD.X R13, R28, 0x1, R23, P3 ;  /* 0x000000011c0d7824 */ /* 0x000fe200018e0617 */
[----:B------:R-:W-:Y:S01]  /*253d0*/  SHF.R.S32.HI R26, RZ, 0x1f, R24 ;  /* 0x0000001fff1a7819 */ /* 0x000fe20000011418 */
[----:B------:R-:W-:Y:S01]  /*253e0*/  ULDC UR6, c[0x0][0x228] ;  /* 0x00008a0000067ab9 */ /* 0x000fe20000000800 */
[----:B--2---:R-:W-:Y:S01]  /*253f0*/  IADD3 R16, P6, R24, R21, RZ ;  /* 0x0000001518107210 */ /* 0x004fe20007fde0ff */
[----:B-1----:R-:W-:Y:S01]  /*25400*/  VIADD R14, R0, 0x2c ;  /* 0x0000002c000e7836 */ /* 0x002fe20000000000 */
[----:B---3--:R-:W-:-:S04]  /*25410*/  PRMT R27, R8, 0x7773, RZ ;  /* 0x00007773081b7816 */ /* 0x008fc800000000ff */
[----:B------:R-:W-:Y:S01]  /*25420*/  ISETP.GE.AND P3, PT, R14, UR4, PT ;  /* 0x000000040e007c0c */ /* 0x000fe2000bf66270 */
[----:B------:R-:W-:Y:S01]  /*25430*/  ULDC UR4, c[0x0][0x228] ;  /* 0x00008a0000047ab9 */ /* 0x000fe20000000800 */
[----:B------:R-:W-:Y:S01]  /*25440*/  IMAD.X R17, R26, 0x1, R20, P6 ;  /* 0x000000011a117824 */ /* 0x000fe200030e0614 */
[----:B------:R1:W-:Y:S01]  /*25450*/  @P4 STG.E.U8 desc[UR56][R12.64], R27 ;  /* 0x0000001b0c004986 */ /* 0x0003e2000c101138 */
[----:B------:R-:W-:Y:S02]  /*25460*/  PRMT R25, R9, 0x7770, RZ ;  /* 0x0000777009197816 */ /* 0x000fe400000000ff */
[----:B------:R-:W-:Y:S01]  /*25470*/  ISETP.LT.AND P4, PT, R152, UR4, !P1 ;  /* 0x0000000498007c0c */ /* 0x000fe2000cf81270 */
[C---:B------:R-:W-:Y:S01]  /*25480*/  VIADD R8, R24.reuse, UR24 ;  /* 0x0000001818087c36 */ /* 0x040fe20008000000 */
[----:B------:R-:W-:Y:S01]  /*25490*/  IADD3 R14, P1, R24, R22, RZ ;  /* 0x00000016180e7210 */ /* 0x000fe20007f3e0ff */
[----:B------:R2:W-:Y:S01]  /*254a0*/  @P5 STG.E.U8 desc[UR56][R16.64], R25 ;  /* 0x0000001910005986 */ /* 0x0005e2000c101138 */
[----:B------:R-:W-:Y:S01]  /*254b0*/  ISETP.LT.AND P5, PT, R2, UR6, !P2 ;  /* 0x0000000602007c0c */ /* 0x000fe2000d7a1270 */
[----:B------:R-:W-:Y:S01]  /*254c0*/  ULDC UR4, c[0x0][0x22c] ;  /* 0x00008b0000047ab9 */ /* 0x000fe20000000800 */
[----:B------:R-:W-:Y:S01]  /*254d0*/  SHF.R.S32.HI R24, RZ, 0x1f, R8 ;  /* 0x0000001fff187819 */ /* 0x000fe20000011408 */
[----:B------:R-:W-:-:S02]  /*254e0*/  IMAD.X R15, R26, 0x1, R23, P1 ;  /* 0x000000011a0f7824 */ /* 0x000fc400008e0617 */
[----:B-1----:R-:W-:Y:S01]  /*254f0*/  VIADD R12, R0, 0x2d ;  /* 0x0000002d000c7836 */ /* 0x002fe20000000000 */
[-C--:B------:R-:W-:Y:S01]  /*25500*/  IADD3 R18, P6, R8, R21.reuse, RZ ;  /* 0x0000001508127210 */ /* 0x080fe20007fde0ff */
[----:B------:R-:W-:Y:S01]  /*25510*/  ULDC UR6, c[0x0][0x228] ;  /* 0x00008a0000067ab9 */ /* 0x000fe20000000800 */
[C---:B--2---:R-:W-:Y:S02]  /*25520*/  PRMT R25, R9.reuse, 0x7771, RZ ;  /* 0x0000777109197816 */ /* 0x044fe400000000ff */
        /* <DEDUP_REMOVED lines=13> */
[----:B------:R-:W-:-:S02]  /*25600*/  IADD3 R8, P6, R16, R21, RZ ;  /* 0x0000001510087210 */ /* 0x000fc40007fde0ff */
[----:B-1----:R-:W-:Y:S01]  /*25610*/  PRMT R25, R9, 0x7773, RZ ;  /* 0x0000777309197816 */ /* 0x002fe200000000ff */
[----:B------:R-:W-:Y:S01]  /*25620*/  VIADD R14, R0, 0x2e ;  /* 0x0000002e000e7836 */ /* 0x000fe20000000000 */
[----:B------:R-:W-:Y:S01]  /*25630*/  ULDC UR4, c[0x0][0x22c] ;  /* 0x00008b0000047ab9 */ /* 0x000fe20000000800 */
[----:B------:R-:W-:Y:S02]  /*25640*/  IMAD.X R9, R26, 0x1, R20, P6 ;  /* 0x000000011a097824 */ /* 0x000fe400030e0614 */
[----:B------:R-:W-:Y:S01]  /*25650*/  @P4 STG.E.U8 desc[UR56][R12.64], R25 ;  /* 0x000000190c004986 */ /* 0x000fe2000c101138 */
[----:B--2---:R-:W-:Y:S02]  /*25660*/  PRMT R19, R10, 0x7770, RZ ;  /* 0x000077700a137816 */ /* 0x004fe400000000ff */
[----:B------:R-:W-:Y:S01]  /*25670*/  ISETP.LT.AND P4, PT, R152, UR6, !P3 ;  /* 0x0000000698007c0c */ /* 0x000fe2000df81270 */
[----:B------:R-:W-:Y:S01]  /*25680*/  VIADD R17, R16, UR24 ;  /* 0x0000001810117c36 */ /* 0x000fe20008000000 */
[----:B------:R-:W-:Y:S01]  /*25690*/  ISETP.GE.AND P2, PT, R14, UR4, PT ;  /* 0x000000040e007c0c */ /* 0x000fe2000bf46270 */
[----:B------:R1:W-:Y:S01]  /*256a0*/  @P5 STG.E.U8 desc[UR56][R8.64], R19 ;  /* 0x0000001308005986 */ /* 0x0003e2000c101138 */
[----:B------:R-:W-:Y:S01]  /*256b0*/  IADD3 R14, P3, R16, R22, RZ ;  /* 0x00000016100e7210 */ /* 0x000fe20007f7e0ff */
[----:B------:R-:W-:Y:S01]  /*256c0*/  VIADD R18, R0, 0x2f ;  /* 0x0000002f00127836 */ /* 0x000fe20000000000 */
[----:B------:R-:W-:Y:S01]  /*256d0*/  ISETP.LT.AND P5, PT, R2, UR8, !P1 ;  /* 0x0000000802007c0c */ /* 0x000fe2000cfa1270 */
[----:B------:R-:W-:Y:S01]  /*256e0*/  ULDC UR4, c[0x0][0x22c] ;  /* 0x00008b0000047ab9 */ /* 0x000fe20000000800 */
[----:B------:R-:W-:Y:S01]  /*256f0*/  PRMT R27, R10, 0x7771, RZ ;  /* 0x000077710a1b7816 */ /* 0x000fe200000000ff */
[----:B------:R-:W-:Y:S01]  /*25700*/  IMAD.X R15, R26, 0x1, R23, P3 ;  /* 0x000000011a0f7824 */ /* 0x000fe200018e0617 */
[----:B------:R-:W-:Y:S01]  /*25710*/  SHF.R.S32.HI R16, RZ, 0x1f, R17 ;  /* 0x0000001fff107819 */ /* 0x000fe20000011411 */
[----:B------:R-:W-:Y:S01]  /*25720*/  ULDC UR6, c[0x0][0x228] ;  /* 0x00008a0000067ab9 */ /* 0x000fe20000000800 */
[----:B------:R-:W-:Y:S01]  /*25730*/  ISETP.GE.AND P3, PT, R18, UR4, PT ;  /* 0x0000000412007c0c */ /* 0x000fe2000bf66270 */
[----:B------:R-:W-:Y:S01]  /*25740*/  ULDC UR4, c[0x0][0x228] ;  /* 0x00008a0000047ab9 */ /* 0x000fe20000000800 */
[----:B-1----:R-:W-:Y:S01]  /*25750*/  IADD3 R8, P6, R17, R21, RZ ;  /* 0x0000001511087210 */ /* 0x002fe20007fde0ff */
[----:B------:R1:W-:Y:S01]  /*25760*/  @P4 STG.E.U8 desc[UR56][R14.64], R27 ;  /* 0x0000001b0e004986 */ /* 0x0003e2000c101138 */
[----:B------:R-:W-:-:S02]  /*25770*/  PRMT R25, R10, 0x7772, RZ ;  /* 0x000077720a197816 */ /* 0x000fc400000000ff */
[----:B------:R-:W-:Y:S01]  /*25780*/  ISETP.LT.AND P4, PT, R152, UR4, !P1 ;  /* 0x0000000498007c0c */ /* 0x000fe2000cf81270 */
[----:B------:R-:W-:Y:S01]  /*25790*/  IMAD.X R9, R16, 0x1, R20, P6 ;  /* 0x0000000110097824 */ /* 0x000fe200030e0614 */
[C---:B------:R-:W-:Y:S01]  /*257a0*/  IADD3 R12, P1, R17.reuse, R22, RZ ;  /* 0x00000016110c7210 */ /* 0x040fe20007f3e0ff */
[----:B------:R-:W-:Y:S01]  /*257b0*/  VIADD R17, R17, UR24 ;  /* 0x0000001811117c36 */ /* 0x000fe20008000000 */
[----:B------:R-:W-:Y:S01]  /*257c0*/  PRMT R19, R10, 0x7773, RZ ;  /* 0x000077730a137816 */ /* 0x000fe200000000ff */
[----:B------:R-:W-:Y:S01]  /*257d0*/  VIADD R18, R0, 0x30 ;  /* 0x0000003000127836 */ /* 0x000fe20000000000 */
[----:B------:R2:W-:Y:S01]  /*257e0*/  @P5 STG.E.U8 desc[UR56][R8.64], R25 ;  /* 0x0000001908005986 */ /* 0x0005e2000c101138 */
[----:B------:R-:W-:Y:S01]  /*257f0*/  ISETP.LT.AND P5, PT, R2, UR6, !P2 ;  /* 0x0000000602007c0c */ /* 0x000fe2000d7a1270 */
[----:B------:R-:W-:Y:S01]  /*25800*/  IMAD.X R13, R16, 0x1, R23, P1 ;  /* 0x00000001100d7824 */ /* 0x000fe200008e0617 */
[----:B------:R-:W-:Y:S01]  /*25810*/  ULDC UR4, c[0x0][0x22c] ;  /* 0x00008b0000047ab9 */ /* 0x000fe20000000800 */
[----:B------:R-:W-:Y:S01]  /*25820*/  SHF.R.S32.HI R10, RZ, 0x1f, R17 ;  /* 0x0000001fff0a7819 */ /* 0x000fe20000011411 */
[----:B-1----:R-:W-:Y:S01]  /*25830*/  VIADD R14, R0, 0x31 ;  /* 0x00000031000e7836 */ /* 0x002fe20000000000 */
[----:B------:R-:W-:Y:S01]  /*25840*/  ULDC UR6, c[0x0][0x228] ;  /* 0x00008a0000067ab9 */ /* 0x000fe20000000800 */
[----:B------:R-:W-:Y:S01]  /*25850*/  ISETP.GE.AND P1, PT, R18, UR4, PT ;  /* 0x0000000412007c0c */ /* 0x000fe2000bf26270 */
[----:B------:R-:W-:Y:S01]  /*25860*/  ULDC UR4, c[0x0][0x22c] ;  /* 0x00008b0000047ab9 */ /* 0x000fe20000000800 */
[----:B------:R-:W-:-:S02]  /*25870*/  ISETP.LT.AND P2, PT, R152, UR6, !P2 ;  /* 0x0000000698007c0c */ /* 0x000fc4000d741270 */
[----:B--2---:R-:W-:Y:S01]  /*25880*/  IADD3 R8, P6, R17, R21, RZ ;  /* 0x0000001511087210 */ /* 0x004fe20007fde0ff */
[----:B------:R1:W-:Y:S01]  /*25890*/  @P4 STG.E.U8 desc[UR56][R12.64], R19 ;  /* 0x000000130c004986 */ /* 0x0003e2000c101138 */
[----:B------:R-:W-:Y:S01]  /*258a0*/  PRMT R29, R11, 0x7770, RZ ;  /* 0x000077700b1d7816 */ /* 0x000fe200000000ff */
[----:B------:R-:W-:Y:S01]  /*258b0*/  ULDC UR6, c[0x0][0x228] ;  /* 0x00008a0000067ab9 */ /* 0x000fe20000000800 */
[----:B------:R-:W-:Y:S01]  /*258c0*/  ISETP.GE.AND P4, PT, R14, UR4, PT ;  /* 0x000000040e007c0c */ /* 0x000fe2000bf86270 */
[----:B------:R-:W-:Y:S01]  /*258d0*/  IMAD.X R9, R10, 0x1, R20, P6 ;  /* 0x000000010a097824 */ /* 0x000fe200030e0614 */
[C---:B------:R-:W-:Y:S01]  /*258e0*/  IADD3 R14, P6, R17.reuse, R22, RZ ;  /* 0x00000016110e7210 */ /* 0x040fe20007fde0ff */
[----:B------:R-:W-:Y:S01]  /*258f0*/  ULDC UR4, c[0x0][0x228] ;  /* 0x00008a0000047ab9 */ /* 0x000fe20000000800 */
[----:B------:R-:W-:Y:S01]  /*25900*/  VIADD R17, R17, UR24 ;  /* 0x0000001811117c36 */ /* 0x000fe20008000000 */
[----:B------:R-:W-:Y:S01]  /*25910*/  PRMT R27, R11, 0x7771, RZ ;  /* 0x000077710b1b7816 */ /* 0x000fe200000000ff */
[----:B------:R2:W-:Y:S01]  /*25920*/  @P5 STG.E.U8 desc[UR56][R8.64], R29 ;  /* 0x0000001d08005986 */ /* 0x0005e2000c101138 */
[----:B------:R-:W-:Y:S01]  /*25930*/  ISETP.LT.AND P5, PT, R2, UR4, !P3 ;  /* 0x0000000402007c0c */ /* 0x000fe2000dfa1270 */
[----:B------:R-:W-:Y:S01]  /*25940*/  IMAD.X R15, R10, 0x1, R23, P6 ;  /* 0x000000010a0f7824 */ /* 0x000fe200030e0617 */
[----:B------:R-:W-:-:S02]  /*25950*/  ULDC UR4, c[0x0][0x228] ;  /* 0x00008a0000047ab9 */ /* 0x000fc40000000800 */
[----:B------:R-:W-:Y:S02]  /*25960*/  ISETP.LT.AND P3, PT, R152, UR4, !P3 ;  /* 0x0000000498007c0c */ /* 0x000fe4000df61270 */
[C---:B-1----:R-:W-:Y:S01]  /*25970*/  PRMT R19, R11.reuse, 0x7773, RZ ;  /* 0x000077730b137816 */ /* 0x042fe200000000ff */
[----:B------:R1:W-:Y:S01]  /*25980*/  @P2 STG.E.U8 desc[UR56][R14.64], R27 ;  /* 0x0000001b0e002986 */ /* 0x0003e2000c101138 */
[----:B------:R-:W-:Y:S02]  /*25990*/  SHF.R.S32.HI R13, RZ, 0x1f, R17 ;  /* 0x0000001fff0d7819 */ /* 0x000fe40000011411 */
[----:B------:R-:W-:Y:S01]  /*259a0*/  PRMT R25, R11, 0x7772, RZ ;  /* 0x000077720b197816 */ /* 0x000fe200000000ff */
[C---:B------:R-:W-:Y:S01]  /*259b0*/  VIADD R16, R17.reuse, UR24 ;  /* 0x0000001811107c36 */ /* 0x040fe20008000000 */
[C---:B------:R-:W-:Y:S01]  /*259c0*/  IADD3 R10, P6, R17.reuse, R21, RZ ;  /* 0x00000015110a7210 */ /* 0x040fe20007fde0ff */
[----:B------:R-:W-:Y:S01]  /*259d0*/  ULDC UR4, c[0x0][0x22c] ;  /* 0x00008b0000047ab9 */ /* 0x000fe20000000800 */
[----:B--2---:R-:W-:-:S03]  /*259e0*/  IADD3 R8, P2, R17, R22, RZ ;  /* 0x0000001611087210 */ /* 0x004fc60007f5e0ff */
[C---:B------:R-:W-:Y:S02]  /*259f0*/  IMAD.X R11, R13.reuse, 0x1, R20, P6 ;  /* 0x000000010d0b7824 */ /* 0x040fe400030e0614 */
[----:B-1----:R-:W-:Y:S02]  /*25a00*/  VIADD R14, R0, 0x32 ;  /* 0x00000032000e7836 */ /* 0x002fe40000000000 */
[----:B------:R-:W-:Y:S01]  /*25a10*/  IMAD.X R9, R13, 0x1, R23, P2 ;  /* 0x000000010d097824 */ /* 0x000fe200010e0617 */
[----:B------:R-:W-:Y:S01]  /*25a20*/  ISETP.LT.AND P6, PT, R2, UR6, !P1 ;  /* 0x0000000602007c0c */ /* 0x000fe2000cfc1270 */
[----:B------:R1:W-:Y:S01]  /*25a30*/  @P5 STG.E.U8 desc[UR56][R10.64], R25 ;  /* 0x000000190a005986 */ /* 0x0003e2000c101138 */
[----:B------:R-:W-:Y:S01]  /*25a40*/  ISETP.GE.AND P2, PT, R14, UR4, PT ;  /* 0x000000040e007c0c */ /* 0x000fe2000bf46270 */
[----:B------:R-:W-:Y:S01]  /*25a50*/  ULDC UR4, c[0x0][0x228] ;  /* 0x00008a0000047ab9 */ /* 0x000fe20000000800 */
[----:B------:R-:W-:Y:S01]  /*25a60*/  SHF.R.S32.HI R18, RZ, 0x1f, R16 ;  /* 0x0000001fff127819 */ /* 0x000fe20000011410 */
[----:B------:R2:W-:Y:S01]  /*25a70*/  @P3 STG.E.U8 desc[UR56][R8.64], R19 ;  /* 0x0000001308003986 */ /* 0x0005e2000c101138 */
[----:B------:R-:W-:Y:S01]  /*25a80*/  IADD3 R12, P5, R16, R21, RZ ;  /* 0x00000015100c7210 */ /* 0x000fe20007fbe0ff */
[----:B------:R-:W-:Y:S01]  /*25a90*/  ULDC UR6, c[0x0][0x228] ;  /* 0x00008a0000067ab9 */ /* 0x000fe20000000800 */
[----:B------:R-:W-:Y:S01]  /*25aa0*/  ISETP.LT.AND P3, PT, R152, UR4, !P1 ;  /* 0x0000000498007c0c */ /* 0x000fe2000cf61270 */
[----:B------:R-:W-:Y:S01]  /*25ab0*/  VIADD R17, R16, UR24 ;  /* 0x0000001810117c36 */ /* 0x000fe20008000000 */
[----:B0-----:R-:W-:Y:S01]  /*25ac0*/  PRMT R27, R4, 0x7770, RZ ;  /* 0x00007770041b7816 */ /* 0x001fe200000000ff */
[----:B------:R-:W-:Y:S01]  /*25ad0*/  IMAD.X R13, R18, 0x1, R20, P5 ;  /* 0x00000001120d7824 */ /* 0x000fe200028e0614 */
[----:B------:R-:W-:Y:S01]  /*25ae0*/  ULDC UR4, c[0x0][0x22c] ;  /* 0x00008b0000047ab9 */ /* 0x000fe20000000800 */
[----:B-1----:R-:W-:Y:S01]  /*25af0*/  IADD3 R10, P1, R16, R22, RZ ;  /* 0x00000016100a7210 */ /* 0x002fe20007f3e0ff */
[----:B--2---:R-:W-:Y:S01]  /*25b00*/  VIADD R8, R0, 0x33 ;  /* 0x0000003300087836 */ /* 0x004fe20000000000 */
[----:B------:R-:W-:-:S03]  /*25b10*/  ISETP.LT.AND P5, PT, R2, UR6, !P4 ;  /* 0x0000000602007c0c */ /* 0x000fc6000e7a1270 */
[----:B------:R-:W-:Y:S01]  /*25b20*/  IMAD.X R11, R18, 0x1, R23, P1 ;  /* 0x00000001120b7824 */ /* 0x000fe200008e0617 */
[----:B------:R-:W-:Y:S01]  /*25b30*/  PRMT R25, R4, 0x7771, RZ ;  /* 0x0000777104197816 */ /* 0x000fe200000000ff */
[----:B------:R-:W-:Y:S01]  /*25b40*/  @P6 STG.E.U8 desc[UR56][R12.64], R27 ;  /* 0x0000001b0c006986 */ /* 0x000fe2000c101138 */
[----:B------:R-:W-:Y:S01]  /*25b50*/  ISETP.GE.AND P1, PT, R8, UR4, PT ;  /* 0x0000000408007c0c */ /* 0x000fe2000bf26270 */
[----:B------:R-:W-:Y:S01]  /*25b60*/  ULDC UR4, c[0x0][0x228] ;  /* 0x00008a0000047ab9 */ /* 0x000fe20000000800 */
[----:B------:R-:W-:Y:S02]  /*25b70*/  SHF.R.S32.HI R24, RZ, 0x1f, R17 ;  /* 0x0000001fff187819 */ /* 0x000fe40000011411 */
[----:B------:R-:W-:Y:S01]  /*25b80*/  PRMT R19, R4, 0x7772, RZ ;  /* 0x0000777204137816 */ /* 0x000fe200000000ff */
[C---:B------:R-:W-:Y:S01]  /*25b90*/  VIADD R16, R17.reuse, UR24 ;  /* 0x0000001811107c36 */ /* 0x040fe20008000000 */
[C---:B------:R-:W-:Y:S01]  /*25ba0*/  IADD3 R14, P6, R17.reuse, R21, RZ ;  /* 0x00000015110e7210 */ /* 0x040fe20007fde0ff */
[----:B------:R-:W-:Y:S01]  /*25bb0*/  ULDC UR6, c[0x0][0x228] ;  /* 0x00008a0000067ab9 */ /* 0x000fe20000000800 */
[----:B------:R-:W-:Y:S01]  /*25bc0*/  ISETP.LT.AND P4, PT, R152, UR4, !P4 ;  /* 0x0000000498007c0c */ /* 0x000fe2000e781270 */
[----:B------:R0:W-:Y:S01]  /*25bd0*/  @P3 STG.E.U8 desc[UR56][R10.64], R25 ;  /* 0x000000190a003986 */ /* 0x0001e2000c101138 */
[----:B------:R-:W-:Y:S01]  /*25be0*/  IADD3 R8, P3, R17, R22, RZ ;  /* 0x0000001611087210 */ /* 0x000fe20007f7e0ff */
[----:B------:R-:W-:Y:S01]  /*25bf0*/  IMAD.X R15, R24, 0x1, R20, P6 ;  /* 0x00000001180f7824 */ /* 0x000fe200030e0614 */
[----:B------:R-:W-:Y:S01]  /*25c00*/  PRMT R17, R4, 0x7773, RZ ;  /* 0x0000777304117816 */ /* 0x000fe200000000ff */
[----:B------:R-:W-:-:S02]  /*25c10*/  ULDC UR4, c[0x0][0x22c] ;  /* 0x00008b0000047ab9 */ /* 0x000fc40000000800 */
[----:B------:R-:W-:Y:S01]  /*25c20*/  IMAD.X R9, R24, 0x1, R23, P3 ;  /* 0x0000000118097824 */ /* 0x000fe200018e0617 */
[----:B------:R1:W-:Y:S01]  /*25c30*/  @P5 STG.E.U8 desc[UR56][R14.64], R19 ;  /* 0x000000130e005986 */ /* 0x0003e2000c101138 */
[----:B0-----:R-:W-:Y:S01]  /*25c40*/  VIADD R10, R0, 0x34 ;  /* 0x00000034000a7836 */ /* 0x001fe20000000000 */
[----:B------:R-:W-:-:S03]  /*25c50*/  ISETP.LT.AND P5, PT, R2, UR6, !P2 ;  /* 0x0000000602007c0c */ /* 0x000fc6000d7a1270 */
[----:B------:R0:W-:Y:S01]  /*25c60*/  @P4 STG.E.U8 desc[UR56][R8.64], R17 ;  /* 0x0000001108004986 */ /* 0x0001e2000c101138 */
[----:B------:R-:W-:Y:S01]  /*25c70*/  SHF.R.S32.HI R18, RZ, 0x1f, R16 ;  /* 0x0000001fff127819 */ /* 0x000fe20000011410 */
[----:B------:R-:W-:Y:S01]  /*25c80*/  ULDC UR6, c[0x0][0x228] ;  /* 0x00008a0000067ab9 */ /* 0x000fe20000000800 */
[----:B------:R-:W-:Y:S01]  /*25c90*/  ISETP.GE.AND P3, PT, R10, UR4, PT ;  /* 0x000000040a007c0c */ /* 0x000fe2000bf66270 */
[----:B------:R-:W-:Y:S01]  /*25ca0*/  ULDC UR4, c[0x0][0x228] ;  /* 0x00008a0000047ab9 */ /* 0x000fe20000000800 */
[----:B------:R-:W-:Y:S02]  /*25cb0*/  IADD3 R12, P6, R16, R21, RZ ;  /* 0x00000015100c7210 */ /* 0x000fe40007fde0ff */
[----:B------:R-:W-:Y:S01]  /*25cc0*/  ISETP.LT.AND P4, PT, R152, UR4, !P2 ;  /* 0x0000000498007c0c */ /* 0x000fe2000d781270 */
[C---:B------:R-:W-:Y:S01]  /*25cd0*/  VIADD R4, R16.reuse, UR24 ;  /* 0x0000001810047c36 */ /* 0x040fe20008000000 */
[----:B------:R-:W-:Y:S01]  /*25ce0*/  IADD3 R10, P2, R16, R22, RZ ;  /* 0x00000016100a7210 */ /* 0x000fe20007f5e0ff */
[C---:B------:R-:W-:Y:S01]  /*25cf0*/  IMAD.X R13, R18.reuse, 0x1, R20, P6 ;  /* 0x00000001120d7824 */ /* 0x040fe200030e0614 */
[C---:B-1----:R-:W-:Y:S01]  /*25d00*/  PRMT R15, R5.reuse, 0x7770, RZ ;  /* 0x00007770050f7816 */ /* 0x042fe200000000ff */
[----:B------:R-:W-:Y:S01]  /*25d10*/  ULDC UR4, c[0x0][0x228] ;  /* 0x00008a0000047ab9 */ /* 0x000fe20000000800 */
[----:B------:R-:W-:Y:S01]  /*25d20*/  PRMT R19, R5, 0x7771, RZ ;  /* 0x0000777105137816 */ /* 0x000fe200000000ff */
[----:B------:R-:W-:-:S02]  /*25d30*/  IMAD.X R11, R18, 0x1, R23, P2 ;  /* 0x00000001120b7824 */ /* 0x000fc400010e0617 */
[----:B------:R1:W-:Y:S01]  /*25d40*/  @P5 STG.E.U8 desc[UR56][R12.64], R15 ;  /* 0x0000000f0c005986 */ /* 0x0003e2000c101138 */
[----:B------:R-:W-:Y:S02]  /*25d50*/  ISETP.LT.AND P5, PT, R2, UR6, !P1 ;  /* 0x0000000602007c0c */ /* 0x000fe4000cfa1270 */
[----:B------:R-:W-:Y:S01]  /*25d60*/  SHF.R.S32.HI R16, RZ, 0x1f, R4 ;  /* 0x0000001fff107819 */ /* 0x000fe20000011404 */
[----:B------:R2:W-:Y:S01]  /*25d70*/  @P4 STG.E.U8 desc[UR56][R10.64], R19 ;  /* 0x000000130a004986 */ /* 0x0005e2000c101138 */
[----:B0-----:R-:W-:Y:S01]  /*25d80*/  IADD3 R8, P6, R4, R21, RZ ;  /* 0x0000001504087210 */ /* 0x001fe20007fde0ff */
[----:B------:R-:W-:Y:S01]  /*25d90*/  VIADD R14, R0, 0x35 ;  /* 0x00000035000e7836 */ /* 0x000fe20000000000 */
[----:B------:R-:W-:Y:S01]  /*25da0*/  ISETP.LT.AND P4, PT, R152, UR4, !P1 ;  /* 0x0000000498007c0c */ /* 0x000fe2000cf81270 */
[----:B------:R-:W-:Y:S01]  /*25db0*/  ULDC UR4, c[0x0][0x228] ;  /* 0x00008a0000047ab9 */ /* 0x000fe20000000800 */
[----:B------:R-:W-:Y:S01]  /*25dc0*/  PRMT R17, R5, 0x7773, RZ ;  /* 0x0000777305117816 */ /* 0x000fe200000000ff */
[----:B------:R-:W-:Y:S01]  /*25dd0*/  IMAD.X R9, R16, 0x1, R20, P6 ;  /* 0x0000000110097824 */ /* 0x000fe200030e0614 */
[----:B------:R-:W-:Y:S01]  /*25de0*/  ULDC UR6, c[0x0][0x228] ;  /* 0x00008a0000067ab9 */ /* 0x000fe20000000800 */
[----:B-1----:R-:W-:-:S02]  /*25df0*/  IADD3 R12, P1, R4, R22, RZ ;  /* 0x00000016040c7210 */ /* 0x002fc40007f3e0ff */
[----:B------:R-:W-:-:S03]  /*25e00*/  PRMT R15, R5, 0x7772, RZ ;  /* 0x00007772050f7816 */ /* 0x000fc600000000ff */
[--C-:B------:R-:W-:Y:S01]  /*25e10*/  IMAD.X R13, R16, 0x1, R23.reuse, P1 ;  /* 0x00000001100d7824 */ /* 0x100fe200008e0617 */
[----:B------:R-:W-:Y:S01]  /*25e20*/  ISETP.GE.AND P2, PT, R14, UR7, PT ;  /* 0x000000070e007c0c */ /* 0x000fe2000bf46270 */
[----:B------:R0:W-:Y:S01]  /*25e30*/  @P5 STG.E.U8 desc[UR56][R8.64], R15 ;  /* 0x0000000f08005986 */ /* 0x0001e2000c101138 */
[----:B------:R-:W-:Y:S01]  /*25e40*/  ISETP.LT.AND P5, PT, R2, UR4, !P3 ;  /* 0x0000000402007c0c */ /* 0x000fe2000dfa1270 */
[----:B------:R-:W-:Y:S01]  /*25e50*/  VIADD R14, R4, UR24 ;  /* 0x00000018040e7c36 */ /* 0x000fe20008000000 */
[----:B------:R-:W-:Y:S01]  /*25e60*/  ULDC UR4, c[0x0][0x228] ;  /* 0x00008a0000047ab9 */ /* 0x000fe20000000800 */
[----:B------:R1:W-:Y:S01]  /*25e70*/  @P4 STG.E.U8 desc[UR56][R12.64], R17 ;  /* 0x000000110c004986 */ /* 0x0003e2000c101138 */
[----:B------:R-:W-:Y:S01]  /*25e80*/  ISETP.LT.AND P4, PT, R152, UR4, !P3 ;  /* 0x0000000498007c0c */ /* 0x000fe2000df81270 */
[----:B------:R-:W-:Y:S01]  /*25e90*/  VIADD R18, R0, 0x36 ;  /* 0x0000003600127836 */ /* 0x000fe20000000000 */
[----:B--2---:R-:W-:Y:S02]  /*25ea0*/  SHF.R.S32.HI R10, RZ, 0x1f, R14 ;  /* 0x0000001fff0a7819 */ /* 0x004fe4000001140e */
[----:B------:R-:W-:Y:S01]  /*25eb0*/  PRMT R19, R6, 0x7771, RZ ;  /* 0x0000777106137816 */ /* 0x000fe200000000ff */
[----:B------:R-:W-:Y:S01]  /*25ec0*/  VIADD R11, R0, 0x37 ;  /* 0x00000037000b7836 */ /* 0x000fe20000000000 */
[C---:B------:R-:W-:Y:S01]  /*25ed0*/  IADD3 R4, P6, R14.reuse, R21, RZ ;  /* 0x000000150e047210 */ /* 0x040fe20007fde0ff */
[C---:B0-----:R-:W-:Y:S01]  /*25ee0*/  VIADD R8, R14.reuse, UR24 ;  /* 0x000000180e087c36 */ /* 0x041fe20008000000 */
[----:B------:R-:W-:Y:S01]  /*25ef0*/  IADD3 R14, P3, R14, R22, RZ ;  /* 0x000000160e0e7210 */ /* 0x000fe20007f7e0ff */
[----:B------:R-:W-:Y:S01]  /*25f00*/  ULDC UR4, c[0x0][0x228] ;  /* 0x00008a0000047ab9 */ /* 0x000fe20000000800 */
[----:B------:R-:W-:Y:S01]  /*25f10*/  PRMT R9, R6, 0x7770, RZ ;  /* 0x0000777006097816 */ /* 0x000fe200000000ff */
[----:B------:R-:W-:Y:S01]  /*25f20*/  IMAD.X R5, R10, 0x1, R20, P6 ;  /* 0x000000010a057824 */ /* 0x000fe200030e0614 */
[----:B------:R-:W-:Y:S01]  /*25f30*/  ISETP.GE.AND P1, PT, R18, UR5, PT ;  /* 0x0000000512007c0c */ /* 0x000fe2000bf26270 */
[----:B------:R-:W-:Y:S01]  /*25f40*/  IMAD.X R15, R10, 0x1, R23, P3 ;  /* 0x000000010a0f7824 */ /* 0x000fe200018e0617 */
[----:B------:R-:W-:-:S02]  /*25f50*/  ULDC UR5, c[0x0][0x228] ;  /* 0x00008a0000057ab9 */ /* 0x000fc40000000800 */
[----:B------:R-:W-:Y:S01]  /*25f60*/  ISETP.LT.AND P6, PT, R2, UR5, !P2 ;  /* 0x0000000502007c0c */ /* 0x000fe2000d7c1270 */
[----:B------:R0:W-:Y:S01]  /*25f70*/  @P5 STG.E.U8 desc[UR56][R4.64], R9 ;  /* 0x0000000904005986 */ /* 0x0001e2000c101138 */
[----:B------:R-:W-:Y:S01]  /*25f80*/  SHF.R.S32.HI R18, RZ, 0x1f, R8 ;  /* 0x0000001fff127819 */ /* 0x000fe20000011408 */
[----:B------:R-:W-:Y:S01]  /*25f90*/  VIADD R16, R8, UR24 ;  /* 0x0000001808107c36 */ /* 0x000fe20008000000 */
[----:B------:R-:W-:Y:S01]  /*25fa0*/  ISETP.GE.AND P3, PT, R11, UR11, PT ;  /* 0x0000000b0b007c0c */ /* 0x000fe2000bf66270 */
[----:B------:R-:W-:Y:S01]  /*25fb0*/  @P4 STG.E.U8 desc[UR56][R14.64], R19 ;  /* 0x000000130e004986 */ /* 0x000fe2000c101138 */
[----:B------:R-:W-:Y:S01]  /*25fc0*/  ISETP.LT.AND P4, PT, R152, UR4, !P2 ;  /* 0x0000000498007c0c */ /* 0x000fe2000d781270 */
[----:B------:R-:W-:Y:S01]  /*25fd0*/  VIADD R25, R0, 0x38 ;  /* 0x0000003800197836 */ /* 0x000fe20000000000 */
[----:B-1----:R-:W-:Y:S01]  /*25fe0*/  IADD3 R12, P5, R8, R21, RZ ;  /* 0x00000015080c7210 */ /* 0x002fe20007fbe0ff */
[----:B------:R-:W-:Y:S01]  /*25ff0*/  ULDC UR5, c[0x0][0x228] ;  /* 0x00008a0000057ab9 */ /* 0x000fe20000000800 */
[----:B------:R-:W-:Y:S01]  /*26000*/  PRMT R17, R6, 0x7772, RZ ;  /* 0x0000777206117816 */ /* 0x000fe200000000ff */
[----:B------:R-:W-:Y:S01]  /*26010*/  ULDC UR4, c[0x0][0x228] ;  /* 0x00008a0000047ab9 */ /* 0x000fe20000000800 */
[----:B0-----:R-:W-:-:S02]  /*26020*/  IADD3 R4, P2, R8, R22, RZ ;  /* 0x0000001608047210 */ /* 0x001fc40007f5e0ff */
[----:B------:R-:W0:Y:S01]  /*26030*/  LDS.128 R8, [R3] ;  /* 0x0000000003087984 */ /* 0x000e220000000c00 */
[----:B------:R-:W-:Y:S01]  /*26040*/  IMAD.X R13, R18, 0x1, R20, P5 ;  /* 0x00000001120d7824 */ /* 0x000fe200028e0614 */
[----:B------:R-:W-:Y:S01]  /*26050*/  ISETP.LT.AND P5, PT, R2, UR5, !P1 ;  /* 0x0000000502007c0c */ /* 0x000fe2000cfa1270 */
[----:B------:R-:W-:Y:S01]  /*26060*/  IMAD.X R5, R18, 0x1, R23, P2 ;  /* 0x0000000112057824 */ /* 0x000fe200010e0617 */
[----:B------:R-:W-:Y:S01]  /*26070*/  ISETP.GE.AND P2, PT, R25, UR9, PT ;  /* 0x0000000919007c0c */ /* 0x000fe2000bf46270 */
[----:B------:R-:W-:Y:S01]  /*26080*/  ULDC UR5, c[0x0][0x228] ;  /* 0x00008a0000057ab9 */ /* 0x000fe20000000800 */
[----:B------:R1:W-:Y:S01]  /*26090*/  @P6 STG.E.U8 desc[UR56][R12.64], R17 ;  /* 0x000000110c006986 */ /* 0x0003e2000c101138 */
[----:B------:R-:W-:Y:S02]  /*260a0*/  PRMT R25, R6, 0x7773, RZ ;  /* 0x0000777306197816 */ /* 0x000fe400000000ff */
[----:B------:R-:W-:-:S03]  /*260b0*/  SHF.R.S32.HI R24, RZ, 0x1f, R16 ;  /* 0x0000001fff187819 */ /* 0x000fc60000011410 */
[----:B------:R2:W-:Y:S01]  /*260c0*/  @P4 STG.E.U8 desc[UR56][R4.64], R25 ;  /* 0x0000001904004986 */ /* 0x0005e2000c101138 */
[----:B------:R-:W-:Y:S01]  /*260d0*/  ISETP.LT.AND P4, PT, R152, UR4, !P1 ;  /* 0x0000000498007c0c */ /* 0x000fe2000cf81270 */
[----:B------:R-:W-:Y:S01]  /*260e0*/  ULDC UR4, c[0x0][0x228] ;  /* 0x00008a0000047ab9 */ /* 0x000fe20000000800 */
[----:B-1----:R-:W-:Y:S02]  /*260f0*/  IADD3 R12, P6, R16, R21, RZ ;  /* 0x00000015100c7210 */ /* 0x002fe40007fde0ff */
[----:B------:R-:W-:-:S03]  /*26100*/  PRMT R17, R7, 0x7770, RZ ;  /* 0x0000777007117816 */ /* 0x000fc600000000ff */
[----:B------:R-:W-:Y:S01]  /*26110*/  IMAD.X R13, R24, 0x1, R20, P6 ;  /* 0x00000001180d7824 */ /* 0x000fe200030e0614 */
[C---:B------:R-:W-:Y:S01]  /*26120*/  IADD3 R14, P1, R16.reuse, R22, RZ ;  /* 0x00000016100e7210 */ /* 0x040fe20007f3e0ff */
[----:B------:R-:W-:-:S03]  /*26130*/  VIADD R16, R16, UR24 ;  /* 0x0000001810107c36 */ /* 0x000fc60008000000 */
[----:B------:R1:W-:Y:S01]  /*26140*/  @P5 STG.E.U8 desc[UR56][R12.64], R17 ;  /* 0x000000110c005986 */ /* 0x0003e2000c101138 */
[----:B------:R-:W-:Y:S01]  /*26150*/  ISETP.LT.AND P5, PT, R2, UR4, !P3 ;  /* 0x0000000402007c0c */ /* 0x000fe2000dfa1270 */
[----:B------:R-:W-:Y:S01]  /*26160*/  IMAD.X R15, R24, 0x1, R23, P1 ;  /* 0x00000001180f7824 */ /* 0x000fe200008e0617 */
[----:B------:R-:W-:Y:S01]  /*26170*/  PRMT R19, R7, 0x7771, RZ ;  /* 0x0000777107137816 */ /* 0x000fe200000000ff */
[----:B------:R-:W-:Y:S01]  /*26180*/  VIADD R3, R0, 0x39 ;  /* 0x0000003900037836 */ /* 0x000fe20000000000 */
[----:B------:R-:W-:Y:S01]  /*26190*/  SHF.R.S32.HI R18, RZ, 0x1f, R16 ;  /* 0x0000001fff127819 */ /* 0x000fe20000011410 */
[----:B------:R-:W-:Y:S01]  /*261a0*/  ULDC UR4, c[0x0][0x228] ;  /* 0x00008a0000047ab9 */ /* 0x000fe20000000800 */
[-C--:B--2---:R-:W-:Y:S02]  /*261b0*/  IADD3 R4, P6, R16, R21.reuse, RZ ;  /* 0x0000001510047210 */ /* 0x084fe40007fde0ff */
[----:B------:R-:W-:Y:S01]  /*261c0*/  ISETP.LT.AND P3, PT, R152, UR4, !P3 ;  /* 0x0000000498007c0c */ /* 0x000fe2000df61270 */
[----:B------:R2:W-:Y:S01]  /*261d0*/  @P4 STG.E.U8 desc[UR56][R14.64], R19 ;  /* 0x000000130e004986 */ /* 0x0005e2000c101138 */
[----:B------:R-:W-:Y:S01]  /*261e0*/  ISETP.GE.AND P1, PT, R3, UR15, PT ;  /* 0x0000000f03007c0c */ /* 0x000fe2000bf26270 */
[--C-:B------:R-:W-:Y:S01]  /*261f0*/  IMAD.X R5, R18, 0x1, R20.reuse, P6 ;  /* 0x0000000112057824 */ /* 0x100fe200030e0614 */
[----:B-1----:R-:W-:Y:S01]  /*26200*/  PRMT R17, R7, 0x7772, RZ ;  /* 0x0000777207117816 */ /* 0x002fe200000000ff */
[C---:B------:R-:W-:Y:S01]  /*26210*/  VIADD R3, R16.reuse, UR24 ;  /* 0x0000001810037c36 */ /* 0x040fe20008000000 */
[-C--:B------:R-:W-:Y:S01]  /*26220*/  IADD3 R12, P4, R16, R22.reuse, RZ ;  /* 0x00000016100c7210 */ /* 0x080fe20007f9e0ff */
[----:B------:R-:W-:Y:S01]  /*26230*/  ULDC UR4, c[0x0][0x228] ;  /* 0x00008a0000047ab9 */ /* 0x000fe20000000800 */
[----:B------:R-:W-:Y:S01]  /*26240*/  ISETP.LT.AND P6, PT, R2, UR5, !P2 ;  /* 0x0000000502007c0c */ /* 0x000fe2000d7c1270 */
[----:B------:R1:W-:Y:S01]  /*26250*/  @P5 STG.E.U8 desc[UR56][R4.64], R17 ;  /* 0x0000001104005986 */ /* 0x0003e2000c101138 */
[----:B------:R-:W-:Y:S01]  /*26260*/  SHF.R.S32.HI R16, RZ, 0x1f, R3 ;  /* 0x0000001fff107819 */ /* 0x000fe20000011403 */
[----:B------:R-:W-:Y:S01]  /*26270*/  IMAD.X R13, R18, 0x1, R23, P4 ;  /* 0x00000001120d7824 */ /* 0x000fe200020e0617 */
[----:B------:R-:W-:Y:S01]  /*26280*/  IADD3 R6, P5, R3, R21, RZ ;  /* 0x0000001503067210 */ /* 0x000fe20007fbe0ff */
[----:B--2---:R-:W-:Y:S01]  /*26290*/  VIADD R14, R0, 0x3a ;  /* 0x0000003a000e7836 */ /* 0x004fe20000000000 */
[----:B------:R-:W-:Y:S01]  /*262a0*/  PRMT R15, R7, 0x7773, RZ ;  /* 0x00007773070f7816 */ /* 0x000fe200000000ff */
[----:B------:R-:W-:Y:S01]  /*262b0*/  ULDC UR5, c[0x0][0x228] ;  /* 0x00008a0000057ab9 */ /* 0x000fe20000000800 */
[----:B0-----:R-:W-:Y:S01]  /*262c0*/  PRMT R19, R8, 0x7770, RZ ;  /* 0x0000777008137816 */ /* 0x001fe200000000ff */
[----:B------:R-:W-:Y:S01]  /*262d0*/  IMAD.X R7, R16, 0x1, R20, P5 ;  /* 0x0000000110077824 */ /* 0x000fe200028e0614 */
[----:B------:R-:W-:Y:S01]  /*262e0*/  ISETP.GE.AND P4, PT, R14, UR13, PT ;  /* 0x0000000d0e007c0c */ /* 0x000fe2000bf86270 */
[----:B------:R0:W-:Y:S01]  /*262f0*/  @P3 STG.E.U8 desc[UR56][R12.64], R15 ;  /* 0x0000000f0c003986 */ /* 0x0001e2000c101138 */
[----:B------:R-:W-:Y:S01]  /*26300*/  ISETP.LT.AND P3, PT, R152, UR4, !P2 ;  /* 0x0000000498007c0c */ /* 0x000fe2000d761270 */
[C---:B------:R-:W-:Y:S01]  /*26310*/  VIADD R14, R3.reuse, UR24 ;  /* 0x00000018030e7c36 */ /* 0x040fe20008000000 */
[----:B-1----:R-:W-:-:S02]  /*26320*/  IADD3 R4, P2, R3, R22, RZ ;  /* 0x0000001603047210 */ /* 0x002fc40007f5e0ff */
[----:B------:R-:W-:Y:S01]  /*26330*/  ISETP.LT.AND P5, PT, R2, UR5, !P1 ;  /* 0x0000000502007c0c */ /* 0x000fe2000cfa1270 */
[----:B------:R1:W-:Y:S01]  /*26340*/  @P6 STG.E.U8 desc[UR56][R6.64], R19 ;  /* 0x0000001306006986 */ /* 0x0003e2000c101138 */
[----:B------:R-:W-:Y:S01]  /*26350*/  VIADD R3, R0, 0x3b ;  /* 0x0000003b00037836 */ /* 0x000fe20000000000 */
[----:B------:R-:W-:Y:S01]  /*26360*/  SHF.R.S32.HI R18, RZ, 0x1f, R14 ;  /* 0x0000001fff127819 */ /* 0x000fe2000001140e */
[----:B------:R-:W-:Y:S01]  /*26370*/  IMAD.X R5, R16, 0x1, R23, P2 ;  /* 0x0000000110057824 */ /* 0x000fe200010e0617 */
[----:B------:R-:W-:Y:S01]  /*26380*/  PRMT R17, R8, 0x7771, RZ ;  /* 0x0000777108117816 */ /* 0x000fe200000000ff */
[----:B------:R-:W-:Y:S01]  /*26390*/  ULDC UR4, c[0x0][0x228] ;  /* 0x00008a0000047ab9 */ /* 0x000fe20000000800 */
[----:B0-----:R-:W-:Y:S01]  /*263a0*/  IADD3 R12, P6, R14, R21, RZ ;  /* 0x000000150e0c7210 */ /* 0x001fe20007fde0ff */
[----:B------:R-:W-:Y:S01]  /*263b0*/  ULDC UR5, c[0x0][0x228] ;  /* 0x00008a0000057ab9 */ /* 0x000fe20000000800 */
[----:B------:R-:W-:Y:S02]  /*263c0*/  ISETP.GE.AND P2, PT, R3, UR19, PT ;  /* 0x0000001303007c0c */ /* 0x000fe4000bf46270 */
[----:B------:R-:W-:Y:S01]  /*263d0*/  PRMT R3, R8, 0x7772, RZ ;  /* 0x0000777208037816 */ /* 0x000fe200000000ff */
[----:B------:R-:W-:Y:S01]  /*263e0*/  IMAD.X R13, R18, 0x1, R20, P6 ;  /* 0x00000001120d7824 */ /* 0x000fe200030e0614 */
[----:B------:R0:W-:Y:S01]  /*263f0*/  @P3 STG.E.U8 desc[UR56][R4.64], R17 ;  /* 0x0000001104003986 */ /* 0x0001e2000c101138 */
[----:B------:R-:W-:Y:S01]  /*26400*/  ISETP.LT.AND P1, PT, R152, UR4, !P1 ;  /* 0x0000000498007c0c */ /* 0x000fe2000cf21270 */
[----:B------:R-:W-:Y:S01]  /*26410*/  ULDC UR4, c[0x0][0x228] ;  /* 0x00008a0000047ab9 */ /* 0x000fe20000000800 */
[C---:B-1----:R-:W-:Y:S01]  /*26420*/  IADD3 R6, P3, R14.reuse, R22, RZ ;  /* 0x000000160e067210 */ /* 0x042fe20007f7e0ff */
[----:B------:R-:W-:Y:S01]  /*26430*/  VIADD R14, R14, UR24 ;  /* 0x000000180e0e7c36 */ /* 0x000fe20008000000 */
[----:B------:R1:W-:Y:S01]  /*26440*/  @P5 STG.E.U8 desc[UR56][R12.64], R3 ;  /* 0x000000030c005986 */ /* 0x0003e2000c101138 */
[----:B------:R-:W-:Y:S01]  /*26450*/  ISETP.LT.AND P5, PT, R2, UR4, !P4 ;  /* 0x0000000402007c0c */ /* 0x000fe2000e7a1270 */
[----:B------:R-:W-:Y:S01]  /*26460*/  ULDC UR4, c[0x0][0x228] ;  /* 0x00008a0000047ab9 */ /* 0x000fe20000000800 */
[----:B------:R-:W-:-:S02]  /*26470*/  PRMT R15, R8, 0x7773, RZ ;  /* 0x00007773080f7816 */ /* 0x000fc400000000ff */
[----:B------:R-:W-:Y:S02]  /*26480*/  SHF.R.S32.HI R8, RZ, 0x1f, R14 ;  /* 0x0000001fff087819 */ /* 0x000fe4000001140e */
[----:B0-----:R-:W-:Y:S01]  /*26490*/  IADD3 R4, P6, R14, R21, RZ ;  /* 0x000000150e047210 */ /* 0x001fe20007fde0ff */
[----:B------:R-:W-:Y:S01]  /*264a0*/  IMAD.X R7, R18, 0x1, R23, P3 ;  /* 0x0000000112077824 */ /* 0x000fe200018e0617 */
[----:B------:R-:W-:-:S03]  /*264b0*/  PRMT R19, R9, 0x7770, RZ ;  /* 0x0000777009137816 */ /* 0x000fc600000000ff */
[--C-:B------:R-:W-:Y:S01]  /*264c0*/  IMAD.X R5, R8, 0x1, R20.reuse, P6 ;  /* 0x0000000108057824 */ /* 0x100fe200030e0614 */
[----:B------:R-:W-:Y:S01]  /*264d0*/  ISETP.LT.AND P4, PT, R152, UR4, !P4 ;  /* 0x0000000498007c0c */ /* 0x000fe2000e781270 */
[----:B-1----:R-:W-:Y:S01]  /*264e0*/  VIADD R3, R14, UR24 ;  /* 0x000000180e037c36 */ /* 0x002fe20008000000 */
[----:B------:R-:W-:Y:S01]  /*264f0*/  ISETP.LT.AND P6, PT, R2, UR5, !P2 ;  /* 0x0000000502007c0c */ /* 0x000fe2000d7c1270 */
[----:B------:R0:W-:Y:S01]  /*26500*/  @P1 STG.E.U8 desc[UR56][R6.64], R15 ;  /* 0x0000000f06001986 */ /* 0x0001e2000c101138 */
[----:B------:R-:W-:Y:S01]  /*26510*/  VIADD R16, R0, 0x3c ;  /* 0x0000003c00107836 */ /* 0x000fe20000000000 */
[----:B------:R-:W-:Y:S01]  /*26520*/  IADD3 R12, P1, R14, R22, RZ ;  /* 0x000000160e0c7210 */ /* 0x000fe20007f3e0ff */
[----:B------:R-:W-:Y:S01]  /*26530*/  ULDC UR4, c[0x0][0x228] ;  /* 0x00008a0000047ab9 */ /* 0x000fe20000000800 */
[----:B------:R1:W-:Y:S01]  /*26540*/  @P5 STG.E.U8 desc[UR56][R4.64], R19 ;  /* 0x0000001304005986 */ /* 0x0003e2000c101138 */
[----:B------:R-:W-:Y:S01]  /*26550*/  SHF.R.S32.HI R14, RZ, 0x1f, R3 ;  /* 0x0000001fff0e7819 */ /* 0x000fe20000011403 */
[----:B------:R-:W-:Y:S01]  /*26560*/  ULDC UR5, c[0x0][0x228] ;  /* 0x00008a0000057ab9 */ /* 0x000fe20000000800 */
[----:B------:R-:W-:Y:S01]  /*26570*/  ISETP.GE.AND P3, PT, R16, UR17, PT ;  /* 0x0000001110007c0c */ /* 0x000fe2000bf66270 */
[----:B------:R-:W-:Y:S01]  /*26580*/  IMAD.X R13, R8, 0x1, R23, P1 ;  /* 0x00000001080d7824 */ /* 0x000fe200008e0617 */
[----:B0-----:R-:W-:Y:S01]  /*26590*/  IADD3 R6, P5, R3, R21, RZ ;  /* 0x0000001503067210 */ /* 0x001fe20007fbe0ff */
[C---:B------:R-:W-:Y:S01]  /*265a0*/  VIADD R16, R0.reuse, 0x3d ;  /* 0x0000003d00107836 */ /* 0x040fe20000000000 */
[C---:B------:R-:W-:Y:S01]  /*265b0*/  PRMT R17, R9.reuse, 0x7771, RZ ;  /* 0x0000777109117816 */ /* 0x040fe200000000ff */
[----:B------:R-:W-:Y:S01]  /*265c0*/  VIADD R8, R0, 0x3e ;  /* 0x0000003e00087836 */ /* 0x000fe20000000000 */
[----:B------:R-:W-:Y:S01]  /*265d0*/  PRMT R15, R9, 0x7772, RZ ;  /* 0x00007772090f7816 */ /* 0x000fe200000000ff */
[----:B------:R-:W-:-:S02]  /*265e0*/  IMAD.X R7, R14, 0x1, R20, P5 ;  /* 0x000000010e077824 */ /* 0x000fc400028e0614 */
[C---:B------:R-:W-:Y:S01]  /*265f0*/  VIADD R0, R3.reuse, UR24 ;  /* 0x0000001803007c36 */ /* 0x040fe20008000000 */
[----:B------:R0:W-:Y:S01]  /*26600*/  @P4 STG.E.U8 desc[UR56][R12.64], R17 ;  /* 0x000000110c004986 */ /* 0x0001e2000c101138 */
[----:B-1----:R-:W-:-:S03]  /*26610*/  IADD3 R4, P4, R3, R22, RZ ;  /* 0x0000001603047210 */ /* 0x002fc60007f9e0ff */
[----:B------:R1:W-:Y:S01]  /*26620*/  @P6 STG.E.U8 desc[UR56][R6.64], R15 ;  /* 0x0000000f06006986 */ /* 0x0003e2000c101138 */
[----:B------:R-:W-:Y:S02]  /*26630*/  SHF.R.S32.HI R3, RZ, 0x1f, R0 ;  /* 0x0000001fff037819 */ /* 0x000fe40000011400 */
[----:B------:R-:W-:Y:S02]  /*26640*/  ISETP.LT.AND P2, PT, R152, UR4, !P2 ;  /* 0x0000000498007c0c */ /* 0x000fe4000d741270 */
[----:B------:R-:W-:Y:S01]  /*26650*/  ISETP.LT.AND P5, PT, R2, UR5, !P3 ;  /* 0x0000000502007c0c */ /* 0x000fe2000dfa1270 */
[--C-:B------:R-:W-:Y:S01]  /*26660*/  IMAD.X R5, R14, 0x1, R23.reuse, P4 ;  /* 0x000000010e057824 */ /* 0x100fe200020e0617 */
[----:B0-----:R-:W-:Y:S01]  /*26670*/  IADD3 R12, P6, R0, R21, RZ ;  /* 0x00000015000c7210 */ /* 0x001fe20007fde0ff */
[----:B------:R-:W-:Y:S01]  /*26680*/  ULDC UR4, c[0x0][0x228] ;  /* 0x00008a0000047ab9 */ /* 0x000fe20000000800 */
[----:B------:R-:W-:Y:S01]  /*26690*/  ISETP.LT.AND P3, PT, R152, UR6, !P3 ;  /* 0x0000000698007c0c */ /* 0x000fe2000df61270 */
[----:B------:R-:W-:Y:S01]  /*266a0*/  ULDC UR5, c[0x0][0x228] ;  /* 0x00008a0000057ab9 */ /* 0x000fe20000000800 */
[----:B------:R-:W-:Y:S01]  /*266b0*/  PRMT R19, R9, 0x7773, RZ ;  /* 0x0000777309137816 */ /* 0x000fe200000000ff */
[C---:B------:R-:W-:Y:S01]  /*266c0*/  IMAD.X R13, R3.reuse, 0x1, R20, P6 ;  /* 0x00000001030d7824 */ /* 0x040fe200030e0614 */
[C---:B-1----:R-:W-:Y:S01]  /*266d0*/  IADD3 R6, P6, R0.reuse, R22, RZ ;  /* 0x0000001600067210 */ /* 0x042fe20007fde0ff */
[----:B------:R-:W-:Y:S01]  /*266e0*/  VIADD R0, R0, UR24 ;  /* 0x0000001800007c36 */ /* 0x000fe20008000000 */
[C---:B------:R-:W-:Y:S01]  /*266f0*/  PRMT R17, R10.reuse, 0x7770, RZ ;  /* 0x000077700a117816 */ /* 0x040fe200000000ff */
[----:B------:R-:W-:Y:S01]  /*26700*/  ULDC UR6, c[0x0][0x228] ;  /* 0x00008a0000067ab9 */ /* 0x000fe20000000800 */
[----:B------:R-:W-:Y:S01]  /*26710*/  PRMT R15, R10, 0x7771, RZ ;  /* 0x000077710a0f7816 */ /* 0x000fe200000000ff */
[----:B------:R-:W-:-:S02]  /*26720*/  IMAD.X R7, R3, 0x1, R23, P6 ;  /* 0x0000000103077824 */ /* 0x000fc400030e0617 */
[----:B------:R-:W-:Y:S01]  /*26730*/  VIADD R3, R0, UR24 ;  /* 0x0000001800037c36 */ /* 0x000fe20008000000 */
[----:B------:R0:W-:Y:S01]  /*26740*/  @P2 STG.E.U8 desc[UR56][R4.64], R19 ;  /* 0x0000001304002986 */ /* 0x0001e2000c101138 */
[----:B------:R-:W-:Y:S02]  /*26750*/  ISETP.GE.AND P4, PT, R8, UR21, PT ;  /* 0x0000001508007c0c */ /* 0x000fe4000bf86270 */
[----:B------:R-:W-:Y:S01]  /*26760*/  SHF.R.S32.HI R14, RZ, 0x1f, R0 ;  /* 0x0000001fff0e7819 */ /* 0x000fe20000011400 */
[----:B------:R1:W-:Y:S01]  /*26770*/  @P5 STG.E.U8 desc[UR56][R12.64], R17 ;  /* 0x000000110c005986 */ /* 0x0003e2000c101138 */
[----:B------:R-:W-:-:S03]  /*26780*/  ISETP.GE.AND P1, PT, R16, UR23, PT ;  /* 0x0000001710007c0c */ /* 0x000fc6000bf26270 */
[----:B------:R2:W-:Y:S01]  /*26790*/  @P3 STG.E.U8 desc[UR56][R6.64], R15 ;  /* 0x0000000f06003986 */ /* 0x0005e2000c101138 */
[CC--:B------:R-:W-:Y:S02]  /*267a0*/  IADD3 R8, P3, R0.reuse, R21.reuse, RZ ;  /* 0x0000001500087210 */ /* 0x0c0fe40007f7e0ff */
[-C--:B0-----:R-:W-:Y:S01]  /*267b0*/  IADD3 R4, P5, R0, R22.reuse, RZ ;  /* 0x0000001600047210 */ /* 0x081fe20007fbe0ff */
[C---:B------:R-:W-:Y:S01]  /*267c0*/  VIADD R0, R3.reuse, UR24 ;  /* 0x0000001803007c36 */ /* 0x040fe20008000000 */
[----:B-1----:R-:W-:Y:S02]  /*267d0*/  SHF.R.S32.HI R13, RZ, 0x1f, R3 ;  /* 0x0000001fff0d7819 */ /* 0x002fe40000011403 */
[CC--:B--2---:R-:W-:Y:S01]  /*267e0*/  IADD3 R6, P6, R3.reuse, R21.reuse, RZ ;  /* 0x0000001503067210 */ /* 0x0c4fe20007fde0ff */
[C---:B------:R-:W-:Y:S01]  /*267f0*/  IMAD.X R5, R14.reuse, 0x1, R23, P5 ;  /* 0x000000010e057824 */ /* 0x040fe200028e0617 */
[----:B------:R-:W-:Y:S01]  /*26800*/  IADD3 R12, P5, R3, R22, RZ ;  /* 0x00000016030c7210 */ /* 0x000fe20007fbe0ff */
[----:B------:R-:W-:Y:S01]  /*26810*/  IMAD.X R9, R14, 0x1, R20, P3 ;  /* 0x000000010e097824 */ /* 0x000fe200018e0614 */
[----:B------:R-:W-:Y:S01]  /*26820*/  SHF.R.S32.HI R3, RZ, 0x1f, R0 ;  /* 0x0000001fff037819 */ /* 0x000fe20000011400 */
[----:B------:R-:W-:Y:S01]  /*26830*/  IMAD.X R7, R13, 0x1, R20, P6 ;  /* 0x000000010d077824 */ /* 0x000fe200030e0614 */
[----:B------:R-:W-:-:S02]  /*26840*/  IADD3 R14, P3, R0, R21, RZ ;  /* 0x00000015000e7210 */ /* 0x000fc40007f7e0ff */
[----:B------:R-:W-:Y:S01]  /*26850*/  ISETP.LT.AND P6, PT, R2, UR4, !P1 ;  /* 0x0000000402007c0c */ /* 0x000fe2000cfc1270 */
[----:B------:R-:W-:Y:S01]  /*26860*/  ULDC UR4, c[0x0][0x228] ;  /* 0x00008a0000047ab9 */ /* 0x000fe20000000800 */
[----:B------:R-:W-:Y:S01]  /*26870*/  IMAD.X R13, R13, 0x1, R23, P5 ;  /* 0x000000010d0d7824 */ /* 0x000fe200028e0617 */
[----:B------:R-:W-:Y:S01]  /*26880*/  ISETP.LT.AND P1, PT, R152, UR4, !P1 ;  /* 0x0000000498007c0c */ /* 0x000fe2000cf21270 */
[----:B------:R-:W-:Y:S01]  /*26890*/  ULDC UR4, c[0x0][0x228] ;  /* 0x00008a0000047ab9 */ /* 0x000fe20000000800 */
[----:B------:R-:W-:Y:S01]  /*268a0*/  ISETP.LT.AND P5, PT, R2, UR5, !P4 ;  /* 0x0000000502007c0c */ /* 0x000fe2000e7a1270 */
[----:B------:R-:W-:Y:S01]  /*268b0*/  IMAD.X R15, R3, 0x1, R20, P3 ;  /* 0x00000001030f7824 */ /* 0x000fe200018e0614 */
[----:B------:R-:W-:Y:S01]  /*268c0*/  IADD3 R22, P3, R0, R22, RZ ;  /* 0x0000001600167210 */ /* 0x000fe20007f7e0ff */
[----:B------:R-:W-:Y:S01]  /*268d0*/  ULDC UR5, c[0x0][0x228] ;  /* 0x00008a0000057ab9 */ /* 0x000fe20000000800 */
[----:B------:R-:W-:Y:S02]  /*268e0*/  ISETP.LT.AND P4, PT, R152, UR4, !P4 ;  /* 0x0000000498007c0c */ /* 0x000fe4000e781270 */
[----:B------:R-:W-:-:S02]  /*268f0*/  ISETP.LT.AND P2, PT, R2, UR6, !P0 ;  /* 0x0000000602007c0c */ /* 0x000fc4000c741270 */
[----:B------:R-:W-:Y:S01]  /*26900*/  ISETP.LT.AND P0, PT, R152, UR5, !P0 ;  /* 0x0000000598007c0c */ /* 0x000fe2000c701270 */
[----:B------:R-:W-:Y:S01]  /*26910*/  IMAD.X R23, R3, 0x1, R23, P3 ;  /* 0x0000000103177824 */ /* 0x000fe200018e0617 */
[C---:B------:R-:W-:Y:S02]  /*26920*/  PRMT R25, R10.reuse, 0x7772, RZ ;  /* 0x000077720a197816 */ /* 0x040fe400000000ff */
[----:B------:R-:W-:Y:S02]  /*26930*/  PRMT R21, R10, 0x7773, RZ ;  /* 0x000077730a157816 */ /* 0x000fe400000000ff */
[C---:B------:R-:W-:Y:S02]  /*26940*/  PRMT R3, R11.reuse, 0x7773, RZ ;  /* 0x000077730b037816 */ /* 0x040fe400000000ff */
[C---:B------:R-:W-:Y:S02]  /*26950*/  PRMT R17, R11.reuse, 0x7772, RZ ;  /* 0x000077720b117816 */ /* 0x040fe400000000ff */
[----:B------:R-:W-:-:S02]  /*26960*/  PRMT R19, R11, 0x7771, RZ ;  /* 0x000077710b137816 */ /* 0x000fc400000000ff */
[----:B------:R-:W-:Y:S01]  /*26970*/  PRMT R11, R11, 0x7770, RZ ;  /* 0x000077700b0b7816 */ /* 0x000fe200000000ff */
[----:B------:R0:W-:Y:S04]  /*26980*/  @P6 STG.E.U8 desc[UR56][R8.64], R25 ;  /* 0x0000001908006986 */ /* 0x0001e8000c101138 */
[----:B------:R0:W-:Y:S04]  /*26990*/  @P1 STG.E.U8 desc[UR56][R4.64], R21 ;  /* 0x0000001504001986 */ /* 0x0001e8000c101138 */
[----:B------:R0:W-:Y:S04]  /*269a0*/  @P5 STG.E.U8 desc[UR56][R6.64], R11 ;  /* 0x0000000b06005986 */ /* 0x0001e8000c101138 */
[----:B------:R0:W-:Y:S04]  /*269b0*/  @P4 STG.E.U8 desc[UR56][R12.64], R19 ;  /* 0x000000130c004986 */ /* 0x0001e8000c101138 */
[----:B------:R0:W-:Y:S01]  /*269c0*/  @P2 STG.E.U8 desc[UR56][R14.64], R17 ;  /* 0x000000110e002986 */ /* 0x0001e2000c101138 */
[----:B------:R-:W-:Y:S05]  /*269d0*/  @!P0 EXIT ;  /* 0x000000000000894d */ /* 0x000fea0003800000 */
[----:B------:R-:W-:Y:S01]  /*269e0*/  STG.E.U8 desc[UR56][R22.64], R3 ;  /* 0x0000000316007986 */ /* 0x000fe2000c101138 */
[----:B------:R-:W-:Y:S05]  /*269f0*/  EXIT ;  /* 0x000000000000794d */ /* 0x000fea0003800000 */
.L_x_3:
[----:B------:R-:W-:-:S00]  /*26a00*/  BRA `(.L_x_3) ;  /* 0xfffffffc00fc7947 */ /* 0x000fc0000383ffff */
[----:B------:R-:W-:-:S00]  /*26a10*/  NOP ;  /* 0x0000000000007918 */ /* 0x000fc00000000000 */
        /* <DEDUP_REMOVED lines=14> */
.L_x_4:


//--------------------- .nv.shared.matmul_kernel  --------------------------
	.section	.nv.shared.matmul_kernel,"aw",@nobits
	.sectionflags	@""
	.align	16
	.zero		1024


//--------------------- .nv.shared.reserved.0     --------------------------
	.section	.nv.shared.reserved.0,"aw",@nobits
	.weak		__nv_reservedSMEM_offset_0_alias
	.size		__nv_reservedSMEM_offset_0_alias, 0, 0
	.other		__nv_reservedSMEM_offset_0_alias,@"STO_CUDA_RESERVED_SHARED STV_DEFAULT"
__nv_reservedSMEM_offset_0_alias:
	.zero		0


//--------------------- .nv.constant0.matmul_kernel --------------------------
	.section	.nv.constant0.matmul_kernel,"a",@progbits
	.sectionflags	@""
	.align	4
.nv.constant0.matmul_kernel:
	.zero		608


//--------------------- SYMBOLS --------------------------

	.type		.nv.reservedSmem.offset0,@object
	.size		.nv.reservedSmem.offset0,0x4
